//
// Generated by NVIDIA NVVM Compiler
//
// Compiler Build ID: CL-36424714
// Cuda compilation tools, release 13.0, V13.0.88
// Based on NVVM 20.0.0
//

.version 9.0
.target sm_100
.address_size 64

	// .globl	_Z8GPU_TilePViiPiiiS0_iiiiS0_S0_i
.global .align 4 .u32 row;
// _ZZ8GPU_TilePViiPiiiS0_iiiiS0_S0_iE5tile1 has been demoted
// _ZZ8GPU_TilePViiPiiiS0_iiiiS0_S0_iE5tile2 has been demoted
// _ZZ8GPU_TilePViiPiiiS0_iiiiS0_S0_iE9intra_dep has been demoted
// _ZZ8GPU_TilePViiPiiiS0_iiiiS0_S0_iE6YoverX_$_0 has been demoted
// _ZZ8GPU_TilePViiPiiiS0_iiiiS0_S0_iE10dep_stride_$_0 has been demoted
// _ZZ8GPU_TilePViiPiiiS0_iiiiS0_S0_iE10segLengthX_$_0 has been demoted
// _ZZ8GPU_TilePViiPiiiS0_iiiiS0_S0_iE5tileX_$_0 has been demoted
// _ZZ8GPU_TilePViiPiiiS0_iiiiS0_S0_iE5tileY_$_0 has been demoted
// _ZZ8GPU_TilePViiPiiiS0_iiiiS0_S0_iE6stride_$_0 has been demoted
// _ZZ8GPU_TilePViiPiiiS0_iiiiS0_S0_iE6height_$_0 has been demoted
// _ZZ8GPU_TilePViiPiiiS0_iiiiS0_S0_iE5width_$_0 has been demoted
// _ZZ8GPU_TilePViiPiiiS0_iiiiS0_S0_iE4xseg_$_0 has been demoted
// _ZZ8GPU_TilePViiPiiiS0_iiiiS0_S0_iE4yseg_$_0 has been demoted
// _ZZ8GPU_TilePViiPiiiS0_iiiiS0_S0_iE2n1_$_0 has been demoted
// _ZZ8GPU_TilePViiPiiiS0_iiiiS0_S0_iE9warpbatch_$_0 has been demoted

.visible .entry _Z8GPU_TilePViiPiiiS0_iiiiS0_S0_i(
	.param .u64 .ptr .align 1 _Z8GPU_TilePViiPiiiS0_iiiiS0_S0_i_param_0,
	.param .u32 _Z8GPU_TilePViiPiiiS0_iiiiS0_S0_i_param_1,
	.param .u64 .ptr .align 1 _Z8GPU_TilePViiPiiiS0_iiiiS0_S0_i_param_2,
	.param .u32 _Z8GPU_TilePViiPiiiS0_iiiiS0_S0_i_param_3,
	.param .u32 _Z8GPU_TilePViiPiiiS0_iiiiS0_S0_i_param_4,
	.param .u64 .ptr .align 1 _Z8GPU_TilePViiPiiiS0_iiiiS0_S0_i_param_5,
	.param .u32 _Z8GPU_TilePViiPiiiS0_iiiiS0_S0_i_param_6,
	.param .u32 _Z8GPU_TilePViiPiiiS0_iiiiS0_S0_i_param_7,
	.param .u32 _Z8GPU_TilePViiPiiiS0_iiiiS0_S0_i_param_8,
	.param .u32 _Z8GPU_TilePViiPiiiS0_iiiiS0_S0_i_param_9,
	.param .u64 .ptr .align 1 _Z8GPU_TilePViiPiiiS0_iiiiS0_S0_i_param_10,
	.param .u64 .ptr .align 1 _Z8GPU_TilePViiPiiiS0_iiiiS0_S0_i_param_11,
	.param .u32 _Z8GPU_TilePViiPiiiS0_iiiiS0_S0_i_param_12
)
{
	.reg .pred 	%p<494>;
	.reg .b32 	%r<3798>;
	.reg .b64 	%rd<513>;
	// demoted variable
	.shared .align 4 .b8 _ZZ8GPU_TilePViiPiiiS0_iiiiS0_S0_iE5tile1[15360];
	// demoted variable
	.shared .align 4 .b8 _ZZ8GPU_TilePViiPiiiS0_iiiiS0_S0_iE5tile2[8192];
	// demoted variable
	.shared .align 4 .b8 _ZZ8GPU_TilePViiPiiiS0_iiiiS0_S0_iE9intra_dep[25520];
	// demoted variable
	.shared .align 4 .u32 _ZZ8GPU_TilePViiPiiiS0_iiiiS0_S0_iE6YoverX_$_0;
	// demoted variable
	.shared .align 4 .u32 _ZZ8GPU_TilePViiPiiiS0_iiiiS0_S0_iE10dep_stride_$_0;
	// demoted variable
	.shared .align 4 .u32 _ZZ8GPU_TilePViiPiiiS0_iiiiS0_S0_iE10segLengthX_$_0;
	// demoted variable
	.shared .align 4 .u32 _ZZ8GPU_TilePViiPiiiS0_iiiiS0_S0_iE5tileX_$_0;
	// demoted variable
	.shared .align 4 .u32 _ZZ8GPU_TilePViiPiiiS0_iiiiS0_S0_iE5tileY_$_0;
	// demoted variable
	.shared .align 4 .u32 _ZZ8GPU_TilePViiPiiiS0_iiiiS0_S0_iE6stride_$_0;
	// demoted variable
	.shared .align 4 .u32 _ZZ8GPU_TilePViiPiiiS0_iiiiS0_S0_iE6height_$_0;
	// demoted variable
	.shared .align 4 .u32 _ZZ8GPU_TilePViiPiiiS0_iiiiS0_S0_iE5width_$_0;
	// demoted variable
	.shared .align 4 .u32 _ZZ8GPU_TilePViiPiiiS0_iiiiS0_S0_iE4xseg_$_0;
	// demoted variable
	.shared .align 4 .u32 _ZZ8GPU_TilePViiPiiiS0_iiiiS0_S0_iE4yseg_$_0;
	// demoted variable
	.shared .align 4 .u32 _ZZ8GPU_TilePViiPiiiS0_iiiiS0_S0_iE2n1_$_0;
	// demoted variable
	.shared .align 4 .u32 _ZZ8GPU_TilePViiPiiiS0_iiiiS0_S0_iE9warpbatch_$_0;
	ld.param.u64 	%rd73, [_Z8GPU_TilePViiPiiiS0_iiiiS0_S0_i_param_0];
	ld.param.u32 	%r1204, [_Z8GPU_TilePViiPiiiS0_iiiiS0_S0_i_param_1];
	ld.param.u64 	%rd71, [_Z8GPU_TilePViiPiiiS0_iiiiS0_S0_i_param_2];
	ld.param.u64 	%rd74, [_Z8GPU_TilePViiPiiiS0_iiiiS0_S0_i_param_5];
	ld.param.u32 	%r1207, [_Z8GPU_TilePViiPiiiS0_iiiiS0_S0_i_param_7];
	ld.param.u32 	%r1208, [_Z8GPU_TilePViiPiiiS0_iiiiS0_S0_i_param_8];
	ld.param.u32 	%r1209, [_Z8GPU_TilePViiPiiiS0_iiiiS0_S0_i_param_9];
	ld.param.u64 	%rd75, [_Z8GPU_TilePViiPiiiS0_iiiiS0_S0_i_param_10];
	ld.param.u64 	%rd72, [_Z8GPU_TilePViiPiiiS0_iiiiS0_S0_i_param_11];
	cvta.to.global.u64 	%rd1, %rd74;
	cvta.to.global.u64 	%rd2, %rd73;
	cvta.to.global.u64 	%rd3, %rd72;
	cvta.to.global.u64 	%rd4, %rd75;
	mov.u32 	%r1, %tid.x;
	setp.ne.s32 	%p1, %r1, 0;
	@%p1 bra 	$L__BB0_2;
	cvta.to.global.u64 	%rd76, %rd71;
	ld.global.u32 	%r1210, [%rd76];
	st.shared.u32 	[_ZZ8GPU_TilePViiPiiiS0_iiiiS0_S0_iE5tileX_$_0], %r1210;
	ld.global.u32 	%r1211, [%rd76+4];
	st.shared.u32 	[_ZZ8GPU_TilePViiPiiiS0_iiiiS0_S0_iE5tileY_$_0], %r1211;
	ld.global.u32 	%r1212, [%rd76+12];
	st.shared.u32 	[_ZZ8GPU_TilePViiPiiiS0_iiiiS0_S0_iE6stride_$_0], %r1212;
	ld.global.u32 	%r1213, [%rd76+16];
	st.shared.u32 	[_ZZ8GPU_TilePViiPiiiS0_iiiiS0_S0_iE6height_$_0], %r1213;
	ld.global.u32 	%r1214, [%rd76+20];
	st.shared.u32 	[_ZZ8GPU_TilePViiPiiiS0_iiiiS0_S0_iE5width_$_0], %r1214;
	ld.global.u32 	%r1215, [%rd76+24];
	st.shared.u32 	[_ZZ8GPU_TilePViiPiiiS0_iiiiS0_S0_iE4xseg_$_0], %r1215;
	ld.global.u32 	%r1216, [%rd76+28];
	st.shared.u32 	[_ZZ8GPU_TilePViiPiiiS0_iiiiS0_S0_iE4yseg_$_0], %r1216;
	ld.global.u32 	%r1217, [%rd76+32];
	st.shared.u32 	[_ZZ8GPU_TilePViiPiiiS0_iiiiS0_S0_iE2n1_$_0], %r1217;
	ld.global.u32 	%r1218, [%rd76+40];
	st.shared.u32 	[_ZZ8GPU_TilePViiPiiiS0_iiiiS0_S0_iE9warpbatch_$_0], %r1218;
	div.s32 	%r1219, %r1211, %r1210;
	st.shared.u32 	[_ZZ8GPU_TilePViiPiiiS0_iiiiS0_S0_iE6YoverX_$_0], %r1219;
	shl.b32 	%r1220, %r1212, 1;
	st.shared.u32 	[_ZZ8GPU_TilePViiPiiiS0_iiiiS0_S0_iE10dep_stride_$_0], %r1220;
	add.s32 	%r1221, %r1220, %r1210;
	st.shared.u32 	[_ZZ8GPU_TilePViiPiiiS0_iiiiS0_S0_iE10segLengthX_$_0], %r1221;
$L__BB0_2:
	membar.gl;
	bar.sync 	0;
	ld.shared.u32 	%r1222, [_ZZ8GPU_TilePViiPiiiS0_iiiiS0_S0_iE5tileX_$_0];
	div.u32 	%r3, %r1, %r1222;
	mul.lo.s32 	%r1223, %r3, %r1222;
	sub.s32 	%r2, %r1, %r1223;
	setp.ne.s32 	%p2, %r1204, 0;
	@%p2 bra 	$L__BB0_233;
	setp.ne.s32 	%p311, %r1, 0;
	@%p311 bra 	$L__BB0_6;
	ld.shared.u32 	%r2684, [_ZZ8GPU_TilePViiPiiiS0_iiiiS0_S0_iE6YoverX_$_0];
	ld.shared.u32 	%r2685, [_ZZ8GPU_TilePViiPiiiS0_iiiiS0_S0_iE4xseg_$_0];
	min.s32 	%r4, %r2684, %r2685;
	ld.shared.u32 	%r2686, [_ZZ8GPU_TilePViiPiiiS0_iiiiS0_S0_iE4yseg_$_0];
	mul.lo.s32 	%r2687, %r2686, %r1208;
	mul.wide.s32 	%rd352, %r2687, 4;
	add.s64 	%rd5, %rd4, %rd352;
$L__BB0_5:
	ld.volatile.global.u32 	%r2688, [%rd5];
	setp.lt.s32 	%p312, %r2688, %r4;
	@%p312 bra 	$L__BB0_5;
$L__BB0_6:
	setp.ne.s32 	%p313, %r1, 0;
	membar.gl;
	bar.sync 	0;
	@%p313 bra 	$L__BB0_9;
	ld.param.u32 	%r3479, [_Z8GPU_TilePViiPiiiS0_iiiiS0_S0_i_param_4];
	mul.wide.s32 	%rd353, %r3479, 4;
	add.s64 	%rd6, %rd3, %rd353;
	ld.shared.u32 	%r5, [_ZZ8GPU_TilePViiPiiiS0_iiiiS0_S0_iE4xseg_$_0];
$L__BB0_8:
	ld.volatile.global.u32 	%r2689, [%rd6];
	setp.lt.s32 	%p314, %r2689, %r5;
	@%p314 bra 	$L__BB0_8;
$L__BB0_9:
	ld.param.u32 	%r3473, [_Z8GPU_TilePViiPiiiS0_iiiiS0_S0_i_param_3];
	setp.ne.s32 	%p315, %r1, 0;
	membar.gl;
	bar.sync 	0;
	mul.wide.s32 	%rd354, %r3473, 4;
	add.s64 	%rd7, %rd3, %rd354;
	@%p315 bra 	$L__BB0_11;
	mov.b32 	%r2690, 0;
	st.volatile.global.u32 	[%rd7], %r2690;
$L__BB0_11:
	membar.gl;
	bar.sync 	0;
	ld.shared.u32 	%r6, [_ZZ8GPU_TilePViiPiiiS0_iiiiS0_S0_iE5tileX_$_0];
	and.b32  	%r7, %r1, 31;
	shr.u32 	%r8, %r1, 5;
	ld.shared.u32 	%r9, [_ZZ8GPU_TilePViiPiiiS0_iiiiS0_S0_iE5tileY_$_0];
	setp.ge.s32 	%p316, %r8, %r9;
	@%p316 bra 	$L__BB0_21;
	ld.shared.u32 	%r2691, [_ZZ8GPU_TilePViiPiiiS0_iiiiS0_S0_iE5width_$_0];
	mad.lo.s32 	%r3484, %r2691, %r8, %r1209;
	ld.shared.u32 	%r2692, [_ZZ8GPU_TilePViiPiiiS0_iiiiS0_S0_iE10dep_stride_$_0];
	ld.shared.u32 	%r2693, [_ZZ8GPU_TilePViiPiiiS0_iiiiS0_S0_iE10segLengthX_$_0];
	add.s32 	%r2694, %r2692, %r8;
	mad.lo.s32 	%r3483, %r2694, %r2693, %r2692;
	ld.shared.u32 	%r12, [_ZZ8GPU_TilePViiPiiiS0_iiiiS0_S0_iE9warpbatch_$_0];
	mul.lo.s32 	%r13, %r2693, %r12;
	mul.lo.s32 	%r14, %r2691, %r12;
	not.b32 	%r2695, %r7;
	add.s32 	%r15, %r6, %r2695;
	and.b32  	%r16, %r15, 96;
	or.b32  	%r17, %r7, 32;
	or.b32  	%r18, %r7, 64;
	or.b32  	%r19, %r7, 96;
	mov.u32 	%r3485, %r8;
$L__BB0_13:
	setp.ge.s32 	%p317, %r7, %r6;
	@%p317 bra 	$L__BB0_20;
	setp.eq.s32 	%p318, %r16, 96;
	mov.u32 	%r3486, %r7;
	@%p318 bra 	$L__BB0_18;
	setp.eq.s32 	%p319, %r16, 0;
	add.s32 	%r2696, %r7, %r3484;
	mul.wide.s32 	%rd355, %r2696, 4;
	add.s64 	%rd8, %rd2, %rd355;
	ld.volatile.global.u32 	%r2697, [%rd8];
	add.s32 	%r2698, %r7, %r3483;
	shl.b32 	%r2699, %r2698, 2;
	mov.u32 	%r2700, _ZZ8GPU_TilePViiPiiiS0_iiiiS0_S0_iE5tile1;
	add.s32 	%r23, %r2700, %r2699;
	st.volatile.shared.u32 	[%r23], %r2697;
	mov.u32 	%r3486, %r17;
	@%p319 bra 	$L__BB0_18;
	setp.eq.s32 	%p320, %r16, 32;
	ld.volatile.global.u32 	%r2701, [%rd8+128];
	st.volatile.shared.u32 	[%r23+128], %r2701;
	mov.u32 	%r3486, %r18;
	@%p320 bra 	$L__BB0_18;
	ld.volatile.global.u32 	%r2702, [%rd8+256];
	st.volatile.shared.u32 	[%r23+256], %r2702;
	mov.u32 	%r3486, %r19;
$L__BB0_18:
	setp.lt.u32 	%p321, %r15, 96;
	@%p321 bra 	$L__BB0_20;
$L__BB0_19:
	add.s32 	%r2703, %r3486, %r3484;
	mul.wide.s32 	%rd356, %r2703, 4;
	add.s64 	%rd357, %rd2, %rd356;
	ld.volatile.global.u32 	%r2704, [%rd357];
	add.s32 	%r2705, %r3486, %r3483;
	shl.b32 	%r2706, %r2705, 2;
	mov.u32 	%r2707, _ZZ8GPU_TilePViiPiiiS0_iiiiS0_S0_iE5tile1;
	add.s32 	%r2708, %r2707, %r2706;
	st.volatile.shared.u32 	[%r2708], %r2704;
	ld.volatile.global.u32 	%r2709, [%rd357+128];
	st.volatile.shared.u32 	[%r2708+128], %r2709;
	ld.volatile.global.u32 	%r2710, [%rd357+256];
	st.volatile.shared.u32 	[%r2708+256], %r2710;
	ld.volatile.global.u32 	%r2711, [%rd357+384];
	st.volatile.shared.u32 	[%r2708+384], %r2711;
	add.s32 	%r3486, %r3486, 128;
	setp.lt.s32 	%p322, %r3486, %r6;
	@%p322 bra 	$L__BB0_19;
$L__BB0_20:
	add.s32 	%r3483, %r13, %r3483;
	add.s32 	%r3484, %r14, %r3484;
	add.s32 	%r3485, %r12, %r3485;
	setp.lt.s32 	%p323, %r3485, %r9;
	@%p323 bra 	$L__BB0_13;
$L__BB0_21:
	membar.gl;
	bar.sync 	0;
	setp.lt.s32 	%p324, %r1207, 1;
	@%p324 bra 	$L__BB0_81;
	cvt.s64.s32 	%rd9, %r1209;
	mov.b32 	%r3488, 0;
	mov.u32 	%r30, %ntid.x;
$L__BB0_23:
	ld.shared.u32 	%r32, [_ZZ8GPU_TilePViiPiiiS0_iiiiS0_S0_iE10dep_stride_$_0];
	ld.shared.u32 	%r33, [_ZZ8GPU_TilePViiPiiiS0_iiiiS0_S0_iE10segLengthX_$_0];
	ld.shared.u32 	%r2713, [_ZZ8GPU_TilePViiPiiiS0_iiiiS0_S0_iE5tileY_$_0];
	mul.lo.s32 	%r2714, %r2713, %r32;
	setp.ge.u32 	%p325, %r1, %r2714;
	ld.shared.u32 	%r34, [_ZZ8GPU_TilePViiPiiiS0_iiiiS0_S0_iE5width_$_0];
	@%p325 bra 	$L__BB0_25;
	div.u32 	%r2715, %r1, %r32;
	mul.lo.s32 	%r2716, %r34, %r2715;
	sub.s32 	%r2717, %r2716, %r32;
	mul.lo.s32 	%r2718, %r2715, %r32;
	sub.s32 	%r2719, %r1, %r2718;
	add.s32 	%r2720, %r2717, %r2719;
	cvt.s64.s32 	%rd358, %r2720;
	add.s64 	%rd359, %rd358, %rd9;
	shl.b64 	%rd360, %rd359, 2;
	add.s64 	%rd361, %rd2, %rd360;
	ld.volatile.global.u32 	%r2721, [%rd361];
	mul.lo.s32 	%r2722, %r33, %r32;
	mad.lo.s32 	%r2723, %r33, %r2715, %r2722;
	add.s32 	%r2724, %r2723, %r2719;
	shl.b32 	%r2725, %r2724, 2;
	mov.u32 	%r2726, _ZZ8GPU_TilePViiPiiiS0_iiiiS0_S0_iE5tile1;
	add.s32 	%r2727, %r2726, %r2725;
	st.volatile.shared.u32 	[%r2727], %r2721;
$L__BB0_25:
	ld.shared.u32 	%r2728, [_ZZ8GPU_TilePViiPiiiS0_iiiiS0_S0_iE5tileX_$_0];
	mad.lo.s32 	%r2729, %r34, %r32, %r32;
	sub.s32 	%r3493, %r1, %r2729;
	add.s32 	%r2730, %r32, %r2728;
	setp.ge.u32 	%p326, %r1, %r2730;
	setp.lt.s32 	%p327, %r32, 1;
	or.pred  	%p328, %p326, %p327;
	@%p328 bra 	$L__BB0_33;
	and.b32  	%r36, %r32, 3;
	setp.lt.u32 	%p329, %r32, 4;
	mov.u32 	%r3492, %r1;
	@%p329 bra 	$L__BB0_29;
	and.b32  	%r37, %r32, 2147483644;
	mov.b32 	%r3491, 0;
	mov.u32 	%r3492, %r1;
$L__BB0_28:
	cvt.s64.s32 	%rd362, %r3493;
	add.s64 	%rd363, %rd362, %rd9;
	shl.b64 	%rd364, %rd363, 2;
	add.s64 	%rd365, %rd2, %rd364;
	ld.volatile.global.u32 	%r2732, [%rd365];
	shl.b32 	%r2733, %r3492, 2;
	mov.u32 	%r2734, _ZZ8GPU_TilePViiPiiiS0_iiiiS0_S0_iE5tile1;
	add.s32 	%r2735, %r2734, %r2733;
	st.volatile.shared.u32 	[%r2735], %r2732;
	add.s32 	%r2736, %r34, %r3493;
	cvt.s64.s32 	%rd366, %r2736;
	add.s64 	%rd367, %rd366, %rd9;
	shl.b64 	%rd368, %rd367, 2;
	add.s64 	%rd369, %rd2, %rd368;
	ld.volatile.global.u32 	%r2737, [%rd369];
	shl.b32 	%r2738, %r33, 2;
	add.s32 	%r2739, %r2735, %r2738;
	st.volatile.shared.u32 	[%r2739], %r2737;
	add.s32 	%r2740, %r2736, %r34;
	cvt.s64.s32 	%rd370, %r2740;
	add.s64 	%rd371, %rd370, %rd9;
	shl.b64 	%rd372, %rd371, 2;
	add.s64 	%rd373, %rd2, %rd372;
	ld.volatile.global.u32 	%r2741, [%rd373];
	add.s32 	%r2742, %r2739, %r2738;
	st.volatile.shared.u32 	[%r2742], %r2741;
	add.s32 	%r2743, %r2740, %r34;
	cvt.s64.s32 	%rd374, %r2743;
	add.s64 	%rd375, %rd374, %rd9;
	shl.b64 	%rd376, %rd375, 2;
	add.s64 	%rd377, %rd2, %rd376;
	ld.volatile.global.u32 	%r2744, [%rd377];
	add.s32 	%r2745, %r2742, %r2738;
	st.volatile.shared.u32 	[%r2745], %r2744;
	add.s32 	%r3492, %r2738, %r3492;
	add.s32 	%r3493, %r2743, %r34;
	add.s32 	%r3491, %r3491, 4;
	setp.ne.s32 	%p330, %r3491, %r37;
	@%p330 bra 	$L__BB0_28;
$L__BB0_29:
	setp.eq.s32 	%p331, %r36, 0;
	@%p331 bra 	$L__BB0_33;
	cvt.s64.s32 	%rd378, %r3493;
	add.s64 	%rd379, %rd378, %rd9;
	shl.b64 	%rd380, %rd379, 2;
	add.s64 	%rd381, %rd2, %rd380;
	ld.volatile.global.u32 	%r2746, [%rd381];
	shl.b32 	%r2747, %r3492, 2;
	mov.u32 	%r2748, _ZZ8GPU_TilePViiPiiiS0_iiiiS0_S0_iE5tile1;
	add.s32 	%r46, %r2748, %r2747;
	st.volatile.shared.u32 	[%r46], %r2746;
	setp.eq.s32 	%p332, %r36, 1;
	@%p332 bra 	$L__BB0_33;
	add.s32 	%r2749, %r34, %r3493;
	cvt.s64.s32 	%rd382, %r2749;
	add.s64 	%rd383, %rd382, %rd9;
	shl.b64 	%rd384, %rd383, 2;
	add.s64 	%rd385, %rd2, %rd384;
	ld.volatile.global.u32 	%r2750, [%rd385];
	shl.b32 	%r47, %r33, 2;
	add.s32 	%r48, %r46, %r47;
	st.volatile.shared.u32 	[%r48], %r2750;
	add.s32 	%r49, %r2749, %r34;
	setp.eq.s32 	%p333, %r36, 2;
	@%p333 bra 	$L__BB0_33;
	cvt.s64.s32 	%rd386, %r49;
	add.s64 	%rd387, %rd386, %rd9;
	shl.b64 	%rd388, %rd387, 2;
	add.s64 	%rd389, %rd2, %rd388;
	ld.volatile.global.u32 	%r2751, [%rd389];
	add.s32 	%r2752, %r48, %r47;
	st.volatile.shared.u32 	[%r2752], %r2751;
$L__BB0_33:
	membar.gl;
	bar.sync 	0;
	ld.shared.u32 	%r50, [_ZZ8GPU_TilePViiPiiiS0_iiiiS0_S0_iE5tileX_$_0];
	ld.shared.u32 	%r51, [_ZZ8GPU_TilePViiPiiiS0_iiiiS0_S0_iE5tileY_$_0];
	mul.lo.s32 	%r52, %r51, %r50;
	setp.ge.s32 	%p334, %r1, %r52;
	@%p334 bra 	$L__BB0_54;
	ld.shared.u32 	%r2753, [_ZZ8GPU_TilePViiPiiiS0_iiiiS0_S0_iE6stride_$_0];
	ld.shared.u32 	%r54, [_ZZ8GPU_TilePViiPiiiS0_iiiiS0_S0_iE10segLengthX_$_0];
	mad.lo.s32 	%r2754, %r50, %r3, %r2;
	mul.lo.s32 	%r2755, %r2753, %r3488;
	sub.s32 	%r55, %r50, %r2755;
	sub.s32 	%r56, %r51, %r2755;
	setp.gt.s32 	%p335, %r2753, -1;
	neg.s32 	%r57, %r2753;
	shl.b32 	%r2756, %r2753, 1;
	or.b32  	%r58, %r2756, 1;
	shl.b32 	%r2757, %r2754, 2;
	mov.u32 	%r2758, _ZZ8GPU_TilePViiPiiiS0_iiiiS0_S0_iE5tile2;
	add.s32 	%r59, %r2758, %r2757;
	@%p335 bra 	$L__BB0_39;
	mov.u32 	%r3494, %r1;
$L__BB0_36:
	div.s32 	%r2855, %r3494, %r50;
	mul.lo.s32 	%r2857, %r2855, %r50;
	sub.s32 	%r2858, %r3494, %r2857;
	setp.ge.s32 	%p348, %r2858, %r55;
	min.s32 	%r2859, %r2858, %r2855;
	setp.lt.s32 	%p349, %r2859, 1;
	setp.ge.s32 	%p350, %r2855, %r56;
	or.pred  	%p351, %p348, %p350;
	or.pred  	%p352, %p351, %p349;
	@%p352 bra 	$L__BB0_38;
	mov.b32 	%r2860, 0;
	st.volatile.shared.u32 	[%r59], %r2860;
$L__BB0_38:
	add.s32 	%r3494, %r3494, %r30;
	setp.lt.s32 	%p353, %r3494, %r52;
	@%p353 bra 	$L__BB0_36;
	bra.uni 	$L__BB0_54;
$L__BB0_39:
	and.b32  	%r62, %r58, 2147483632;
	mov.u32 	%r3495, %r1;
$L__BB0_40:
	div.s32 	%r2759, %r3495, %r50;
	mul.lo.s32 	%r2760, %r2759, %r50;
	sub.s32 	%r64, %r3495, %r2760;
	mul.lo.s32 	%r2761, %r2753, %r3488;
	sub.s32 	%r2762, %r50, %r2761;
	setp.ge.s32 	%p336, %r64, %r2762;
	min.s32 	%r2763, %r64, %r2759;
	setp.lt.s32 	%p337, %r2763, 1;
	setp.ge.s32 	%p338, %r2759, %r56;
	or.pred  	%p339, %p336, %p338;
	or.pred  	%p340, %p339, %p337;
	@%p340 bra 	$L__BB0_53;
	add.s32 	%r2765, %r2753, %r2759;
	add.s32 	%r2766, %r2753, %r64;
	mad.lo.s32 	%r66, %r2765, %r54, %r2766;
	mov.b32 	%r3501, 0;
	mov.u32 	%r3496, %r57;
$L__BB0_42:
	setp.lt.u32 	%p341, %r2753, 8;
	mad.lo.s32 	%r69, %r54, %r3496, %r66;
	mov.u32 	%r3500, %r57;
	@%p341 bra 	$L__BB0_45;
	mov.u32 	%r3500, %r57;
$L__BB0_44:
	.pragma "nounroll";
	add.s32 	%r2767, %r3500, %r69;
	shl.b32 	%r2768, %r2767, 2;
	mov.u32 	%r2769, _ZZ8GPU_TilePViiPiiiS0_iiiiS0_S0_iE5tile1;
	add.s32 	%r2770, %r2769, %r2768;
	ld.volatile.shared.u32 	%r2771, [%r2770];
	add.s32 	%r2772, %r2771, %r3501;
	ld.volatile.shared.u32 	%r2773, [%r2770+4];
	add.s32 	%r2774, %r2773, %r2772;
	ld.volatile.shared.u32 	%r2775, [%r2770+8];
	add.s32 	%r2776, %r2775, %r2774;
	ld.volatile.shared.u32 	%r2777, [%r2770+12];
	add.s32 	%r2778, %r2777, %r2776;
	ld.volatile.shared.u32 	%r2779, [%r2770+16];
	add.s32 	%r2780, %r2779, %r2778;
	ld.volatile.shared.u32 	%r2781, [%r2770+20];
	add.s32 	%r2782, %r2781, %r2780;
	ld.volatile.shared.u32 	%r2783, [%r2770+24];
	add.s32 	%r2784, %r2783, %r2782;
	ld.volatile.shared.u32 	%r2785, [%r2770+28];
	add.s32 	%r2786, %r2785, %r2784;
	ld.volatile.shared.u32 	%r2787, [%r2770+32];
	add.s32 	%r2788, %r2787, %r2786;
	ld.volatile.shared.u32 	%r2789, [%r2770+36];
	add.s32 	%r2790, %r2789, %r2788;
	ld.volatile.shared.u32 	%r2791, [%r2770+40];
	add.s32 	%r2792, %r2791, %r2790;
	ld.volatile.shared.u32 	%r2793, [%r2770+44];
	add.s32 	%r2794, %r2793, %r2792;
	ld.volatile.shared.u32 	%r2795, [%r2770+48];
	add.s32 	%r2796, %r2795, %r2794;
	ld.volatile.shared.u32 	%r2797, [%r2770+52];
	add.s32 	%r2798, %r2797, %r2796;
	ld.volatile.shared.u32 	%r2799, [%r2770+56];
	add.s32 	%r2800, %r2799, %r2798;
	ld.volatile.shared.u32 	%r2801, [%r2770+60];
	add.s32 	%r3501, %r2801, %r2800;
	add.s32 	%r3500, %r3500, 16;
	add.s32 	%r2802, %r3500, %r2753;
	setp.ne.s32 	%p342, %r2802, %r62;
	@%p342 bra 	$L__BB0_44;
$L__BB0_45:
	shl.b32 	%r2803, %r2753, 1;
	and.b32  	%r2804, %r2803, 8;
	setp.eq.s32 	%p343, %r2804, 0;
	@%p343 bra 	$L__BB0_47;
	add.s32 	%r2805, %r3500, %r69;
	shl.b32 	%r2806, %r2805, 2;
	mov.u32 	%r2807, _ZZ8GPU_TilePViiPiiiS0_iiiiS0_S0_iE5tile1;
	add.s32 	%r2808, %r2807, %r2806;
	ld.volatile.shared.u32 	%r2809, [%r2808];
	add.s32 	%r2810, %r2809, %r3501;
	ld.volatile.shared.u32 	%r2811, [%r2808+4];
	add.s32 	%r2812, %r2811, %r2810;
	ld.volatile.shared.u32 	%r2813, [%r2808+8];
	add.s32 	%r2814, %r2813, %r2812;
	ld.volatile.shared.u32 	%r2815, [%r2808+12];
	add.s32 	%r2816, %r2815, %r2814;
	ld.volatile.shared.u32 	%r2817, [%r2808+16];
	add.s32 	%r2818, %r2817, %r2816;
	ld.volatile.shared.u32 	%r2819, [%r2808+20];
	add.s32 	%r2820, %r2819, %r2818;
	ld.volatile.shared.u32 	%r2821, [%r2808+24];
	add.s32 	%r2822, %r2821, %r2820;
	ld.volatile.shared.u32 	%r2823, [%r2808+28];
	add.s32 	%r3501, %r2823, %r2822;
	add.s32 	%r3500, %r3500, 8;
$L__BB0_47:
	shl.b32 	%r2824, %r2753, 1;
	and.b32  	%r2825, %r2824, 4;
	setp.eq.s32 	%p344, %r2825, 0;
	@%p344 bra 	$L__BB0_49;
	add.s32 	%r2826, %r3500, %r69;
	shl.b32 	%r2827, %r2826, 2;
	mov.u32 	%r2828, _ZZ8GPU_TilePViiPiiiS0_iiiiS0_S0_iE5tile1;
	add.s32 	%r2829, %r2828, %r2827;
	ld.volatile.shared.u32 	%r2830, [%r2829];
	add.s32 	%r2831, %r2830, %r3501;
	ld.volatile.shared.u32 	%r2832, [%r2829+4];
	add.s32 	%r2833, %r2832, %r2831;
	ld.volatile.shared.u32 	%r2834, [%r2829+8];
	add.s32 	%r2835, %r2834, %r2833;
	ld.volatile.shared.u32 	%r2836, [%r2829+12];
	add.s32 	%r3501, %r2836, %r2835;
	add.s32 	%r3500, %r3500, 4;
$L__BB0_49:
	shl.b32 	%r2837, %r2753, 1;
	or.b32  	%r2838, %r2837, 1;
	and.b32  	%r2839, %r2838, 3;
	setp.eq.s32 	%p345, %r2839, 1;
	add.s32 	%r2840, %r3500, %r69;
	shl.b32 	%r2841, %r2840, 2;
	mov.u32 	%r2842, _ZZ8GPU_TilePViiPiiiS0_iiiiS0_S0_iE5tile1;
	add.s32 	%r84, %r2842, %r2841;
	ld.volatile.shared.u32 	%r2843, [%r84];
	add.s32 	%r3501, %r2843, %r3501;
	@%p345 bra 	$L__BB0_51;
	ld.volatile.shared.u32 	%r2844, [%r84+4];
	add.s32 	%r2845, %r2844, %r3501;
	ld.volatile.shared.u32 	%r2846, [%r84+8];
	add.s32 	%r3501, %r2846, %r2845;
$L__BB0_51:
	add.s32 	%r88, %r3496, 1;
	setp.ne.s32 	%p346, %r3496, %r2753;
	mov.u32 	%r3496, %r88;
	@%p346 bra 	$L__BB0_42;
	shl.b32 	%r2847, %r2753, 1;
	or.b32  	%r2848, %r2847, 1;
	div.s32 	%r2849, %r3501, %r2848;
	div.s32 	%r2850, %r2849, %r2848;
	mad.lo.s32 	%r2851, %r50, %r3, %r2;
	shl.b32 	%r2852, %r2851, 2;
	mov.u32 	%r2853, _ZZ8GPU_TilePViiPiiiS0_iiiiS0_S0_iE5tile2;
	add.s32 	%r2854, %r2853, %r2852;
	st.volatile.shared.u32 	[%r2854], %r2850;
$L__BB0_53:
	add.s32 	%r3495, %r3495, %r30;
	setp.lt.s32 	%p347, %r3495, %r52;
	@%p347 bra 	$L__BB0_40;
$L__BB0_54:
	membar.gl;
	bar.sync 	0;
	ld.shared.u32 	%r2861, [_ZZ8GPU_TilePViiPiiiS0_iiiiS0_S0_iE5tileY_$_0];
	ld.shared.u32 	%r90, [_ZZ8GPU_TilePViiPiiiS0_iiiiS0_S0_iE10dep_stride_$_0];
	mul.lo.s32 	%r91, %r90, %r2861;
	setp.ge.u32 	%p354, %r1, %r91;
	@%p354 bra 	$L__BB0_56;
	mad.lo.s32 	%r2862, %r91, %r3488, %r1;
	ld.shared.u32 	%r2863, [_ZZ8GPU_TilePViiPiiiS0_iiiiS0_S0_iE10segLengthX_$_0];
	ld.shared.u32 	%r2864, [_ZZ8GPU_TilePViiPiiiS0_iiiiS0_S0_iE5tileX_$_0];
	ld.shared.u32 	%r2865, [_ZZ8GPU_TilePViiPiiiS0_iiiiS0_S0_iE6stride_$_0];
	mul.lo.s32 	%r2866, %r2865, %r3488;
	div.u32 	%r2867, %r1, %r90;
	mul.lo.s32 	%r2868, %r2867, %r90;
	sub.s32 	%r2869, %r1, %r2868;
	mad.lo.s32 	%r2870, %r2863, %r90, %r2864;
	sub.s32 	%r2871, %r2870, %r2866;
	add.s32 	%r2872, %r2871, %r2869;
	mad.lo.s32 	%r2873, %r2863, %r2867, %r2872;
	shl.b32 	%r2874, %r2873, 2;
	mov.u32 	%r2875, _ZZ8GPU_TilePViiPiiiS0_iiiiS0_S0_iE5tile1;
	add.s32 	%r2876, %r2875, %r2874;
	ld.volatile.shared.u32 	%r2877, [%r2876];
	shl.b32 	%r2878, %r2862, 2;
	mov.u32 	%r2879, _ZZ8GPU_TilePViiPiiiS0_iiiiS0_S0_iE9intra_dep;
	add.s32 	%r2880, %r2879, %r2878;
	st.shared.u32 	[%r2880], %r2877;
$L__BB0_56:
	ld.param.u32 	%r3480, [_Z8GPU_TilePViiPiiiS0_iiiiS0_S0_i_param_4];
	membar.gl;
	bar.sync 	0;
	mad.lo.s32 	%r92, %r1207, %r3480, %r3488;
	ld.shared.u32 	%r93, [_ZZ8GPU_TilePViiPiiiS0_iiiiS0_S0_iE10dep_stride_$_0];
	ld.shared.u32 	%r2881, [_ZZ8GPU_TilePViiPiiiS0_iiiiS0_S0_iE2n1_$_0];
	add.s32 	%r94, %r2881, %r93;
	ld.shared.u32 	%r95, [_ZZ8GPU_TilePViiPiiiS0_iiiiS0_S0_iE10segLengthX_$_0];
	setp.ge.u32 	%p355, %r1, %r93;
	@%p355 bra 	$L__BB0_65;
	ld.shared.u32 	%r2882, [_ZZ8GPU_TilePViiPiiiS0_iiiiS0_S0_iE5tileY_$_0];
	ld.shared.u32 	%r2883, [_ZZ8GPU_TilePViiPiiiS0_iiiiS0_S0_iE6stride_$_0];
	mul.lo.s32 	%r2884, %r93, %r92;
	mad.lo.s32 	%r3511, %r2884, %r94, %r1;
	mul.lo.s32 	%r2885, %r2883, %r3488;
	sub.s32 	%r2886, %r2882, %r2885;
	mad.lo.s32 	%r3510, %r2886, %r95, %r1;
	setp.lt.s32 	%p356, %r93, 1;
	@%p356 bra 	$L__BB0_65;
	and.b32  	%r98, %r93, 3;
	setp.lt.u32 	%p357, %r93, 4;
	@%p357 bra 	$L__BB0_61;
	and.b32  	%r99, %r93, 2147483644;
	mov.b32 	%r3509, 0;
$L__BB0_60:
	shl.b32 	%r2888, %r3510, 2;
	mov.u32 	%r2889, _ZZ8GPU_TilePViiPiiiS0_iiiiS0_S0_iE5tile1;
	add.s32 	%r2890, %r2889, %r2888;
	ld.volatile.shared.u32 	%r2891, [%r2890];
	mul.wide.s32 	%rd390, %r3511, 4;
	add.s64 	%rd391, %rd1, %rd390;
	st.volatile.global.u32 	[%rd391], %r2891;
	add.s32 	%r2892, %r3511, %r94;
	shl.b32 	%r2893, %r95, 2;
	add.s32 	%r2894, %r2890, %r2893;
	ld.volatile.shared.u32 	%r2895, [%r2894];
	mul.wide.s32 	%rd392, %r2892, 4;
	add.s64 	%rd393, %rd1, %rd392;
	st.volatile.global.u32 	[%rd393], %r2895;
	add.s32 	%r2896, %r2892, %r94;
	add.s32 	%r2897, %r2894, %r2893;
	ld.volatile.shared.u32 	%r2898, [%r2897];
	mul.wide.s32 	%rd394, %r2896, 4;
	add.s64 	%rd395, %rd1, %rd394;
	st.volatile.global.u32 	[%rd395], %r2898;
	add.s32 	%r2899, %r2896, %r94;
	add.s32 	%r2900, %r2897, %r2893;
	ld.volatile.shared.u32 	%r2901, [%r2900];
	mul.wide.s32 	%rd396, %r2899, 4;
	add.s64 	%rd397, %rd1, %rd396;
	st.volatile.global.u32 	[%rd397], %r2901;
	add.s32 	%r3510, %r2893, %r3510;
	add.s32 	%r3511, %r2899, %r94;
	add.s32 	%r3509, %r3509, 4;
	setp.ne.s32 	%p358, %r3509, %r99;
	@%p358 bra 	$L__BB0_60;
$L__BB0_61:
	setp.eq.s32 	%p359, %r98, 0;
	@%p359 bra 	$L__BB0_65;
	shl.b32 	%r2902, %r3510, 2;
	mov.u32 	%r2903, _ZZ8GPU_TilePViiPiiiS0_iiiiS0_S0_iE5tile1;
	add.s32 	%r108, %r2903, %r2902;
	ld.volatile.shared.u32 	%r2904, [%r108];
	mul.wide.s32 	%rd398, %r3511, 4;
	add.s64 	%rd10, %rd1, %rd398;
	st.volatile.global.u32 	[%rd10], %r2904;
	setp.eq.s32 	%p360, %r98, 1;
	@%p360 bra 	$L__BB0_65;
	shl.b32 	%r109, %r95, 2;
	add.s32 	%r110, %r108, %r109;
	ld.volatile.shared.u32 	%r2905, [%r110];
	mul.wide.s32 	%rd11, %r94, 4;
	add.s64 	%rd12, %rd10, %rd11;
	st.volatile.global.u32 	[%rd12], %r2905;
	setp.eq.s32 	%p361, %r98, 2;
	@%p361 bra 	$L__BB0_65;
	add.s32 	%r2906, %r110, %r109;
	ld.volatile.shared.u32 	%r2907, [%r2906];
	add.s64 	%rd399, %rd12, %rd11;
	st.volatile.global.u32 	[%rd399], %r2907;
$L__BB0_65:
	membar.gl;
	bar.sync 	0;
	ld.shared.u32 	%r2908, [_ZZ8GPU_TilePViiPiiiS0_iiiiS0_S0_iE5tileX_$_0];
	ld.shared.u32 	%r2909, [_ZZ8GPU_TilePViiPiiiS0_iiiiS0_S0_iE6stride_$_0];
	mul.lo.s32 	%r111, %r2909, %r3488;
	sub.s32 	%r2910, %r2908, %r111;
	ld.shared.u32 	%r112, [_ZZ8GPU_TilePViiPiiiS0_iiiiS0_S0_iE10dep_stride_$_0];
	mul.lo.s32 	%r113, %r112, %r92;
	ld.shared.u32 	%r2911, [_ZZ8GPU_TilePViiPiiiS0_iiiiS0_S0_iE2n1_$_0];
	add.s32 	%r114, %r2911, %r112;
	setp.ge.u32 	%p362, %r1, %r2910;
	@%p362 bra 	$L__BB0_74;
	add.s32 	%r2912, %r112, %r1;
	mad.lo.s32 	%r3516, %r113, %r114, %r2912;
	ld.shared.u32 	%r2913, [_ZZ8GPU_TilePViiPiiiS0_iiiiS0_S0_iE5tileY_$_0];
	sub.s32 	%r2914, %r2913, %r111;
	ld.shared.u32 	%r116, [_ZZ8GPU_TilePViiPiiiS0_iiiiS0_S0_iE10segLengthX_$_0];
	mad.lo.s32 	%r3515, %r2914, %r116, %r2912;
	setp.lt.s32 	%p363, %r112, 1;
	@%p363 bra 	$L__BB0_74;
	and.b32  	%r118, %r112, 3;
	setp.lt.u32 	%p364, %r112, 4;
	@%p364 bra 	$L__BB0_70;
	and.b32  	%r119, %r112, 2147483644;
	mov.b32 	%r3514, 0;
$L__BB0_69:
	shl.b32 	%r2916, %r3515, 2;
	mov.u32 	%r2917, _ZZ8GPU_TilePViiPiiiS0_iiiiS0_S0_iE5tile1;
	add.s32 	%r2918, %r2917, %r2916;
	ld.volatile.shared.u32 	%r2919, [%r2918];
	mul.wide.s32 	%rd400, %r3516, 4;
	add.s64 	%rd401, %rd1, %rd400;
	st.volatile.global.u32 	[%rd401], %r2919;
	add.s32 	%r2920, %r3516, %r114;
	shl.b32 	%r2921, %r116, 2;
	add.s32 	%r2922, %r2918, %r2921;
	ld.volatile.shared.u32 	%r2923, [%r2922];
	mul.wide.s32 	%rd402, %r2920, 4;
	add.s64 	%rd403, %rd1, %rd402;
	st.volatile.global.u32 	[%rd403], %r2923;
	add.s32 	%r2924, %r2920, %r114;
	add.s32 	%r2925, %r2922, %r2921;
	ld.volatile.shared.u32 	%r2926, [%r2925];
	mul.wide.s32 	%rd404, %r2924, 4;
	add.s64 	%rd405, %rd1, %rd404;
	st.volatile.global.u32 	[%rd405], %r2926;
	add.s32 	%r2927, %r2924, %r114;
	add.s32 	%r2928, %r2925, %r2921;
	ld.volatile.shared.u32 	%r2929, [%r2928];
	mul.wide.s32 	%rd406, %r2927, 4;
	add.s64 	%rd407, %rd1, %rd406;
	st.volatile.global.u32 	[%rd407], %r2929;
	add.s32 	%r3516, %r2927, %r114;
	add.s32 	%r3515, %r2921, %r3515;
	add.s32 	%r3514, %r3514, 4;
	setp.ne.s32 	%p365, %r3514, %r119;
	@%p365 bra 	$L__BB0_69;
$L__BB0_70:
	setp.eq.s32 	%p366, %r118, 0;
	@%p366 bra 	$L__BB0_74;
	shl.b32 	%r2930, %r3515, 2;
	mov.u32 	%r2931, _ZZ8GPU_TilePViiPiiiS0_iiiiS0_S0_iE5tile1;
	add.s32 	%r128, %r2931, %r2930;
	ld.volatile.shared.u32 	%r2932, [%r128];
	mul.wide.s32 	%rd408, %r3516, 4;
	add.s64 	%rd13, %rd1, %rd408;
	st.volatile.global.u32 	[%rd13], %r2932;
	setp.eq.s32 	%p367, %r118, 1;
	@%p367 bra 	$L__BB0_74;
	shl.b32 	%r129, %r116, 2;
	add.s32 	%r130, %r128, %r129;
	ld.volatile.shared.u32 	%r2933, [%r130];
	mul.wide.s32 	%rd14, %r114, 4;
	add.s64 	%rd15, %rd13, %rd14;
	st.volatile.global.u32 	[%rd15], %r2933;
	setp.eq.s32 	%p368, %r118, 2;
	@%p368 bra 	$L__BB0_74;
	add.s32 	%r2934, %r130, %r129;
	ld.volatile.shared.u32 	%r2935, [%r2934];
	add.s64 	%rd409, %rd15, %rd14;
	st.volatile.global.u32 	[%rd409], %r2935;
$L__BB0_74:
	membar.gl;
	bar.sync 	0;
	ld.shared.u32 	%r131, [_ZZ8GPU_TilePViiPiiiS0_iiiiS0_S0_iE5tileY_$_0];
	setp.ge.s32 	%p369, %r8, %r131;
	@%p369 bra 	$L__BB0_80;
	ld.shared.u32 	%r2936, [_ZZ8GPU_TilePViiPiiiS0_iiiiS0_S0_iE10dep_stride_$_0];
	add.s32 	%r2937, %r2936, %r8;
	ld.shared.u32 	%r2938, [_ZZ8GPU_TilePViiPiiiS0_iiiiS0_S0_iE10segLengthX_$_0];
	mad.lo.s32 	%r3518, %r2937, %r2938, %r2936;
	ld.shared.u32 	%r133, [_ZZ8GPU_TilePViiPiiiS0_iiiiS0_S0_iE5tileX_$_0];
	mul.lo.s32 	%r3517, %r133, %r8;
	ld.shared.u32 	%r135, [_ZZ8GPU_TilePViiPiiiS0_iiiiS0_S0_iE9warpbatch_$_0];
	mul.lo.s32 	%r136, %r2938, %r135;
	mul.lo.s32 	%r137, %r133, %r135;
	mov.u32 	%r3519, %r8;
$L__BB0_76:
	setp.ge.s32 	%p370, %r7, %r133;
	@%p370 bra 	$L__BB0_79;
	mov.u32 	%r3520, %r7;
$L__BB0_78:
	add.s32 	%r2939, %r3520, %r3517;
	shl.b32 	%r2940, %r2939, 2;
	mov.u32 	%r2941, _ZZ8GPU_TilePViiPiiiS0_iiiiS0_S0_iE5tile2;
	add.s32 	%r2942, %r2941, %r2940;
	ld.volatile.shared.u32 	%r2943, [%r2942];
	add.s32 	%r2944, %r3520, %r3518;
	shl.b32 	%r2945, %r2944, 2;
	mov.u32 	%r2946, _ZZ8GPU_TilePViiPiiiS0_iiiiS0_S0_iE5tile1;
	add.s32 	%r2947, %r2946, %r2945;
	st.volatile.shared.u32 	[%r2947], %r2943;
	mov.b32 	%r2948, 0;
	st.volatile.shared.u32 	[%r2942], %r2948;
	add.s32 	%r3520, %r3520, 32;
	setp.lt.s32 	%p371, %r3520, %r133;
	@%p371 bra 	$L__BB0_78;
$L__BB0_79:
	add.s32 	%r3518, %r136, %r3518;
	add.s32 	%r3517, %r137, %r3517;
	add.s32 	%r3519, %r135, %r3519;
	setp.lt.s32 	%p372, %r3519, %r131;
	@%p372 bra 	$L__BB0_76;
$L__BB0_80:
	membar.gl;
	bar.sync 	0;
	add.s32 	%r3488, %r3488, 1;
	setp.ne.s32 	%p373, %r3488, %r1207;
	@%p373 bra 	$L__BB0_23;
$L__BB0_81:
	ld.shared.u32 	%r147, [_ZZ8GPU_TilePViiPiiiS0_iiiiS0_S0_iE5tileX_$_0];
	ld.shared.u32 	%r148, [_ZZ8GPU_TilePViiPiiiS0_iiiiS0_S0_iE5tileY_$_0];
	mul.lo.s32 	%r149, %r148, %r147;
	setp.ge.s32 	%p374, %r1, %r149;
	@%p374 bra 	$L__BB0_86;
	ld.shared.u32 	%r2949, [_ZZ8GPU_TilePViiPiiiS0_iiiiS0_S0_iE6stride_$_0];
	mul.lo.s32 	%r2950, %r2949, %r1207;
	sub.s32 	%r150, %r147, %r2950;
	sub.s32 	%r151, %r148, %r2950;
	ld.shared.u32 	%r152, [_ZZ8GPU_TilePViiPiiiS0_iiiiS0_S0_iE5width_$_0];
	ld.shared.u32 	%r153, [_ZZ8GPU_TilePViiPiiiS0_iiiiS0_S0_iE10dep_stride_$_0];
	ld.shared.u32 	%r154, [_ZZ8GPU_TilePViiPiiiS0_iiiiS0_S0_iE10segLengthX_$_0];
	mov.u32 	%r155, %ntid.x;
	mov.u32 	%r3521, %r1;
$L__BB0_83:
	div.s32 	%r2951, %r3521, %r147;
	mul.lo.s32 	%r2952, %r2951, %r147;
	sub.s32 	%r157, %r3521, %r2952;
	setp.ge.s32 	%p375, %r157, %r150;
	setp.ge.s32 	%p376, %r2951, %r151;
	or.pred  	%p377, %p375, %p376;
	@%p377 bra 	$L__BB0_85;
	add.s32 	%r2953, %r157, %r1209;
	mad.lo.s32 	%r2954, %r152, %r2951, %r2953;
	add.s32 	%r2955, %r153, %r2951;
	add.s32 	%r2956, %r153, %r157;
	mad.lo.s32 	%r2957, %r2955, %r154, %r2956;
	shl.b32 	%r2958, %r2957, 2;
	mov.u32 	%r2959, _ZZ8GPU_TilePViiPiiiS0_iiiiS0_S0_iE5tile1;
	add.s32 	%r2960, %r2959, %r2958;
	ld.volatile.shared.u32 	%r2961, [%r2960];
	mul.wide.s32 	%rd410, %r2954, 4;
	add.s64 	%rd411, %rd2, %rd410;
	st.volatile.global.u32 	[%rd411], %r2961;
$L__BB0_85:
	add.s32 	%r3521, %r3521, %r155;
	setp.lt.s32 	%p378, %r3521, %r149;
	@%p378 bra 	$L__BB0_83;
$L__BB0_86:
	setp.ne.s32 	%p379, %r1, 0;
	membar.gl;
	bar.sync 	0;
	@%p379 bra 	$L__BB0_88;
	ld.shared.u32 	%r2962, [_ZZ8GPU_TilePViiPiiiS0_iiiiS0_S0_iE4yseg_$_0];
	mul.lo.s32 	%r2963, %r2962, %r1208;
	mul.wide.s32 	%rd412, %r2963, 4;
	add.s64 	%rd413, %rd4, %rd412;
	ld.volatile.global.u32 	%r2964, [%rd413+4];
	add.s32 	%r2965, %r2964, 1;
	st.volatile.global.u32 	[%rd413+4], %r2965;
$L__BB0_88:
	membar.gl;
	bar.sync 	0;
	ld.shared.u32 	%r3557, [_ZZ8GPU_TilePViiPiiiS0_iiiiS0_S0_iE4xseg_$_0];
	setp.lt.s32 	%p380, %r3557, 3;
	@%p380 bra 	$L__BB0_159;
	cvt.s64.s32 	%rd16, %r1209;
	mov.b32 	%r3523, 1;
	mov.u32 	%r161, %ntid.x;
$L__BB0_90:
	setp.ne.s32 	%p381, %r1, 0;
	ld.shared.u32 	%r2967, [_ZZ8GPU_TilePViiPiiiS0_iiiiS0_S0_iE5tileX_$_0];
	mad.lo.s32 	%r164, %r2967, %r3523, %r1209;
	@%p381 bra 	$L__BB0_93;
	ld.shared.u32 	%r2968, [_ZZ8GPU_TilePViiPiiiS0_iiiiS0_S0_iE6YoverX_$_0];
	add.s32 	%r2969, %r2968, %r3523;
	min.s32 	%r165, %r2969, %r3557;
	ld.shared.u32 	%r2970, [_ZZ8GPU_TilePViiPiiiS0_iiiiS0_S0_iE4yseg_$_0];
	mul.lo.s32 	%r2971, %r2970, %r1208;
	mul.wide.s32 	%rd414, %r2971, 4;
	add.s64 	%rd17, %rd4, %rd414;
$L__BB0_92:
	ld.volatile.global.u32 	%r2972, [%rd17];
	setp.lt.s32 	%p382, %r2972, %r165;
	@%p382 bra 	$L__BB0_92;
$L__BB0_93:
	membar.gl;
	bar.sync 	0;
	ld.shared.u32 	%r166, [_ZZ8GPU_TilePViiPiiiS0_iiiiS0_S0_iE5tileX_$_0];
	ld.shared.u32 	%r167, [_ZZ8GPU_TilePViiPiiiS0_iiiiS0_S0_iE5tileY_$_0];
	setp.ge.s32 	%p383, %r8, %r167;
	@%p383 bra 	$L__BB0_99;
	ld.shared.u32 	%r2973, [_ZZ8GPU_TilePViiPiiiS0_iiiiS0_S0_iE5width_$_0];
	mad.lo.s32 	%r3525, %r2973, %r8, %r164;
	ld.shared.u32 	%r2974, [_ZZ8GPU_TilePViiPiiiS0_iiiiS0_S0_iE10dep_stride_$_0];
	ld.shared.u32 	%r2975, [_ZZ8GPU_TilePViiPiiiS0_iiiiS0_S0_iE10segLengthX_$_0];
	add.s32 	%r2976, %r2974, %r8;
	mad.lo.s32 	%r3524, %r2976, %r2975, %r2974;
	ld.shared.u32 	%r170, [_ZZ8GPU_TilePViiPiiiS0_iiiiS0_S0_iE9warpbatch_$_0];
	mul.lo.s32 	%r171, %r2975, %r170;
	mul.lo.s32 	%r172, %r2973, %r170;
	mov.u32 	%r3526, %r8;
$L__BB0_95:
	setp.ge.s32 	%p384, %r7, %r166;
	@%p384 bra 	$L__BB0_98;
	mov.u32 	%r3527, %r7;
$L__BB0_97:
	add.s32 	%r2977, %r3527, %r3525;
	mul.wide.s32 	%rd415, %r2977, 4;
	add.s64 	%rd416, %rd2, %rd415;
	ld.volatile.global.u32 	%r2978, [%rd416];
	add.s32 	%r2979, %r3527, %r3524;
	shl.b32 	%r2980, %r2979, 2;
	mov.u32 	%r2981, _ZZ8GPU_TilePViiPiiiS0_iiiiS0_S0_iE5tile1;
	add.s32 	%r2982, %r2981, %r2980;
	st.volatile.shared.u32 	[%r2982], %r2978;
	add.s32 	%r3527, %r3527, 32;
	setp.lt.s32 	%p385, %r3527, %r166;
	@%p385 bra 	$L__BB0_97;
$L__BB0_98:
	add.s32 	%r3524, %r171, %r3524;
	add.s32 	%r3525, %r172, %r3525;
	add.s32 	%r3526, %r170, %r3526;
	setp.lt.s32 	%p386, %r3526, %r167;
	@%p386 bra 	$L__BB0_95;
$L__BB0_99:
	setp.lt.s32 	%p387, %r1207, 1;
	membar.gl;
	bar.sync 	0;
	@%p387 bra 	$L__BB0_150;
	mov.b32 	%r3528, 0;
$L__BB0_101:
	ld.shared.u32 	%r2984, [_ZZ8GPU_TilePViiPiiiS0_iiiiS0_S0_iE5tileY_$_0];
	ld.shared.u32 	%r182, [_ZZ8GPU_TilePViiPiiiS0_iiiiS0_S0_iE10dep_stride_$_0];
	mul.lo.s32 	%r183, %r182, %r2984;
	setp.ge.u32 	%p388, %r1, %r183;
	@%p388 bra 	$L__BB0_103;
	mad.lo.s32 	%r2985, %r183, %r3528, %r1;
	ld.shared.u32 	%r2986, [_ZZ8GPU_TilePViiPiiiS0_iiiiS0_S0_iE10segLengthX_$_0];
	div.u32 	%r2987, %r1, %r182;
	mul.lo.s32 	%r2988, %r2987, %r182;
	sub.s32 	%r2989, %r1, %r2988;
	add.s32 	%r2990, %r2987, %r182;
	mad.lo.s32 	%r2991, %r2990, %r2986, %r2989;
	shl.b32 	%r2992, %r2985, 2;
	mov.u32 	%r2993, _ZZ8GPU_TilePViiPiiiS0_iiiiS0_S0_iE9intra_dep;
	add.s32 	%r2994, %r2993, %r2992;
	ld.shared.u32 	%r2995, [%r2994];
	shl.b32 	%r2996, %r2991, 2;
	mov.u32 	%r2997, _ZZ8GPU_TilePViiPiiiS0_iiiiS0_S0_iE5tile1;
	add.s32 	%r2998, %r2997, %r2996;
	st.volatile.shared.u32 	[%r2998], %r2995;
$L__BB0_103:
	ld.shared.u32 	%r2999, [_ZZ8GPU_TilePViiPiiiS0_iiiiS0_S0_iE5tileX_$_0];
	ld.shared.u32 	%r184, [_ZZ8GPU_TilePViiPiiiS0_iiiiS0_S0_iE5width_$_0];
	ld.shared.u32 	%r3000, [_ZZ8GPU_TilePViiPiiiS0_iiiiS0_S0_iE6stride_$_0];
	mul.lo.s32 	%r3001, %r184, %r182;
	mad.lo.s32 	%r3002, %r3000, %r3528, %r3001;
	mad.lo.s32 	%r3003, %r2999, %r3523, %r1;
	add.s32 	%r3004, %r182, %r3002;
	sub.s32 	%r3533, %r3003, %r3004;
	add.s32 	%r3005, %r182, %r2999;
	setp.ge.u32 	%p389, %r1, %r3005;
	setp.lt.s32 	%p390, %r182, 1;
	or.pred  	%p391, %p389, %p390;
	@%p391 bra 	$L__BB0_111;
	ld.shared.u32 	%r186, [_ZZ8GPU_TilePViiPiiiS0_iiiiS0_S0_iE10segLengthX_$_0];
	and.b32  	%r187, %r182, 3;
	setp.lt.u32 	%p392, %r182, 4;
	mov.u32 	%r3532, %r1;
	@%p392 bra 	$L__BB0_107;
	and.b32  	%r188, %r182, 2147483644;
	mov.b32 	%r3531, 0;
	mov.u32 	%r3532, %r1;
$L__BB0_106:
	cvt.s64.s32 	%rd417, %r3533;
	add.s64 	%rd418, %rd417, %rd16;
	shl.b64 	%rd419, %rd418, 2;
	add.s64 	%rd420, %rd2, %rd419;
	ld.volatile.global.u32 	%r3007, [%rd420];
	shl.b32 	%r3008, %r3532, 2;
	mov.u32 	%r3009, _ZZ8GPU_TilePViiPiiiS0_iiiiS0_S0_iE5tile1;
	add.s32 	%r3010, %r3009, %r3008;
	st.volatile.shared.u32 	[%r3010], %r3007;
	add.s32 	%r3011, %r184, %r3533;
	cvt.s64.s32 	%rd421, %r3011;
	add.s64 	%rd422, %rd421, %rd16;
	shl.b64 	%rd423, %rd422, 2;
	add.s64 	%rd424, %rd2, %rd423;
	ld.volatile.global.u32 	%r3012, [%rd424];
	shl.b32 	%r3013, %r186, 2;
	add.s32 	%r3014, %r3010, %r3013;
	st.volatile.shared.u32 	[%r3014], %r3012;
	add.s32 	%r3015, %r3011, %r184;
	cvt.s64.s32 	%rd425, %r3015;
	add.s64 	%rd426, %rd425, %rd16;
	shl.b64 	%rd427, %rd426, 2;
	add.s64 	%rd428, %rd2, %rd427;
	ld.volatile.global.u32 	%r3016, [%rd428];
	add.s32 	%r3017, %r3014, %r3013;
	st.volatile.shared.u32 	[%r3017], %r3016;
	add.s32 	%r3018, %r3015, %r184;
	cvt.s64.s32 	%rd429, %r3018;
	add.s64 	%rd430, %rd429, %rd16;
	shl.b64 	%rd431, %rd430, 2;
	add.s64 	%rd432, %rd2, %rd431;
	ld.volatile.global.u32 	%r3019, [%rd432];
	add.s32 	%r3020, %r3017, %r3013;
	st.volatile.shared.u32 	[%r3020], %r3019;
	add.s32 	%r3532, %r3013, %r3532;
	add.s32 	%r3533, %r3018, %r184;
	add.s32 	%r3531, %r3531, 4;
	setp.ne.s32 	%p393, %r3531, %r188;
	@%p393 bra 	$L__BB0_106;
$L__BB0_107:
	setp.eq.s32 	%p394, %r187, 0;
	@%p394 bra 	$L__BB0_111;
	cvt.s64.s32 	%rd433, %r3533;
	add.s64 	%rd434, %rd433, %rd16;
	shl.b64 	%rd435, %rd434, 2;
	add.s64 	%rd436, %rd2, %rd435;
	ld.volatile.global.u32 	%r3021, [%rd436];
	shl.b32 	%r3022, %r3532, 2;
	mov.u32 	%r3023, _ZZ8GPU_TilePViiPiiiS0_iiiiS0_S0_iE5tile1;
	add.s32 	%r197, %r3023, %r3022;
	st.volatile.shared.u32 	[%r197], %r3021;
	setp.eq.s32 	%p395, %r187, 1;
	@%p395 bra 	$L__BB0_111;
	add.s32 	%r3024, %r184, %r3533;
	cvt.s64.s32 	%rd437, %r3024;
	add.s64 	%rd438, %rd437, %rd16;
	shl.b64 	%rd439, %rd438, 2;
	add.s64 	%rd440, %rd2, %rd439;
	ld.volatile.global.u32 	%r3025, [%rd440];
	shl.b32 	%r198, %r186, 2;
	add.s32 	%r199, %r197, %r198;
	st.volatile.shared.u32 	[%r199], %r3025;
	add.s32 	%r200, %r3024, %r184;
	setp.eq.s32 	%p396, %r187, 2;
	@%p396 bra 	$L__BB0_111;
	cvt.s64.s32 	%rd441, %r200;
	add.s64 	%rd442, %rd441, %rd16;
	shl.b64 	%rd443, %rd442, 2;
	add.s64 	%rd444, %rd2, %rd443;
	ld.volatile.global.u32 	%r3026, [%rd444];
	add.s32 	%r3027, %r199, %r198;
	st.volatile.shared.u32 	[%r3027], %r3026;
$L__BB0_111:
	membar.gl;
	bar.sync 	0;
	ld.shared.u32 	%r201, [_ZZ8GPU_TilePViiPiiiS0_iiiiS0_S0_iE5tileX_$_0];
	ld.shared.u32 	%r202, [_ZZ8GPU_TilePViiPiiiS0_iiiiS0_S0_iE5tileY_$_0];
	mul.lo.s32 	%r203, %r202, %r201;
	setp.ge.s32 	%p397, %r1, %r203;
	@%p397 bra 	$L__BB0_132;
	ld.shared.u32 	%r3028, [_ZZ8GPU_TilePViiPiiiS0_iiiiS0_S0_iE6stride_$_0];
	ld.shared.u32 	%r205, [_ZZ8GPU_TilePViiPiiiS0_iiiiS0_S0_iE10segLengthX_$_0];
	mad.lo.s32 	%r3029, %r201, %r3, %r2;
	mul.lo.s32 	%r3030, %r3028, %r3528;
	sub.s32 	%r206, %r202, %r3030;
	setp.gt.s32 	%p398, %r3028, -1;
	neg.s32 	%r207, %r3028;
	shl.b32 	%r208, %r3028, 1;
	or.b32  	%r209, %r208, 1;
	shl.b32 	%r3031, %r3029, 2;
	mov.u32 	%r3032, _ZZ8GPU_TilePViiPiiiS0_iiiiS0_S0_iE5tile2;
	add.s32 	%r210, %r3032, %r3031;
	@%p398 bra 	$L__BB0_117;
	mov.u32 	%r3534, %r1;
$L__BB0_114:
	div.s32 	%r3115, %r3534, %r201;
	setp.lt.s32 	%p409, %r3115, 1;
	setp.ge.s32 	%p410, %r3115, %r206;
	or.pred  	%p411, %p409, %p410;
	@%p411 bra 	$L__BB0_116;
	mov.b32 	%r3117, 0;
	st.volatile.shared.u32 	[%r210], %r3117;
$L__BB0_116:
	add.s32 	%r3534, %r3534, %r161;
	setp.lt.s32 	%p412, %r3534, %r203;
	@%p412 bra 	$L__BB0_114;
	bra.uni 	$L__BB0_132;
$L__BB0_117:
	and.b32  	%r213, %r208, 14;
	and.b32  	%r214, %r208, 6;
	and.b32  	%r215, %r209, -16;
	and.b32  	%r216, %r3028, 1;
	mov.u32 	%r3535, %r1;
$L__BB0_118:
	div.s32 	%r3033, %r3535, %r201;
	setp.lt.s32 	%p399, %r3033, 1;
	setp.ge.s32 	%p400, %r3033, %r206;
	or.pred  	%p401, %p399, %p400;
	@%p401 bra 	$L__BB0_131;
	add.s32 	%r3035, %r3028, %r3033;
	rem.s32 	%r3036, %r3535, %r201;
	add.s32 	%r3037, %r3028, %r3036;
	mad.lo.s32 	%r219, %r3035, %r205, %r3037;
	mov.b32 	%r3541, 0;
	mov.u32 	%r3536, %r207;
$L__BB0_120:
	setp.lt.u32 	%p402, %r3028, 8;
	mad.lo.s32 	%r222, %r205, %r3536, %r219;
	mov.u32 	%r3540, %r207;
	@%p402 bra 	$L__BB0_123;
	mov.u32 	%r3540, %r207;
$L__BB0_122:
	.pragma "nounroll";
	add.s32 	%r3038, %r3540, %r222;
	shl.b32 	%r3039, %r3038, 2;
	mov.u32 	%r3040, _ZZ8GPU_TilePViiPiiiS0_iiiiS0_S0_iE5tile1;
	add.s32 	%r3041, %r3040, %r3039;
	ld.volatile.shared.u32 	%r3042, [%r3041];
	add.s32 	%r3043, %r3042, %r3541;
	ld.volatile.shared.u32 	%r3044, [%r3041+4];
	add.s32 	%r3045, %r3044, %r3043;
	ld.volatile.shared.u32 	%r3046, [%r3041+8];
	add.s32 	%r3047, %r3046, %r3045;
	ld.volatile.shared.u32 	%r3048, [%r3041+12];
	add.s32 	%r3049, %r3048, %r3047;
	ld.volatile.shared.u32 	%r3050, [%r3041+16];
	add.s32 	%r3051, %r3050, %r3049;
	ld.volatile.shared.u32 	%r3052, [%r3041+20];
	add.s32 	%r3053, %r3052, %r3051;
	ld.volatile.shared.u32 	%r3054, [%r3041+24];
	add.s32 	%r3055, %r3054, %r3053;
	ld.volatile.shared.u32 	%r3056, [%r3041+28];
	add.s32 	%r3057, %r3056, %r3055;
	ld.volatile.shared.u32 	%r3058, [%r3041+32];
	add.s32 	%r3059, %r3058, %r3057;
	ld.volatile.shared.u32 	%r3060, [%r3041+36];
	add.s32 	%r3061, %r3060, %r3059;
	ld.volatile.shared.u32 	%r3062, [%r3041+40];
	add.s32 	%r3063, %r3062, %r3061;
	ld.volatile.shared.u32 	%r3064, [%r3041+44];
	add.s32 	%r3065, %r3064, %r3063;
	ld.volatile.shared.u32 	%r3066, [%r3041+48];
	add.s32 	%r3067, %r3066, %r3065;
	ld.volatile.shared.u32 	%r3068, [%r3041+52];
	add.s32 	%r3069, %r3068, %r3067;
	ld.volatile.shared.u32 	%r3070, [%r3041+56];
	add.s32 	%r3071, %r3070, %r3069;
	ld.volatile.shared.u32 	%r3072, [%r3041+60];
	add.s32 	%r3541, %r3072, %r3071;
	add.s32 	%r3540, %r3540, 16;
	add.s32 	%r3073, %r3540, %r3028;
	setp.ne.s32 	%p403, %r3073, %r215;
	@%p403 bra 	$L__BB0_122;
$L__BB0_123:
	setp.lt.u32 	%p404, %r213, 7;
	@%p404 bra 	$L__BB0_125;
	add.s32 	%r3074, %r3540, %r222;
	shl.b32 	%r3075, %r3074, 2;
	mov.u32 	%r3076, _ZZ8GPU_TilePViiPiiiS0_iiiiS0_S0_iE5tile1;
	add.s32 	%r3077, %r3076, %r3075;
	ld.volatile.shared.u32 	%r3078, [%r3077];
	add.s32 	%r3079, %r3078, %r3541;
	ld.volatile.shared.u32 	%r3080, [%r3077+4];
	add.s32 	%r3081, %r3080, %r3079;
	ld.volatile.shared.u32 	%r3082, [%r3077+8];
	add.s32 	%r3083, %r3082, %r3081;
	ld.volatile.shared.u32 	%r3084, [%r3077+12];
	add.s32 	%r3085, %r3084, %r3083;
	ld.volatile.shared.u32 	%r3086, [%r3077+16];
	add.s32 	%r3087, %r3086, %r3085;
	ld.volatile.shared.u32 	%r3088, [%r3077+20];
	add.s32 	%r3089, %r3088, %r3087;
	ld.volatile.shared.u32 	%r3090, [%r3077+24];
	add.s32 	%r3091, %r3090, %r3089;
	ld.volatile.shared.u32 	%r3092, [%r3077+28];
	add.s32 	%r3541, %r3092, %r3091;
	add.s32 	%r3540, %r3540, 8;
$L__BB0_125:
	setp.lt.u32 	%p405, %r214, 3;
	@%p405 bra 	$L__BB0_127;
	add.s32 	%r3093, %r3540, %r222;
	shl.b32 	%r3094, %r3093, 2;
	mov.u32 	%r3095, _ZZ8GPU_TilePViiPiiiS0_iiiiS0_S0_iE5tile1;
	add.s32 	%r3096, %r3095, %r3094;
	ld.volatile.shared.u32 	%r3097, [%r3096];
	add.s32 	%r3098, %r3097, %r3541;
	ld.volatile.shared.u32 	%r3099, [%r3096+4];
	add.s32 	%r3100, %r3099, %r3098;
	ld.volatile.shared.u32 	%r3101, [%r3096+8];
	add.s32 	%r3102, %r3101, %r3100;
	ld.volatile.shared.u32 	%r3103, [%r3096+12];
	add.s32 	%r3541, %r3103, %r3102;
	add.s32 	%r3540, %r3540, 4;
$L__BB0_127:
	setp.eq.s32 	%p406, %r216, 0;
	add.s32 	%r3104, %r3540, %r222;
	shl.b32 	%r3105, %r3104, 2;
	mov.u32 	%r3106, _ZZ8GPU_TilePViiPiiiS0_iiiiS0_S0_iE5tile1;
	add.s32 	%r237, %r3106, %r3105;
	ld.volatile.shared.u32 	%r3107, [%r237];
	add.s32 	%r3541, %r3107, %r3541;
	@%p406 bra 	$L__BB0_129;
	ld.volatile.shared.u32 	%r3108, [%r237+4];
	add.s32 	%r3109, %r3108, %r3541;
	ld.volatile.shared.u32 	%r3110, [%r237+8];
	add.s32 	%r3541, %r3110, %r3109;
$L__BB0_129:
	add.s32 	%r241, %r3536, 1;
	setp.ne.s32 	%p407, %r3536, %r3028;
	mov.u32 	%r3536, %r241;
	@%p407 bra 	$L__BB0_120;
	shl.b32 	%r3111, %r3028, 1;
	or.b32  	%r3112, %r3111, 1;
	div.s32 	%r3113, %r3541, %r3112;
	div.s32 	%r3114, %r3113, %r3112;
	st.volatile.shared.u32 	[%r210], %r3114;
$L__BB0_131:
	add.s32 	%r3535, %r3535, %r161;
	setp.lt.s32 	%p408, %r3535, %r203;
	@%p408 bra 	$L__BB0_118;
$L__BB0_132:
	membar.gl;
	bar.sync 	0;
	ld.shared.u32 	%r3118, [_ZZ8GPU_TilePViiPiiiS0_iiiiS0_S0_iE5tileY_$_0];
	ld.shared.u32 	%r243, [_ZZ8GPU_TilePViiPiiiS0_iiiiS0_S0_iE10dep_stride_$_0];
	mul.lo.s32 	%r244, %r243, %r3118;
	setp.ge.u32 	%p413, %r1, %r244;
	@%p413 bra 	$L__BB0_134;
	mad.lo.s32 	%r3119, %r244, %r3528, %r1;
	ld.shared.u32 	%r3120, [_ZZ8GPU_TilePViiPiiiS0_iiiiS0_S0_iE10segLengthX_$_0];
	ld.shared.u32 	%r3121, [_ZZ8GPU_TilePViiPiiiS0_iiiiS0_S0_iE5tileX_$_0];
	div.u32 	%r3122, %r1, %r243;
	mul.lo.s32 	%r3123, %r3122, %r243;
	sub.s32 	%r3124, %r1, %r3123;
	add.s32 	%r3125, %r3122, %r243;
	add.s32 	%r3126, %r3124, %r3121;
	mad.lo.s32 	%r3127, %r3125, %r3120, %r3126;
	shl.b32 	%r3128, %r3127, 2;
	mov.u32 	%r3129, _ZZ8GPU_TilePViiPiiiS0_iiiiS0_S0_iE5tile1;
	add.s32 	%r3130, %r3129, %r3128;
	ld.volatile.shared.u32 	%r3131, [%r3130];
	shl.b32 	%r3132, %r3119, 2;
	mov.u32 	%r3133, _ZZ8GPU_TilePViiPiiiS0_iiiiS0_S0_iE9intra_dep;
	add.s32 	%r3134, %r3133, %r3132;
	st.shared.u32 	[%r3134], %r3131;
$L__BB0_134:
	membar.gl;
	bar.sync 	0;
	ld.shared.u32 	%r245, [_ZZ8GPU_TilePViiPiiiS0_iiiiS0_S0_iE5tileX_$_0];
	ld.shared.u32 	%r246, [_ZZ8GPU_TilePViiPiiiS0_iiiiS0_S0_iE10dep_stride_$_0];
	ld.shared.u32 	%r3135, [_ZZ8GPU_TilePViiPiiiS0_iiiiS0_S0_iE2n1_$_0];
	add.s32 	%r247, %r3135, %r246;
	setp.ge.u32 	%p414, %r1, %r245;
	@%p414 bra 	$L__BB0_143;
	ld.param.u32 	%r3481, [_Z8GPU_TilePViiPiiiS0_iiiiS0_S0_i_param_4];
	ld.shared.u32 	%r3136, [_ZZ8GPU_TilePViiPiiiS0_iiiiS0_S0_iE6stride_$_0];
	mul.lo.s32 	%r3137, %r3136, %r3528;
	add.s32 	%r3138, %r246, %r1;
	add.s32 	%r3139, %r3138, %r245;
	mad.lo.s32 	%r3140, %r1207, %r3481, %r3528;
	mul.lo.s32 	%r3141, %r246, %r3140;
	mad.lo.s32 	%r3142, %r3141, %r247, %r3139;
	add.s32 	%r3143, %r3523, -1;
	mad.lo.s32 	%r3144, %r245, %r3143, %r3142;
	sub.s32 	%r3551, %r3144, %r3137;
	ld.shared.u32 	%r3145, [_ZZ8GPU_TilePViiPiiiS0_iiiiS0_S0_iE5tileY_$_0];
	sub.s32 	%r3146, %r3145, %r3137;
	ld.shared.u32 	%r249, [_ZZ8GPU_TilePViiPiiiS0_iiiiS0_S0_iE10segLengthX_$_0];
	mad.lo.s32 	%r3550, %r3146, %r249, %r3138;
	setp.lt.s32 	%p415, %r246, 1;
	@%p415 bra 	$L__BB0_143;
	and.b32  	%r251, %r246, 3;
	setp.lt.u32 	%p416, %r246, 4;
	@%p416 bra 	$L__BB0_139;
	and.b32  	%r252, %r246, 2147483644;
	mov.b32 	%r3549, 0;
$L__BB0_138:
	shl.b32 	%r3148, %r3550, 2;
	mov.u32 	%r3149, _ZZ8GPU_TilePViiPiiiS0_iiiiS0_S0_iE5tile1;
	add.s32 	%r3150, %r3149, %r3148;
	ld.volatile.shared.u32 	%r3151, [%r3150];
	mul.wide.s32 	%rd445, %r3551, 4;
	add.s64 	%rd446, %rd1, %rd445;
	st.volatile.global.u32 	[%rd446], %r3151;
	add.s32 	%r3152, %r3551, %r247;
	shl.b32 	%r3153, %r249, 2;
	add.s32 	%r3154, %r3150, %r3153;
	ld.volatile.shared.u32 	%r3155, [%r3154];
	mul.wide.s32 	%rd447, %r3152, 4;
	add.s64 	%rd448, %rd1, %rd447;
	st.volatile.global.u32 	[%rd448], %r3155;
	add.s32 	%r3156, %r3152, %r247;
	add.s32 	%r3157, %r3154, %r3153;
	ld.volatile.shared.u32 	%r3158, [%r3157];
	mul.wide.s32 	%rd449, %r3156, 4;
	add.s64 	%rd450, %rd1, %rd449;
	st.volatile.global.u32 	[%rd450], %r3158;
	add.s32 	%r3159, %r3156, %r247;
	add.s32 	%r3160, %r3157, %r3153;
	ld.volatile.shared.u32 	%r3161, [%r3160];
	mul.wide.s32 	%rd451, %r3159, 4;
	add.s64 	%rd452, %rd1, %rd451;
	st.volatile.global.u32 	[%rd452], %r3161;
	add.s32 	%r3551, %r3159, %r247;
	add.s32 	%r3550, %r3153, %r3550;
	add.s32 	%r3549, %r3549, 4;
	setp.ne.s32 	%p417, %r3549, %r252;
	@%p417 bra 	$L__BB0_138;
$L__BB0_139:
	setp.eq.s32 	%p418, %r251, 0;
	@%p418 bra 	$L__BB0_143;
	shl.b32 	%r3162, %r3550, 2;
	mov.u32 	%r3163, _ZZ8GPU_TilePViiPiiiS0_iiiiS0_S0_iE5tile1;
	add.s32 	%r261, %r3163, %r3162;
	ld.volatile.shared.u32 	%r3164, [%r261];
	mul.wide.s32 	%rd453, %r3551, 4;
	add.s64 	%rd18, %rd1, %rd453;
	st.volatile.global.u32 	[%rd18], %r3164;
	setp.eq.s32 	%p419, %r251, 1;
	@%p419 bra 	$L__BB0_143;
	shl.b32 	%r262, %r249, 2;
	add.s32 	%r263, %r261, %r262;
	ld.volatile.shared.u32 	%r3165, [%r263];
	mul.wide.s32 	%rd19, %r247, 4;
	add.s64 	%rd20, %rd18, %rd19;
	st.volatile.global.u32 	[%rd20], %r3165;
	setp.eq.s32 	%p420, %r251, 2;
	@%p420 bra 	$L__BB0_143;
	add.s32 	%r3166, %r263, %r262;
	ld.volatile.shared.u32 	%r3167, [%r3166];
	add.s64 	%rd454, %rd20, %rd19;
	st.volatile.global.u32 	[%rd454], %r3167;
$L__BB0_143:
	membar.gl;
	bar.sync 	0;
	ld.shared.u32 	%r264, [_ZZ8GPU_TilePViiPiiiS0_iiiiS0_S0_iE5tileY_$_0];
	setp.ge.s32 	%p421, %r8, %r264;
	@%p421 bra 	$L__BB0_149;
	ld.shared.u32 	%r3168, [_ZZ8GPU_TilePViiPiiiS0_iiiiS0_S0_iE10dep_stride_$_0];
	add.s32 	%r3169, %r3168, %r8;
	ld.shared.u32 	%r3170, [_ZZ8GPU_TilePViiPiiiS0_iiiiS0_S0_iE10segLengthX_$_0];
	mad.lo.s32 	%r3553, %r3169, %r3170, %r3168;
	ld.shared.u32 	%r266, [_ZZ8GPU_TilePViiPiiiS0_iiiiS0_S0_iE5tileX_$_0];
	mul.lo.s32 	%r3552, %r266, %r8;
	ld.shared.u32 	%r268, [_ZZ8GPU_TilePViiPiiiS0_iiiiS0_S0_iE9warpbatch_$_0];
	mul.lo.s32 	%r269, %r3170, %r268;
	mul.lo.s32 	%r270, %r266, %r268;
	mov.u32 	%r3554, %r8;
$L__BB0_145:
	setp.ge.s32 	%p422, %r7, %r266;
	@%p422 bra 	$L__BB0_148;
	mov.u32 	%r3555, %r7;
$L__BB0_147:
	add.s32 	%r3171, %r3555, %r3552;
	shl.b32 	%r3172, %r3171, 2;
	mov.u32 	%r3173, _ZZ8GPU_TilePViiPiiiS0_iiiiS0_S0_iE5tile2;
	add.s32 	%r3174, %r3173, %r3172;
	ld.volatile.shared.u32 	%r3175, [%r3174];
	add.s32 	%r3176, %r3555, %r3553;
	shl.b32 	%r3177, %r3176, 2;
	mov.u32 	%r3178, _ZZ8GPU_TilePViiPiiiS0_iiiiS0_S0_iE5tile1;
	add.s32 	%r3179, %r3178, %r3177;
	st.volatile.shared.u32 	[%r3179], %r3175;
	mov.b32 	%r3180, 0;
	st.volatile.shared.u32 	[%r3174], %r3180;
	add.s32 	%r3555, %r3555, 32;
	setp.lt.s32 	%p423, %r3555, %r266;
	@%p423 bra 	$L__BB0_147;
$L__BB0_148:
	add.s32 	%r3553, %r269, %r3553;
	add.s32 	%r3552, %r270, %r3552;
	add.s32 	%r3554, %r268, %r3554;
	setp.lt.s32 	%p424, %r3554, %r264;
	@%p424 bra 	$L__BB0_145;
$L__BB0_149:
	membar.gl;
	bar.sync 	0;
	add.s32 	%r3528, %r3528, 1;
	setp.ne.s32 	%p425, %r3528, %r1207;
	@%p425 bra 	$L__BB0_101;
$L__BB0_150:
	ld.shared.u32 	%r280, [_ZZ8GPU_TilePViiPiiiS0_iiiiS0_S0_iE5tileX_$_0];
	ld.shared.u32 	%r281, [_ZZ8GPU_TilePViiPiiiS0_iiiiS0_S0_iE5tileY_$_0];
	mul.lo.s32 	%r282, %r281, %r280;
	setp.ge.s32 	%p426, %r1, %r282;
	@%p426 bra 	$L__BB0_156;
	setp.lt.s32 	%p427, %r280, 0;
	@%p427 bra 	$L__BB0_156;
	ld.shared.u32 	%r3181, [_ZZ8GPU_TilePViiPiiiS0_iiiiS0_S0_iE6stride_$_0];
	ld.shared.u32 	%r283, [_ZZ8GPU_TilePViiPiiiS0_iiiiS0_S0_iE5width_$_0];
	ld.shared.u32 	%r284, [_ZZ8GPU_TilePViiPiiiS0_iiiiS0_S0_iE10dep_stride_$_0];
	ld.shared.u32 	%r285, [_ZZ8GPU_TilePViiPiiiS0_iiiiS0_S0_iE10segLengthX_$_0];
	mul.lo.s32 	%r3182, %r3181, %r1207;
	sub.s32 	%r286, %r164, %r3182;
	sub.s32 	%r287, %r281, %r1207;
	mov.u32 	%r3556, %r1;
$L__BB0_153:
	div.s32 	%r289, %r3556, %r280;
	setp.ge.s32 	%p428, %r289, %r287;
	@%p428 bra 	$L__BB0_155;
	rem.s32 	%r3183, %r3556, %r280;
	add.s32 	%r3184, %r286, %r3183;
	mad.lo.s32 	%r3185, %r283, %r289, %r3184;
	add.s32 	%r3186, %r284, %r289;
	add.s32 	%r3187, %r284, %r3183;
	mad.lo.s32 	%r3188, %r3186, %r285, %r3187;
	shl.b32 	%r3189, %r3188, 2;
	mov.u32 	%r3190, _ZZ8GPU_TilePViiPiiiS0_iiiiS0_S0_iE5tile1;
	add.s32 	%r3191, %r3190, %r3189;
	ld.volatile.shared.u32 	%r3192, [%r3191];
	mul.wide.s32 	%rd455, %r3185, 4;
	add.s64 	%rd456, %rd2, %rd455;
	st.volatile.global.u32 	[%rd456], %r3192;
$L__BB0_155:
	add.s32 	%r3556, %r3556, %r161;
	setp.lt.s32 	%p429, %r3556, %r282;
	@%p429 bra 	$L__BB0_153;
$L__BB0_156:
	setp.ne.s32 	%p430, %r1, 0;
	bar.sync 	0;
	membar.gl;
	@%p430 bra 	$L__BB0_158;
	ld.shared.u32 	%r3193, [_ZZ8GPU_TilePViiPiiiS0_iiiiS0_S0_iE4yseg_$_0];
	mul.lo.s32 	%r3194, %r3193, %r1208;
	mul.wide.s32 	%rd457, %r3194, 4;
	add.s64 	%rd458, %rd4, %rd457;
	ld.volatile.global.u32 	%r3195, [%rd458+4];
	add.s32 	%r3196, %r3195, 1;
	st.volatile.global.u32 	[%rd458+4], %r3196;
$L__BB0_158:
	membar.gl;
	bar.sync 	0;
	add.s32 	%r3523, %r3523, 1;
	ld.shared.u32 	%r3557, [_ZZ8GPU_TilePViiPiiiS0_iiiiS0_S0_iE4xseg_$_0];
	add.s32 	%r3197, %r3557, -1;
	setp.lt.s32 	%p431, %r3523, %r3197;
	@%p431 bra 	$L__BB0_90;
$L__BB0_159:
	setp.ne.s32 	%p432, %r1, 0;
	add.s32 	%r294, %r3557, -1;
	ld.shared.u32 	%r3198, [_ZZ8GPU_TilePViiPiiiS0_iiiiS0_S0_iE5tileX_$_0];
	mad.lo.s32 	%r3199, %r294, %r3198, %r1209;
	ld.shared.u32 	%r3200, [_ZZ8GPU_TilePViiPiiiS0_iiiiS0_S0_iE6stride_$_0];
	mul.lo.s32 	%r3201, %r3200, %r1207;
	sub.s32 	%r295, %r3199, %r3201;
	@%p432 bra 	$L__BB0_162;
	ld.shared.u32 	%r3202, [_ZZ8GPU_TilePViiPiiiS0_iiiiS0_S0_iE6YoverX_$_0];
	add.s32 	%r3203, %r3202, %r294;
	min.s32 	%r296, %r3203, %r3557;
	ld.shared.u32 	%r3204, [_ZZ8GPU_TilePViiPiiiS0_iiiiS0_S0_iE4yseg_$_0];
	mul.lo.s32 	%r3205, %r3204, %r1208;
	mul.wide.s32 	%rd459, %r3205, 4;
	add.s64 	%rd21, %rd4, %rd459;
$L__BB0_161:
	ld.volatile.global.u32 	%r3206, [%rd21];
	setp.lt.s32 	%p433, %r3206, %r296;
	@%p433 bra 	$L__BB0_161;
$L__BB0_162:
	membar.gl;
	bar.sync 	0;
	ld.shared.u32 	%r3207, [_ZZ8GPU_TilePViiPiiiS0_iiiiS0_S0_iE2n1_$_0];
	ld.shared.u32 	%r3208, [_ZZ8GPU_TilePViiPiiiS0_iiiiS0_S0_iE5tileX_$_0];
	rem.s32 	%r297, %r3207, %r3208;
	ld.shared.u32 	%r298, [_ZZ8GPU_TilePViiPiiiS0_iiiiS0_S0_iE5tileY_$_0];
	setp.ge.s32 	%p434, %r8, %r298;
	@%p434 bra 	$L__BB0_172;
	ld.shared.u32 	%r3209, [_ZZ8GPU_TilePViiPiiiS0_iiiiS0_S0_iE5width_$_0];
	mad.lo.s32 	%r3559, %r3209, %r8, %r295;
	ld.shared.u32 	%r3210, [_ZZ8GPU_TilePViiPiiiS0_iiiiS0_S0_iE10dep_stride_$_0];
	ld.shared.u32 	%r3211, [_ZZ8GPU_TilePViiPiiiS0_iiiiS0_S0_iE10segLengthX_$_0];
	add.s32 	%r3212, %r3210, %r8;
	mad.lo.s32 	%r3558, %r3212, %r3211, %r3210;
	ld.shared.u32 	%r301, [_ZZ8GPU_TilePViiPiiiS0_iiiiS0_S0_iE9warpbatch_$_0];
	mul.lo.s32 	%r302, %r3211, %r301;
	mul.lo.s32 	%r303, %r3209, %r301;
	not.b32 	%r3213, %r7;
	add.s32 	%r304, %r297, %r3213;
	and.b32  	%r305, %r304, 96;
	or.b32  	%r306, %r7, 32;
	or.b32  	%r307, %r7, 64;
	or.b32  	%r308, %r7, 96;
	mov.u32 	%r3560, %r8;
$L__BB0_164:
	setp.ge.s32 	%p435, %r7, %r297;
	@%p435 bra 	$L__BB0_171;
	setp.eq.s32 	%p436, %r305, 96;
	mov.u32 	%r3561, %r7;
	@%p436 bra 	$L__BB0_169;
	setp.eq.s32 	%p437, %r305, 0;
	add.s32 	%r3214, %r7, %r3559;
	mul.wide.s32 	%rd460, %r3214, 4;
	add.s64 	%rd22, %rd2, %rd460;
	ld.volatile.global.u32 	%r3215, [%rd22];
	add.s32 	%r3216, %r7, %r3558;
	shl.b32 	%r3217, %r3216, 2;
	mov.u32 	%r3218, _ZZ8GPU_TilePViiPiiiS0_iiiiS0_S0_iE5tile1;
	add.s32 	%r312, %r3218, %r3217;
	st.volatile.shared.u32 	[%r312], %r3215;
	mov.u32 	%r3561, %r306;
	@%p437 bra 	$L__BB0_169;
	setp.eq.s32 	%p438, %r305, 32;
	ld.volatile.global.u32 	%r3219, [%rd22+128];
	st.volatile.shared.u32 	[%r312+128], %r3219;
	mov.u32 	%r3561, %r307;
	@%p438 bra 	$L__BB0_169;
	ld.volatile.global.u32 	%r3220, [%rd22+256];
	st.volatile.shared.u32 	[%r312+256], %r3220;
	mov.u32 	%r3561, %r308;
$L__BB0_169:
	setp.lt.u32 	%p439, %r304, 96;
	@%p439 bra 	$L__BB0_171;
$L__BB0_170:
	add.s32 	%r3221, %r3561, %r3559;
	mul.wide.s32 	%rd461, %r3221, 4;
	add.s64 	%rd462, %rd2, %rd461;
	ld.volatile.global.u32 	%r3222, [%rd462];
	add.s32 	%r3223, %r3561, %r3558;
	shl.b32 	%r3224, %r3223, 2;
	mov.u32 	%r3225, _ZZ8GPU_TilePViiPiiiS0_iiiiS0_S0_iE5tile1;
	add.s32 	%r3226, %r3225, %r3224;
	st.volatile.shared.u32 	[%r3226], %r3222;
	ld.volatile.global.u32 	%r3227, [%rd462+128];
	st.volatile.shared.u32 	[%r3226+128], %r3227;
	ld.volatile.global.u32 	%r3228, [%rd462+256];
	st.volatile.shared.u32 	[%r3226+256], %r3228;
	ld.volatile.global.u32 	%r3229, [%rd462+384];
	st.volatile.shared.u32 	[%r3226+384], %r3229;
	add.s32 	%r3561, %r3561, 128;
	setp.lt.s32 	%p440, %r3561, %r297;
	@%p440 bra 	$L__BB0_170;
$L__BB0_171:
	add.s32 	%r3558, %r302, %r3558;
	add.s32 	%r3559, %r303, %r3559;
	add.s32 	%r3560, %r301, %r3560;
	setp.lt.s32 	%p441, %r3560, %r298;
	@%p441 bra 	$L__BB0_164;
$L__BB0_172:
	setp.lt.s32 	%p442, %r1207, 1;
	membar.gl;
	bar.sync 	0;
	@%p442 bra 	$L__BB0_223;
	cvt.s64.s32 	%rd23, %r1209;
	mov.b32 	%r3563, 0;
$L__BB0_174:
	ld.shared.u32 	%r3231, [_ZZ8GPU_TilePViiPiiiS0_iiiiS0_S0_iE5tileY_$_0];
	ld.shared.u32 	%r320, [_ZZ8GPU_TilePViiPiiiS0_iiiiS0_S0_iE10dep_stride_$_0];
	mul.lo.s32 	%r321, %r320, %r3231;
	setp.ge.u32 	%p443, %r1, %r321;
	ld.shared.u32 	%r322, [_ZZ8GPU_TilePViiPiiiS0_iiiiS0_S0_iE10segLengthX_$_0];
	@%p443 bra 	$L__BB0_176;
	mad.lo.s32 	%r3232, %r321, %r3563, %r1;
	div.u32 	%r3233, %r1, %r320;
	mul.lo.s32 	%r3234, %r3233, %r320;
	sub.s32 	%r3235, %r1, %r3234;
	add.s32 	%r3236, %r3233, %r320;
	mad.lo.s32 	%r3237, %r3236, %r322, %r3235;
	shl.b32 	%r3238, %r3232, 2;
	mov.u32 	%r3239, _ZZ8GPU_TilePViiPiiiS0_iiiiS0_S0_iE9intra_dep;
	add.s32 	%r3240, %r3239, %r3238;
	ld.shared.u32 	%r3241, [%r3240];
	shl.b32 	%r3242, %r3237, 2;
	mov.u32 	%r3243, _ZZ8GPU_TilePViiPiiiS0_iiiiS0_S0_iE5tile1;
	add.s32 	%r3244, %r3243, %r3242;
	st.volatile.shared.u32 	[%r3244], %r3241;
$L__BB0_176:
	setp.ge.u32 	%p444, %r1, %r321;
	ld.shared.u32 	%r323, [_ZZ8GPU_TilePViiPiiiS0_iiiiS0_S0_iE6stride_$_0];
	@%p444 bra 	$L__BB0_178;
	ld.shared.u32 	%r3245, [_ZZ8GPU_TilePViiPiiiS0_iiiiS0_S0_iE2n1_$_0];
	div.u32 	%r3246, %r1, %r320;
	ld.shared.u32 	%r3247, [_ZZ8GPU_TilePViiPiiiS0_iiiiS0_S0_iE6height_$_0];
	mad.lo.s32 	%r3248, %r3247, %r3246, %r3245;
	mul.lo.s32 	%r3249, %r3246, %r320;
	sub.s32 	%r3250, %r1, %r3249;
	add.s32 	%r3251, %r3248, %r3250;
	cvt.s64.s32 	%rd463, %r3251;
	add.s64 	%rd464, %rd463, %rd23;
	shl.b64 	%rd465, %rd464, 2;
	add.s64 	%rd466, %rd2, %rd465;
	ld.volatile.global.u32 	%r3252, [%rd466];
	mul.lo.s32 	%r3253, %r322, %r320;
	mad.lo.s32 	%r3254, %r322, %r3246, %r3253;
	add.s32 	%r3255, %r3254, %r320;
	add.s32 	%r3256, %r3255, %r3250;
	mad.lo.s32 	%r3257, %r323, %r3563, %r3256;
	shl.b32 	%r3258, %r3257, 2;
	mov.u32 	%r3259, _ZZ8GPU_TilePViiPiiiS0_iiiiS0_S0_iE5tile1;
	add.s32 	%r3260, %r3259, %r3258;
	st.volatile.shared.u32 	[%r3260], %r3252;
$L__BB0_178:
	setp.gt.s32 	%p445, %r3557, 1;
	mul.lo.s32 	%r3261, %r323, %r3563;
	ld.shared.u32 	%r324, [_ZZ8GPU_TilePViiPiiiS0_iiiiS0_S0_iE5width_$_0];
	ld.shared.u32 	%r3262, [_ZZ8GPU_TilePViiPiiiS0_iiiiS0_S0_iE5tileX_$_0];
	mul.lo.s32 	%r325, %r3262, %r294;
	selp.b32 	%r326, %r3261, 0, %p445;
	mad.lo.s32 	%r3263, %r324, %r320, %r320;
	add.s32 	%r327, %r1, %r325;
	add.s32 	%r3264, %r3263, %r326;
	sub.s32 	%r3572, %r327, %r3264;
	shl.b32 	%r3265, %r320, 1;
	add.s32 	%r3266, %r3261, %r3265;
	setp.ge.u32 	%p446, %r1, %r3266;
	setp.lt.s32 	%p447, %r320, 1;
	or.pred  	%p448, %p446, %p447;
	@%p448 bra 	$L__BB0_186;
	and.b32  	%r329, %r320, 3;
	setp.lt.u32 	%p449, %r320, 4;
	mov.u32 	%r3571, %r1;
	@%p449 bra 	$L__BB0_182;
	mad.lo.s32 	%r3267, %r324, %r320, %r320;
	add.s32 	%r3268, %r3267, %r326;
	sub.s32 	%r3572, %r327, %r3268;
	shl.b32 	%r3269, %r1, 2;
	mov.u32 	%r3270, _ZZ8GPU_TilePViiPiiiS0_iiiiS0_S0_iE5tile1;
	add.s32 	%r3569, %r3270, %r3269;
	shl.b32 	%r3271, %r324, 1;
	add.s32 	%r3272, %r327, %r3271;
	sub.s32 	%r3273, %r3272, %r3267;
	sub.s32 	%r3567, %r3273, %r326;
	mad.lo.s32 	%r3274, %r324, 3, %r327;
	sub.s32 	%r3275, %r3274, %r3267;
	sub.s32 	%r3566, %r3275, %r326;
	add.s32 	%r3276, %r1, %r324;
	add.s32 	%r3277, %r3276, %r325;
	sub.s32 	%r3278, %r3277, %r3267;
	sub.s32 	%r3565, %r3278, %r326;
	and.b32  	%r3279, %r320, 2147483644;
	neg.s32 	%r3564, %r3279;
	mov.u32 	%r3571, %r1;
$L__BB0_181:
	cvt.s64.s32 	%rd467, %r3572;
	add.s64 	%rd468, %rd467, %rd23;
	shl.b64 	%rd469, %rd468, 2;
	add.s64 	%rd470, %rd2, %rd469;
	ld.volatile.global.u32 	%r3280, [%rd470];
	st.volatile.shared.u32 	[%r3569], %r3280;
	cvt.s64.s32 	%rd471, %r3565;
	add.s64 	%rd472, %rd471, %rd23;
	shl.b64 	%rd473, %rd472, 2;
	add.s64 	%rd474, %rd2, %rd473;
	ld.volatile.global.u32 	%r3281, [%rd474];
	shl.b32 	%r3282, %r322, 2;
	add.s32 	%r3283, %r3569, %r3282;
	st.volatile.shared.u32 	[%r3283], %r3281;
	cvt.s64.s32 	%rd475, %r3567;
	add.s64 	%rd476, %rd475, %rd23;
	shl.b64 	%rd477, %rd476, 2;
	add.s64 	%rd478, %rd2, %rd477;
	ld.volatile.global.u32 	%r3284, [%rd478];
	shl.b32 	%r3285, %r322, 3;
	add.s32 	%r3286, %r3569, %r3285;
	st.volatile.shared.u32 	[%r3286], %r3284;
	cvt.s64.s32 	%rd479, %r3566;
	add.s64 	%rd480, %rd479, %rd23;
	shl.b64 	%rd481, %rd480, 2;
	add.s64 	%rd482, %rd2, %rd481;
	ld.volatile.global.u32 	%r3287, [%rd482];
	mad.lo.s32 	%r3288, %r322, 12, %r3569;
	st.volatile.shared.u32 	[%r3288], %r3287;
	add.s32 	%r3571, %r3571, %r3282;
	shl.b32 	%r3289, %r322, 4;
	add.s32 	%r3569, %r3569, %r3289;
	shl.b32 	%r3290, %r324, 2;
	add.s32 	%r3572, %r3572, %r3290;
	add.s32 	%r3567, %r3567, %r3290;
	add.s32 	%r3566, %r3566, %r3290;
	add.s32 	%r3565, %r3565, %r3290;
	add.s32 	%r3564, %r3564, 4;
	setp.ne.s32 	%p450, %r3564, 0;
	@%p450 bra 	$L__BB0_181;
$L__BB0_182:
	setp.eq.s32 	%p451, %r329, 0;
	@%p451 bra 	$L__BB0_186;
	cvt.s64.s32 	%rd483, %r3572;
	add.s64 	%rd484, %rd483, %rd23;
	shl.b64 	%rd485, %rd484, 2;
	add.s64 	%rd486, %rd2, %rd485;
	ld.volatile.global.u32 	%r3291, [%rd486];
	shl.b32 	%r3292, %r3571, 2;
	mov.u32 	%r3293, _ZZ8GPU_TilePViiPiiiS0_iiiiS0_S0_iE5tile1;
	add.s32 	%r352, %r3293, %r3292;
	st.volatile.shared.u32 	[%r352], %r3291;
	setp.eq.s32 	%p452, %r329, 1;
	@%p452 bra 	$L__BB0_186;
	add.s32 	%r3294, %r324, %r3572;
	cvt.s64.s32 	%rd487, %r3294;
	add.s64 	%rd488, %rd487, %rd23;
	shl.b64 	%rd489, %rd488, 2;
	add.s64 	%rd490, %rd2, %rd489;
	ld.volatile.global.u32 	%r3295, [%rd490];
	shl.b32 	%r353, %r322, 2;
	add.s32 	%r354, %r352, %r353;
	st.volatile.shared.u32 	[%r354], %r3295;
	add.s32 	%r355, %r3294, %r324;
	setp.eq.s32 	%p453, %r329, 2;
	@%p453 bra 	$L__BB0_186;
	cvt.s64.s32 	%rd491, %r355;
	add.s64 	%rd492, %rd491, %rd23;
	shl.b64 	%rd493, %rd492, 2;
	add.s64 	%rd494, %rd2, %rd493;
	ld.volatile.global.u32 	%r3296, [%rd494];
	add.s32 	%r3297, %r354, %r353;
	st.volatile.shared.u32 	[%r3297], %r3296;
$L__BB0_186:
	membar.gl;
	bar.sync 	0;
	add.s32 	%r356, %r3563, 1;
	ld.shared.u32 	%r3298, [_ZZ8GPU_TilePViiPiiiS0_iiiiS0_S0_iE6stride_$_0];
	mad.lo.s32 	%r358, %r3298, %r3563, %r3298;
	ld.shared.u32 	%r359, [_ZZ8GPU_TilePViiPiiiS0_iiiiS0_S0_iE5tileY_$_0];
	mul.lo.s32 	%r360, %r358, %r359;
	setp.ge.s32 	%p454, %r1, %r360;
	@%p454 bra 	$L__BB0_207;
	ld.shared.u32 	%r361, [_ZZ8GPU_TilePViiPiiiS0_iiiiS0_S0_iE10segLengthX_$_0];
	ld.shared.u32 	%r3299, [_ZZ8GPU_TilePViiPiiiS0_iiiiS0_S0_iE5tileX_$_0];
	mad.lo.s32 	%r3300, %r3299, %r3, %r2;
	mul.lo.s32 	%r3301, %r3298, %r3563;
	sub.s32 	%r362, %r359, %r3301;
	setp.gt.s32 	%p455, %r3298, -1;
	neg.s32 	%r363, %r3298;
	shl.b32 	%r3302, %r3298, 1;
	or.b32  	%r364, %r3302, 1;
	shl.b32 	%r3303, %r3300, 2;
	mov.u32 	%r3304, _ZZ8GPU_TilePViiPiiiS0_iiiiS0_S0_iE5tile2;
	add.s32 	%r365, %r3304, %r3303;
	@%p455 bra 	$L__BB0_192;
	mov.u32 	%r3573, %r1;
$L__BB0_189:
	div.s32 	%r3395, %r3573, %r358;
	setp.lt.s32 	%p468, %r358, 0;
	setp.lt.s32 	%p469, %r3395, 1;
	or.pred  	%p470, %p469, %p468;
	setp.ge.s32 	%p471, %r3395, %r362;
	or.pred  	%p472, %p470, %p471;
	@%p472 bra 	$L__BB0_191;
	mov.b32 	%r3397, 0;
	st.volatile.shared.u32 	[%r365], %r3397;
$L__BB0_191:
	mov.u32 	%r3398, %ntid.x;
	add.s32 	%r3573, %r3573, %r3398;
	setp.lt.s32 	%p473, %r3573, %r360;
	@%p473 bra 	$L__BB0_189;
	bra.uni 	$L__BB0_207;
$L__BB0_192:
	and.b32  	%r368, %r364, 2147483632;
	mov.u32 	%r3574, %r1;
$L__BB0_193:
	div.s32 	%r3305, %r3574, %r358;
	setp.lt.s32 	%p456, %r358, 0;
	setp.lt.s32 	%p457, %r3305, 1;
	or.pred  	%p458, %p457, %p456;
	setp.ge.s32 	%p459, %r3305, %r362;
	or.pred  	%p460, %p458, %p459;
	@%p460 bra 	$L__BB0_206;
	add.s32 	%r3307, %r3305, %r3298;
	rem.s32 	%r3308, %r3574, %r358;
	add.s32 	%r3309, %r3308, %r3298;
	mad.lo.s32 	%r371, %r3307, %r361, %r3309;
	mov.b32 	%r3580, 0;
	mov.u32 	%r3575, %r363;
$L__BB0_195:
	setp.lt.u32 	%p461, %r3298, 8;
	mad.lo.s32 	%r374, %r361, %r3575, %r371;
	mov.u32 	%r3579, %r363;
	@%p461 bra 	$L__BB0_198;
	mov.u32 	%r3579, %r363;
$L__BB0_197:
	.pragma "nounroll";
	add.s32 	%r3310, %r3579, %r374;
	shl.b32 	%r3311, %r3310, 2;
	mov.u32 	%r3312, _ZZ8GPU_TilePViiPiiiS0_iiiiS0_S0_iE5tile1;
	add.s32 	%r3313, %r3312, %r3311;
	ld.volatile.shared.u32 	%r3314, [%r3313];
	add.s32 	%r3315, %r3314, %r3580;
	ld.volatile.shared.u32 	%r3316, [%r3313+4];
	add.s32 	%r3317, %r3316, %r3315;
	ld.volatile.shared.u32 	%r3318, [%r3313+8];
	add.s32 	%r3319, %r3318, %r3317;
	ld.volatile.shared.u32 	%r3320, [%r3313+12];
	add.s32 	%r3321, %r3320, %r3319;
	ld.volatile.shared.u32 	%r3322, [%r3313+16];
	add.s32 	%r3323, %r3322, %r3321;
	ld.volatile.shared.u32 	%r3324, [%r3313+20];
	add.s32 	%r3325, %r3324, %r3323;
	ld.volatile.shared.u32 	%r3326, [%r3313+24];
	add.s32 	%r3327, %r3326, %r3325;
	ld.volatile.shared.u32 	%r3328, [%r3313+28];
	add.s32 	%r3329, %r3328, %r3327;
	ld.volatile.shared.u32 	%r3330, [%r3313+32];
	add.s32 	%r3331, %r3330, %r3329;
	ld.volatile.shared.u32 	%r3332, [%r3313+36];
	add.s32 	%r3333, %r3332, %r3331;
	ld.volatile.shared.u32 	%r3334, [%r3313+40];
	add.s32 	%r3335, %r3334, %r3333;
	ld.volatile.shared.u32 	%r3336, [%r3313+44];
	add.s32 	%r3337, %r3336, %r3335;
	ld.volatile.shared.u32 	%r3338, [%r3313+48];
	add.s32 	%r3339, %r3338, %r3337;
	ld.volatile.shared.u32 	%r3340, [%r3313+52];
	add.s32 	%r3341, %r3340, %r3339;
	ld.volatile.shared.u32 	%r3342, [%r3313+56];
	add.s32 	%r3343, %r3342, %r3341;
	ld.volatile.shared.u32 	%r3344, [%r3313+60];
	add.s32 	%r3580, %r3344, %r3343;
	add.s32 	%r3579, %r3579, 16;
	add.s32 	%r3345, %r3579, %r3298;
	setp.ne.s32 	%p462, %r3345, %r368;
	@%p462 bra 	$L__BB0_197;
$L__BB0_198:
	shl.b32 	%r3346, %r3298, 1;
	and.b32  	%r3347, %r3346, 8;
	setp.eq.s32 	%p463, %r3347, 0;
	@%p463 bra 	$L__BB0_200;
	add.s32 	%r3348, %r3579, %r374;
	shl.b32 	%r3349, %r3348, 2;
	mov.u32 	%r3350, _ZZ8GPU_TilePViiPiiiS0_iiiiS0_S0_iE5tile1;
	add.s32 	%r3351, %r3350, %r3349;
	ld.volatile.shared.u32 	%r3352, [%r3351];
	add.s32 	%r3353, %r3352, %r3580;
	ld.volatile.shared.u32 	%r3354, [%r3351+4];
	add.s32 	%r3355, %r3354, %r3353;
	ld.volatile.shared.u32 	%r3356, [%r3351+8];
	add.s32 	%r3357, %r3356, %r3355;
	ld.volatile.shared.u32 	%r3358, [%r3351+12];
	add.s32 	%r3359, %r3358, %r3357;
	ld.volatile.shared.u32 	%r3360, [%r3351+16];
	add.s32 	%r3361, %r3360, %r3359;
	ld.volatile.shared.u32 	%r3362, [%r3351+20];
	add.s32 	%r3363, %r3362, %r3361;
	ld.volatile.shared.u32 	%r3364, [%r3351+24];
	add.s32 	%r3365, %r3364, %r3363;
	ld.volatile.shared.u32 	%r3366, [%r3351+28];
	add.s32 	%r3580, %r3366, %r3365;
	add.s32 	%r3579, %r3579, 8;
$L__BB0_200:
	shl.b32 	%r3367, %r3298, 1;
	and.b32  	%r3368, %r3367, 4;
	setp.eq.s32 	%p464, %r3368, 0;
	@%p464 bra 	$L__BB0_202;
	add.s32 	%r3369, %r3579, %r374;
	shl.b32 	%r3370, %r3369, 2;
	mov.u32 	%r3371, _ZZ8GPU_TilePViiPiiiS0_iiiiS0_S0_iE5tile1;
	add.s32 	%r3372, %r3371, %r3370;
	ld.volatile.shared.u32 	%r3373, [%r3372];
	add.s32 	%r3374, %r3373, %r3580;
	ld.volatile.shared.u32 	%r3375, [%r3372+4];
	add.s32 	%r3376, %r3375, %r3374;
	ld.volatile.shared.u32 	%r3377, [%r3372+8];
	add.s32 	%r3378, %r3377, %r3376;
	ld.volatile.shared.u32 	%r3379, [%r3372+12];
	add.s32 	%r3580, %r3379, %r3378;
	add.s32 	%r3579, %r3579, 4;
$L__BB0_202:
	shl.b32 	%r3380, %r3298, 1;
	or.b32  	%r3381, %r3380, 1;
	and.b32  	%r3382, %r3381, 3;
	setp.eq.s32 	%p465, %r3382, 1;
	add.s32 	%r3383, %r3579, %r374;
	shl.b32 	%r3384, %r3383, 2;
	mov.u32 	%r3385, _ZZ8GPU_TilePViiPiiiS0_iiiiS0_S0_iE5tile1;
	add.s32 	%r389, %r3385, %r3384;
	ld.volatile.shared.u32 	%r3386, [%r389];
	add.s32 	%r3580, %r3386, %r3580;
	@%p465 bra 	$L__BB0_204;
	ld.volatile.shared.u32 	%r3387, [%r389+4];
	add.s32 	%r3388, %r3387, %r3580;
	ld.volatile.shared.u32 	%r3389, [%r389+8];
	add.s32 	%r3580, %r3389, %r3388;
$L__BB0_204:
	add.s32 	%r393, %r3575, 1;
	setp.ne.s32 	%p466, %r3575, %r3298;
	mov.u32 	%r3575, %r393;
	@%p466 bra 	$L__BB0_195;
	shl.b32 	%r3390, %r3298, 1;
	or.b32  	%r3391, %r3390, 1;
	div.s32 	%r3392, %r3580, %r3391;
	div.s32 	%r3393, %r3392, %r3391;
	st.volatile.shared.u32 	[%r365], %r3393;
$L__BB0_206:
	mov.u32 	%r3394, %ntid.x;
	add.s32 	%r3574, %r3574, %r3394;
	setp.lt.s32 	%p467, %r3574, %r360;
	@%p467 bra 	$L__BB0_193;
$L__BB0_207:
	ld.param.u32 	%r3482, [_Z8GPU_TilePViiPiiiS0_iiiiS0_S0_i_param_4];
	setp.gt.s32 	%p474, %r3557, 1;
	membar.gl;
	bar.sync 	0;
	ld.shared.u32 	%r3399, [_ZZ8GPU_TilePViiPiiiS0_iiiiS0_S0_iE2n1_$_0];
	ld.shared.u32 	%r3400, [_ZZ8GPU_TilePViiPiiiS0_iiiiS0_S0_iE5tileX_$_0];
	rem.s32 	%r3401, %r3399, %r3400;
	ld.shared.u32 	%r3402, [_ZZ8GPU_TilePViiPiiiS0_iiiiS0_S0_iE6stride_$_0];
	mul.lo.s32 	%r395, %r3402, %r3563;
	add.s32 	%r3403, %r395, %r3401;
	ld.shared.u32 	%r396, [_ZZ8GPU_TilePViiPiiiS0_iiiiS0_S0_iE10dep_stride_$_0];
	mad.lo.s32 	%r3404, %r1207, %r3482, %r3563;
	mul.lo.s32 	%r3405, %r396, %r3404;
	add.s32 	%r397, %r3399, %r396;
	mad.lo.s32 	%r3406, %r3405, %r397, %r396;
	add.s32 	%r3407, %r3557, -2;
	add.s32 	%r3408, %r3400, %r3406;
	mad.lo.s32 	%r3409, %r3400, %r3407, %r3408;
	sub.s32 	%r3410, %r3409, %r395;
	selp.b32 	%r398, %r3410, %r3406, %p474;
	setp.ge.u32 	%p475, %r1, %r3403;
	@%p475 bra 	$L__BB0_216;
	add.s32 	%r3590, %r398, %r1;
	ld.shared.u32 	%r3411, [_ZZ8GPU_TilePViiPiiiS0_iiiiS0_S0_iE5tileY_$_0];
	sub.s32 	%r3412, %r3411, %r395;
	ld.shared.u32 	%r400, [_ZZ8GPU_TilePViiPiiiS0_iiiiS0_S0_iE10segLengthX_$_0];
	add.s32 	%r3413, %r396, %r1;
	mad.lo.s32 	%r3589, %r3412, %r400, %r3413;
	setp.lt.s32 	%p476, %r396, 1;
	@%p476 bra 	$L__BB0_216;
	and.b32  	%r402, %r396, 3;
	setp.lt.u32 	%p477, %r396, 4;
	@%p477 bra 	$L__BB0_212;
	and.b32  	%r403, %r396, 2147483644;
	mov.b32 	%r3588, 0;
	mul.wide.s32 	%rd497, %r397, 4;
$L__BB0_211:
	shl.b32 	%r3415, %r3589, 2;
	mov.u32 	%r3416, _ZZ8GPU_TilePViiPiiiS0_iiiiS0_S0_iE5tile1;
	add.s32 	%r3417, %r3416, %r3415;
	ld.volatile.shared.u32 	%r3418, [%r3417];
	mul.wide.s32 	%rd495, %r3590, 4;
	add.s64 	%rd496, %rd1, %rd495;
	st.volatile.global.u32 	[%rd496], %r3418;
	shl.b32 	%r3419, %r400, 2;
	add.s32 	%r3420, %r3417, %r3419;
	ld.volatile.shared.u32 	%r3421, [%r3420];
	add.s64 	%rd498, %rd496, %rd497;
	st.volatile.global.u32 	[%rd498], %r3421;
	add.s32 	%r3422, %r3420, %r3419;
	ld.volatile.shared.u32 	%r3423, [%r3422];
	add.s64 	%rd499, %rd498, %rd497;
	st.volatile.global.u32 	[%rd499], %r3423;
	add.s32 	%r3424, %r3422, %r3419;
	ld.volatile.shared.u32 	%r3425, [%r3424];
	add.s64 	%rd500, %rd499, %rd497;
	st.volatile.global.u32 	[%rd500], %r3425;
	shl.b32 	%r3426, %r397, 2;
	add.s32 	%r3590, %r3426, %r3590;
	add.s32 	%r3589, %r3419, %r3589;
	add.s32 	%r3588, %r3588, 4;
	setp.ne.s32 	%p478, %r3588, %r403;
	@%p478 bra 	$L__BB0_211;
$L__BB0_212:
	setp.eq.s32 	%p479, %r402, 0;
	@%p479 bra 	$L__BB0_216;
	shl.b32 	%r3427, %r3589, 2;
	mov.u32 	%r3428, _ZZ8GPU_TilePViiPiiiS0_iiiiS0_S0_iE5tile1;
	add.s32 	%r412, %r3428, %r3427;
	ld.volatile.shared.u32 	%r3429, [%r412];
	mul.wide.s32 	%rd501, %r3590, 4;
	add.s64 	%rd24, %rd1, %rd501;
	st.volatile.global.u32 	[%rd24], %r3429;
	setp.eq.s32 	%p480, %r402, 1;
	@%p480 bra 	$L__BB0_216;
	shl.b32 	%r413, %r400, 2;
	add.s32 	%r414, %r412, %r413;
	ld.volatile.shared.u32 	%r3430, [%r414];
	mul.wide.s32 	%rd25, %r397, 4;
	add.s64 	%rd26, %rd24, %rd25;
	st.volatile.global.u32 	[%rd26], %r3430;
	setp.eq.s32 	%p481, %r402, 2;
	@%p481 bra 	$L__BB0_216;
	add.s32 	%r3431, %r414, %r413;
	ld.volatile.shared.u32 	%r3432, [%r3431];
	add.s64 	%rd502, %rd26, %rd25;
	st.volatile.global.u32 	[%rd502], %r3432;
$L__BB0_216:
	membar.gl;
	bar.sync 	0;
	ld.shared.u32 	%r415, [_ZZ8GPU_TilePViiPiiiS0_iiiiS0_S0_iE5tileY_$_0];
	setp.ge.s32 	%p482, %r8, %r415;
	@%p482 bra 	$L__BB0_222;
	ld.shared.u32 	%r3433, [_ZZ8GPU_TilePViiPiiiS0_iiiiS0_S0_iE10dep_stride_$_0];
	add.s32 	%r3434, %r3433, %r8;
	ld.shared.u32 	%r3435, [_ZZ8GPU_TilePViiPiiiS0_iiiiS0_S0_iE10segLengthX_$_0];
	mad.lo.s32 	%r3592, %r3434, %r3435, %r3433;
	ld.shared.u32 	%r417, [_ZZ8GPU_TilePViiPiiiS0_iiiiS0_S0_iE5tileX_$_0];
	mul.lo.s32 	%r3591, %r417, %r8;
	ld.shared.u32 	%r419, [_ZZ8GPU_TilePViiPiiiS0_iiiiS0_S0_iE9warpbatch_$_0];
	mul.lo.s32 	%r420, %r3435, %r419;
	mul.lo.s32 	%r421, %r417, %r419;
	mov.u32 	%r3593, %r8;
$L__BB0_218:
	setp.ge.s32 	%p483, %r7, %r417;
	@%p483 bra 	$L__BB0_221;
	mov.u32 	%r3594, %r7;
$L__BB0_220:
	add.s32 	%r3436, %r3594, %r3591;
	shl.b32 	%r3437, %r3436, 2;
	mov.u32 	%r3438, _ZZ8GPU_TilePViiPiiiS0_iiiiS0_S0_iE5tile2;
	add.s32 	%r3439, %r3438, %r3437;
	ld.volatile.shared.u32 	%r3440, [%r3439];
	add.s32 	%r3441, %r3594, %r3592;
	shl.b32 	%r3442, %r3441, 2;
	mov.u32 	%r3443, _ZZ8GPU_TilePViiPiiiS0_iiiiS0_S0_iE5tile1;
	add.s32 	%r3444, %r3443, %r3442;
	st.volatile.shared.u32 	[%r3444], %r3440;
	mov.b32 	%r3445, 0;
	st.volatile.shared.u32 	[%r3439], %r3445;
	add.s32 	%r3594, %r3594, 32;
	setp.lt.s32 	%p484, %r3594, %r417;
	@%p484 bra 	$L__BB0_220;
$L__BB0_221:
	add.s32 	%r3592, %r420, %r3592;
	add.s32 	%r3591, %r421, %r3591;
	add.s32 	%r3593, %r419, %r3593;
	setp.lt.s32 	%p485, %r3593, %r415;
	@%p485 bra 	$L__BB0_218;
$L__BB0_222:
	membar.gl;
	bar.sync 	0;
	setp.ne.s32 	%p486, %r356, %r1207;
	mov.u32 	%r3563, %r356;
	@%p486 bra 	$L__BB0_174;
$L__BB0_223:
	ld.shared.u32 	%r430, [_ZZ8GPU_TilePViiPiiiS0_iiiiS0_S0_iE5tileX_$_0];
	ld.shared.u32 	%r3446, [_ZZ8GPU_TilePViiPiiiS0_iiiiS0_S0_iE6stride_$_0];
	mul.lo.s32 	%r431, %r3446, %r1207;
	ld.shared.u32 	%r432, [_ZZ8GPU_TilePViiPiiiS0_iiiiS0_S0_iE5tileY_$_0];
	mul.lo.s32 	%r433, %r432, %r430;
	setp.ge.s32 	%p487, %r1, %r433;
	@%p487 bra 	$L__BB0_228;
	sub.s32 	%r434, %r432, %r431;
	ld.shared.u32 	%r435, [_ZZ8GPU_TilePViiPiiiS0_iiiiS0_S0_iE5width_$_0];
	ld.shared.u32 	%r436, [_ZZ8GPU_TilePViiPiiiS0_iiiiS0_S0_iE10dep_stride_$_0];
	ld.shared.u32 	%r437, [_ZZ8GPU_TilePViiPiiiS0_iiiiS0_S0_iE10segLengthX_$_0];
	mov.u32 	%r438, %ntid.x;
	mov.u32 	%r3595, %r1;
$L__BB0_225:
	div.s32 	%r3447, %r3595, %r430;
	mul.lo.s32 	%r3448, %r3447, %r430;
	sub.s32 	%r440, %r3595, %r3448;
	setp.ge.s32 	%p488, %r440, %r431;
	setp.ge.s32 	%p489, %r3447, %r434;
	or.pred  	%p490, %p488, %p489;
	@%p490 bra 	$L__BB0_227;
	add.s32 	%r3449, %r440, %r295;
	mad.lo.s32 	%r3450, %r435, %r3447, %r3449;
	add.s32 	%r3451, %r436, %r3447;
	add.s32 	%r3452, %r436, %r440;
	mad.lo.s32 	%r3453, %r3451, %r437, %r3452;
	shl.b32 	%r3454, %r3453, 2;
	mov.u32 	%r3455, _ZZ8GPU_TilePViiPiiiS0_iiiiS0_S0_iE5tile1;
	add.s32 	%r3456, %r3455, %r3454;
	ld.volatile.shared.u32 	%r3457, [%r3456];
	mul.wide.s32 	%rd503, %r3450, 4;
	add.s64 	%rd504, %rd2, %rd503;
	st.volatile.global.u32 	[%rd504], %r3457;
$L__BB0_227:
	add.s32 	%r3595, %r3595, %r438;
	setp.lt.s32 	%p491, %r3595, %r433;
	@%p491 bra 	$L__BB0_225;
$L__BB0_228:
	setp.ne.s32 	%p492, %r1, 0;
	membar.gl;
	bar.sync 	0;
	@%p492 bra 	$L__BB0_230;
	ld.shared.u32 	%r3458, [_ZZ8GPU_TilePViiPiiiS0_iiiiS0_S0_iE4yseg_$_0];
	mul.lo.s32 	%r3459, %r3458, %r1208;
	mul.wide.s32 	%rd505, %r3459, 4;
	add.s64 	%rd506, %rd4, %rd505;
	ld.volatile.global.u32 	%r3460, [%rd506+4];
	add.s32 	%r3461, %r3460, 1;
	st.volatile.global.u32 	[%rd506+4], %r3461;
$L__BB0_230:
	setp.ne.s32 	%p493, %r1, 0;
	membar.gl;
	bar.sync 	0;
	@%p493 bra 	$L__BB0_232;
	ld.param.u64 	%rd512, [_Z8GPU_TilePViiPiiiS0_iiiiS0_S0_i_param_11];
	ld.param.u32 	%r3474, [_Z8GPU_TilePViiPiiiS0_iiiiS0_S0_i_param_3];
	ld.shared.u32 	%r3462, [_ZZ8GPU_TilePViiPiiiS0_iiiiS0_S0_iE4xseg_$_0];
	cvta.to.global.u64 	%rd507, %rd512;
	mul.wide.s32 	%rd508, %r3474, 4;
	add.s64 	%rd509, %rd507, %rd508;
	st.volatile.global.u32 	[%rd509], %r3462;
$L__BB0_232:
	membar.gl;
	bar.sync 	0;
	bra.uni 	$L__BB0_658;
$L__BB0_233:
	ld.shared.u32 	%r443, [_ZZ8GPU_TilePViiPiiiS0_iiiiS0_S0_iE4yseg_$_0];
	add.s32 	%r1224, %r443, -1;
	setp.ne.s32 	%p3, %r1204, %r1224;
	@%p3 bra 	$L__BB0_430;
	setp.ne.s32 	%p168, %r1, 0;
	@%p168 bra 	$L__BB0_237;
	ld.shared.u32 	%r2003, [_ZZ8GPU_TilePViiPiiiS0_iiiiS0_S0_iE6YoverX_$_0];
	ld.shared.u32 	%r2004, [_ZZ8GPU_TilePViiPiiiS0_iiiiS0_S0_iE4xseg_$_0];
	min.s32 	%r444, %r2003, %r2004;
	mad.lo.s32 	%r2005, %r443, %r1208, %r1204;
	mul.wide.s32 	%rd211, %r2005, 4;
	add.s64 	%rd27, %rd4, %rd211;
$L__BB0_236:
	ld.volatile.global.u32 	%r2006, [%rd27];
	setp.lt.s32 	%p169, %r2006, %r444;
	@%p169 bra 	$L__BB0_236;
$L__BB0_237:
	ld.param.u32 	%r3468, [_Z8GPU_TilePViiPiiiS0_iiiiS0_S0_i_param_3];
	setp.ne.s32 	%p170, %r1, 0;
	membar.gl;
	bar.sync 	0;
	mul.wide.s32 	%rd212, %r3468, 4;
	add.s64 	%rd28, %rd3, %rd212;
	@%p170 bra 	$L__BB0_239;
	mov.b32 	%r2007, 0;
	st.volatile.global.u32 	[%rd28], %r2007;
$L__BB0_239:
	membar.gl;
	bar.sync 	0;
	setp.lt.s32 	%p171, %r1207, 1;
	@%p171 bra 	$L__BB0_291;
	cvt.s64.s32 	%rd29, %r1209;
	mov.b32 	%r3596, 0;
$L__BB0_241:
	ld.shared.u32 	%r2009, [_ZZ8GPU_TilePViiPiiiS0_iiiiS0_S0_iE5tileX_$_0];
	ld.shared.u32 	%r2010, [_ZZ8GPU_TilePViiPiiiS0_iiiiS0_S0_iE6stride_$_0];
	mul.lo.s32 	%r446, %r2010, %r3596;
	ld.shared.u32 	%r447, [_ZZ8GPU_TilePViiPiiiS0_iiiiS0_S0_iE10dep_stride_$_0];
	ld.shared.u32 	%r2011, [_ZZ8GPU_TilePViiPiiiS0_iiiiS0_S0_iE2n1_$_0];
	add.s32 	%r448, %r2011, %r447;
	add.s32 	%r449, %r447, %r2009;
	sub.s32 	%r2012, %r449, %r446;
	setp.ge.u32 	%p172, %r1, %r2012;
	@%p172 bra 	$L__BB0_250;
	ld.param.u32 	%r3469, [_Z8GPU_TilePViiPiiiS0_iiiiS0_S0_i_param_3];
	mad.lo.s32 	%r2013, %r1207, %r3469, %r3596;
	mul.lo.s32 	%r2014, %r447, %r2013;
	mad.lo.s32 	%r3601, %r2014, %r448, %r1;
	setp.lt.s32 	%p173, %r447, 1;
	@%p173 bra 	$L__BB0_250;
	ld.shared.u32 	%r451, [_ZZ8GPU_TilePViiPiiiS0_iiiiS0_S0_iE10segLengthX_$_0];
	and.b32  	%r452, %r447, 3;
	setp.lt.u32 	%p174, %r447, 4;
	mov.u32 	%r3600, %r1;
	@%p174 bra 	$L__BB0_246;
	and.b32  	%r453, %r447, 2147483644;
	mov.b32 	%r3599, 0;
	mov.u32 	%r3600, %r1;
$L__BB0_245:
	mul.wide.s32 	%rd213, %r3601, 4;
	add.s64 	%rd214, %rd1, %rd213;
	ld.volatile.global.u32 	%r2016, [%rd214];
	shl.b32 	%r2017, %r3600, 2;
	mov.u32 	%r2018, _ZZ8GPU_TilePViiPiiiS0_iiiiS0_S0_iE5tile1;
	add.s32 	%r2019, %r2018, %r2017;
	st.volatile.shared.u32 	[%r2019], %r2016;
	add.s32 	%r2020, %r3601, %r448;
	mul.wide.s32 	%rd215, %r2020, 4;
	add.s64 	%rd216, %rd1, %rd215;
	ld.volatile.global.u32 	%r2021, [%rd216];
	shl.b32 	%r2022, %r451, 2;
	add.s32 	%r2023, %r2019, %r2022;
	st.volatile.shared.u32 	[%r2023], %r2021;
	add.s32 	%r2024, %r2020, %r448;
	mul.wide.s32 	%rd217, %r2024, 4;
	add.s64 	%rd218, %rd1, %rd217;
	ld.volatile.global.u32 	%r2025, [%rd218];
	add.s32 	%r2026, %r2023, %r2022;
	st.volatile.shared.u32 	[%r2026], %r2025;
	add.s32 	%r2027, %r2024, %r448;
	mul.wide.s32 	%rd219, %r2027, 4;
	add.s64 	%rd220, %rd1, %rd219;
	ld.volatile.global.u32 	%r2028, [%rd220];
	add.s32 	%r2029, %r2026, %r2022;
	st.volatile.shared.u32 	[%r2029], %r2028;
	add.s32 	%r3601, %r2027, %r448;
	add.s32 	%r3600, %r2022, %r3600;
	add.s32 	%r3599, %r3599, 4;
	setp.ne.s32 	%p175, %r3599, %r453;
	@%p175 bra 	$L__BB0_245;
$L__BB0_246:
	setp.eq.s32 	%p176, %r452, 0;
	@%p176 bra 	$L__BB0_250;
	mul.wide.s32 	%rd221, %r3601, 4;
	add.s64 	%rd30, %rd1, %rd221;
	ld.volatile.global.u32 	%r2030, [%rd30];
	shl.b32 	%r2031, %r3600, 2;
	mov.u32 	%r2032, _ZZ8GPU_TilePViiPiiiS0_iiiiS0_S0_iE5tile1;
	add.s32 	%r462, %r2032, %r2031;
	st.volatile.shared.u32 	[%r462], %r2030;
	setp.eq.s32 	%p177, %r452, 1;
	@%p177 bra 	$L__BB0_250;
	mul.wide.s32 	%rd31, %r448, 4;
	add.s64 	%rd32, %rd30, %rd31;
	ld.volatile.global.u32 	%r2033, [%rd32];
	shl.b32 	%r463, %r451, 2;
	add.s32 	%r464, %r462, %r463;
	st.volatile.shared.u32 	[%r464], %r2033;
	setp.eq.s32 	%p178, %r452, 2;
	@%p178 bra 	$L__BB0_250;
	add.s64 	%rd222, %rd32, %rd31;
	ld.volatile.global.u32 	%r2034, [%rd222];
	add.s32 	%r2035, %r464, %r463;
	st.volatile.shared.u32 	[%r2035], %r2034;
$L__BB0_250:
	sub.s32 	%r3606, %r1, %r447;
	setp.lt.u32 	%p179, %r1, %r449;
	@%p179 bra 	$L__BB0_252;
	ld.shared.u32 	%r3607, [_ZZ8GPU_TilePViiPiiiS0_iiiiS0_S0_iE5width_$_0];
	bra.uni 	$L__BB0_260;
$L__BB0_252:
	add.s32 	%r2036, %r446, %r447;
	ld.shared.u32 	%r467, [_ZZ8GPU_TilePViiPiiiS0_iiiiS0_S0_iE10segLengthX_$_0];
	mad.lo.s32 	%r3605, %r2036, %r467, %r1;
	setp.lt.s32 	%p180, %r447, 1;
	ld.shared.u32 	%r3607, [_ZZ8GPU_TilePViiPiiiS0_iiiiS0_S0_iE5width_$_0];
	@%p180 bra 	$L__BB0_260;
	and.b32  	%r470, %r447, 3;
	setp.lt.u32 	%p181, %r447, 4;
	@%p181 bra 	$L__BB0_256;
	and.b32  	%r471, %r447, 2147483644;
	mov.b32 	%r3604, 0;
$L__BB0_255:
	cvt.s64.s32 	%rd223, %r3606;
	add.s64 	%rd224, %rd223, %rd29;
	shl.b64 	%rd225, %rd224, 2;
	add.s64 	%rd226, %rd2, %rd225;
	ld.volatile.global.u32 	%r2038, [%rd226];
	shl.b32 	%r2039, %r3605, 2;
	mov.u32 	%r2040, _ZZ8GPU_TilePViiPiiiS0_iiiiS0_S0_iE5tile1;
	add.s32 	%r2041, %r2040, %r2039;
	st.volatile.shared.u32 	[%r2041], %r2038;
	add.s32 	%r2042, %r3607, %r3606;
	cvt.s64.s32 	%rd227, %r2042;
	add.s64 	%rd228, %rd227, %rd29;
	shl.b64 	%rd229, %rd228, 2;
	add.s64 	%rd230, %rd2, %rd229;
	ld.volatile.global.u32 	%r2043, [%rd230];
	shl.b32 	%r2044, %r467, 2;
	add.s32 	%r2045, %r2041, %r2044;
	st.volatile.shared.u32 	[%r2045], %r2043;
	add.s32 	%r2046, %r2042, %r3607;
	cvt.s64.s32 	%rd231, %r2046;
	add.s64 	%rd232, %rd231, %rd29;
	shl.b64 	%rd233, %rd232, 2;
	add.s64 	%rd234, %rd2, %rd233;
	ld.volatile.global.u32 	%r2047, [%rd234];
	add.s32 	%r2048, %r2045, %r2044;
	st.volatile.shared.u32 	[%r2048], %r2047;
	add.s32 	%r2049, %r2046, %r3607;
	cvt.s64.s32 	%rd235, %r2049;
	add.s64 	%rd236, %rd235, %rd29;
	shl.b64 	%rd237, %rd236, 2;
	add.s64 	%rd238, %rd2, %rd237;
	ld.volatile.global.u32 	%r2050, [%rd238];
	add.s32 	%r2051, %r2048, %r2044;
	st.volatile.shared.u32 	[%r2051], %r2050;
	add.s32 	%r3605, %r2044, %r3605;
	add.s32 	%r3606, %r2049, %r3607;
	add.s32 	%r3604, %r3604, 4;
	setp.ne.s32 	%p182, %r3604, %r471;
	@%p182 bra 	$L__BB0_255;
$L__BB0_256:
	setp.eq.s32 	%p183, %r470, 0;
	@%p183 bra 	$L__BB0_260;
	cvt.s64.s32 	%rd239, %r3606;
	add.s64 	%rd240, %rd239, %rd29;
	shl.b64 	%rd241, %rd240, 2;
	add.s64 	%rd242, %rd2, %rd241;
	ld.volatile.global.u32 	%r2052, [%rd242];
	shl.b32 	%r2053, %r3605, 2;
	mov.u32 	%r2054, _ZZ8GPU_TilePViiPiiiS0_iiiiS0_S0_iE5tile1;
	add.s32 	%r480, %r2054, %r2053;
	st.volatile.shared.u32 	[%r480], %r2052;
	setp.eq.s32 	%p184, %r470, 1;
	@%p184 bra 	$L__BB0_260;
	add.s32 	%r481, %r3607, %r3606;
	cvt.s64.s32 	%rd243, %r481;
	add.s64 	%rd244, %rd243, %rd29;
	shl.b64 	%rd245, %rd244, 2;
	add.s64 	%rd246, %rd2, %rd245;
	ld.volatile.global.u32 	%r2055, [%rd246];
	shl.b32 	%r482, %r467, 2;
	add.s32 	%r483, %r480, %r482;
	st.volatile.shared.u32 	[%r483], %r2055;
	setp.eq.s32 	%p185, %r470, 2;
	@%p185 bra 	$L__BB0_260;
	add.s32 	%r2056, %r481, %r3607;
	cvt.s64.s32 	%rd247, %r2056;
	add.s64 	%rd248, %rd247, %rd29;
	shl.b64 	%rd249, %rd248, 2;
	add.s64 	%rd250, %rd2, %rd249;
	ld.volatile.global.u32 	%r2057, [%rd250];
	add.s32 	%r2058, %r483, %r482;
	st.volatile.shared.u32 	[%r2058], %r2057;
$L__BB0_260:
	add.s32 	%r2059, %r446, %r447;
	mul.lo.s32 	%r485, %r2059, %r3607;
	mul.lo.s32 	%r2060, %r2059, %r447;
	setp.ge.u32 	%p186, %r1, %r2060;
	@%p186 bra 	$L__BB0_262;
	sub.s32 	%r2061, %r1209, %r485;
	cvt.s64.s32 	%rd251, %r2061;
	div.u32 	%r2062, %r1, %r447;
	mul.lo.s32 	%r2063, %r3607, %r2062;
	sub.s32 	%r2064, %r2063, %r447;
	mul.lo.s32 	%r2065, %r2062, %r447;
	sub.s32 	%r2066, %r1, %r2065;
	add.s32 	%r2067, %r2064, %r2066;
	ld.shared.u32 	%r2068, [_ZZ8GPU_TilePViiPiiiS0_iiiiS0_S0_iE10segLengthX_$_0];
	mad.lo.s32 	%r2069, %r2068, %r2062, %r2066;
	cvt.s64.s32 	%rd252, %r2067;
	add.s64 	%rd253, %rd252, %rd251;
	shl.b64 	%rd254, %rd253, 2;
	add.s64 	%rd255, %rd2, %rd254;
	ld.volatile.global.u32 	%r2070, [%rd255];
	shl.b32 	%r2071, %r2069, 2;
	mov.u32 	%r2072, _ZZ8GPU_TilePViiPiiiS0_iiiiS0_S0_iE5tile1;
	add.s32 	%r2073, %r2072, %r2071;
	st.volatile.shared.u32 	[%r2073], %r2070;
$L__BB0_262:
	membar.gl;
	bar.sync 	0;
	ld.shared.u32 	%r486, [_ZZ8GPU_TilePViiPiiiS0_iiiiS0_S0_iE5tileX_$_0];
	add.s32 	%r487, %r3596, 1;
	mad.lo.s32 	%r2074, %r486, %r3596, %r486;
	ld.shared.u32 	%r2075, [_ZZ8GPU_TilePViiPiiiS0_iiiiS0_S0_iE6stride_$_0];
	mul.lo.s32 	%r489, %r2074, %r2075;
	setp.ge.s32 	%p187, %r1, %r489;
	@%p187 bra 	$L__BB0_283;
	ld.shared.u32 	%r490, [_ZZ8GPU_TilePViiPiiiS0_iiiiS0_S0_iE10segLengthX_$_0];
	mad.lo.s32 	%r2076, %r486, %r3, %r2;
	mul.lo.s32 	%r2077, %r2075, %r3596;
	sub.s32 	%r491, %r486, %r2077;
	add.s32 	%r492, %r2077, %r2075;
	setp.gt.s32 	%p188, %r2075, -1;
	neg.s32 	%r493, %r2075;
	shl.b32 	%r494, %r2075, 1;
	or.b32  	%r495, %r494, 1;
	shl.b32 	%r2078, %r2076, 2;
	mov.u32 	%r2079, _ZZ8GPU_TilePViiPiiiS0_iiiiS0_S0_iE5tile2;
	add.s32 	%r496, %r2079, %r2078;
	@%p188 bra 	$L__BB0_268;
	mov.u32 	%r3608, %r1;
$L__BB0_265:
	div.s32 	%r2170, %r3608, %r486;
	mul.lo.s32 	%r2171, %r2170, %r486;
	sub.s32 	%r2172, %r3608, %r2171;
	setp.lt.s32 	%p204, %r2172, 1;
	setp.lt.s32 	%p205, %r2172, %r491;
	setp.lt.s32 	%p206, %r2170, %r492;
	and.pred  	%p207, %p205, %p206;
	not.pred 	%p209, %p207;
	or.pred  	%p210, %p204, %p209;
	@%p210 bra 	$L__BB0_267;
	mov.b32 	%r2173, 0;
	st.volatile.shared.u32 	[%r496], %r2173;
$L__BB0_267:
	mov.u32 	%r2174, %ntid.x;
	add.s32 	%r3608, %r3608, %r2174;
	setp.lt.s32 	%p211, %r3608, %r489;
	@%p211 bra 	$L__BB0_265;
	bra.uni 	$L__BB0_283;
$L__BB0_268:
	and.b32  	%r499, %r494, 14;
	and.b32  	%r500, %r494, 6;
	and.b32  	%r501, %r495, -16;
	mov.u32 	%r3609, %r1;
$L__BB0_269:
	div.s32 	%r504, %r3609, %r486;
	mul.lo.s32 	%r2080, %r504, %r486;
	sub.s32 	%r503, %r3609, %r2080;
	setp.lt.s32 	%p189, %r503, 1;
	mul.lo.s32 	%r2081, %r2075, %r3596;
	sub.s32 	%r2082, %r486, %r2081;
	setp.lt.s32 	%p190, %r503, %r2082;
	add.s32 	%r2083, %r2081, %r2075;
	setp.lt.s32 	%p191, %r504, %r2083;
	and.pred  	%p192, %p190, %p191;
	not.pred 	%p194, %p192;
	or.pred  	%p195, %p189, %p194;
	@%p195 bra 	$L__BB0_282;
	add.s32 	%r2085, %r2075, %r504;
	add.s32 	%r2086, %r2075, %r503;
	mad.lo.s32 	%r505, %r2085, %r490, %r2086;
	mov.b32 	%r3615, 0;
	mov.u32 	%r3610, %r493;
$L__BB0_271:
	setp.lt.u32 	%p196, %r2075, 8;
	mad.lo.s32 	%r508, %r490, %r3610, %r505;
	mov.u32 	%r3614, %r493;
	@%p196 bra 	$L__BB0_274;
	mov.u32 	%r3614, %r493;
$L__BB0_273:
	.pragma "nounroll";
	add.s32 	%r2087, %r3614, %r508;
	shl.b32 	%r2088, %r2087, 2;
	mov.u32 	%r2089, _ZZ8GPU_TilePViiPiiiS0_iiiiS0_S0_iE5tile1;
	add.s32 	%r2090, %r2089, %r2088;
	ld.volatile.shared.u32 	%r2091, [%r2090];
	add.s32 	%r2092, %r2091, %r3615;
	ld.volatile.shared.u32 	%r2093, [%r2090+4];
	add.s32 	%r2094, %r2093, %r2092;
	ld.volatile.shared.u32 	%r2095, [%r2090+8];
	add.s32 	%r2096, %r2095, %r2094;
	ld.volatile.shared.u32 	%r2097, [%r2090+12];
	add.s32 	%r2098, %r2097, %r2096;
	ld.volatile.shared.u32 	%r2099, [%r2090+16];
	add.s32 	%r2100, %r2099, %r2098;
	ld.volatile.shared.u32 	%r2101, [%r2090+20];
	add.s32 	%r2102, %r2101, %r2100;
	ld.volatile.shared.u32 	%r2103, [%r2090+24];
	add.s32 	%r2104, %r2103, %r2102;
	ld.volatile.shared.u32 	%r2105, [%r2090+28];
	add.s32 	%r2106, %r2105, %r2104;
	ld.volatile.shared.u32 	%r2107, [%r2090+32];
	add.s32 	%r2108, %r2107, %r2106;
	ld.volatile.shared.u32 	%r2109, [%r2090+36];
	add.s32 	%r2110, %r2109, %r2108;
	ld.volatile.shared.u32 	%r2111, [%r2090+40];
	add.s32 	%r2112, %r2111, %r2110;
	ld.volatile.shared.u32 	%r2113, [%r2090+44];
	add.s32 	%r2114, %r2113, %r2112;
	ld.volatile.shared.u32 	%r2115, [%r2090+48];
	add.s32 	%r2116, %r2115, %r2114;
	ld.volatile.shared.u32 	%r2117, [%r2090+52];
	add.s32 	%r2118, %r2117, %r2116;
	ld.volatile.shared.u32 	%r2119, [%r2090+56];
	add.s32 	%r2120, %r2119, %r2118;
	ld.volatile.shared.u32 	%r2121, [%r2090+60];
	add.s32 	%r3615, %r2121, %r2120;
	add.s32 	%r3614, %r3614, 16;
	add.s32 	%r2122, %r3614, %r2075;
	setp.ne.s32 	%p197, %r2122, %r501;
	@%p197 bra 	$L__BB0_273;
$L__BB0_274:
	setp.lt.u32 	%p198, %r499, 7;
	@%p198 bra 	$L__BB0_276;
	add.s32 	%r2123, %r3614, %r508;
	shl.b32 	%r2124, %r2123, 2;
	mov.u32 	%r2125, _ZZ8GPU_TilePViiPiiiS0_iiiiS0_S0_iE5tile1;
	add.s32 	%r2126, %r2125, %r2124;
	ld.volatile.shared.u32 	%r2127, [%r2126];
	add.s32 	%r2128, %r2127, %r3615;
	ld.volatile.shared.u32 	%r2129, [%r2126+4];
	add.s32 	%r2130, %r2129, %r2128;
	ld.volatile.shared.u32 	%r2131, [%r2126+8];
	add.s32 	%r2132, %r2131, %r2130;
	ld.volatile.shared.u32 	%r2133, [%r2126+12];
	add.s32 	%r2134, %r2133, %r2132;
	ld.volatile.shared.u32 	%r2135, [%r2126+16];
	add.s32 	%r2136, %r2135, %r2134;
	ld.volatile.shared.u32 	%r2137, [%r2126+20];
	add.s32 	%r2138, %r2137, %r2136;
	ld.volatile.shared.u32 	%r2139, [%r2126+24];
	add.s32 	%r2140, %r2139, %r2138;
	ld.volatile.shared.u32 	%r2141, [%r2126+28];
	add.s32 	%r3615, %r2141, %r2140;
	add.s32 	%r3614, %r3614, 8;
$L__BB0_276:
	setp.lt.u32 	%p199, %r500, 3;
	@%p199 bra 	$L__BB0_278;
	add.s32 	%r2142, %r3614, %r508;
	shl.b32 	%r2143, %r2142, 2;
	mov.u32 	%r2144, _ZZ8GPU_TilePViiPiiiS0_iiiiS0_S0_iE5tile1;
	add.s32 	%r2145, %r2144, %r2143;
	ld.volatile.shared.u32 	%r2146, [%r2145];
	add.s32 	%r2147, %r2146, %r3615;
	ld.volatile.shared.u32 	%r2148, [%r2145+4];
	add.s32 	%r2149, %r2148, %r2147;
	ld.volatile.shared.u32 	%r2150, [%r2145+8];
	add.s32 	%r2151, %r2150, %r2149;
	ld.volatile.shared.u32 	%r2152, [%r2145+12];
	add.s32 	%r3615, %r2152, %r2151;
	add.s32 	%r3614, %r3614, 4;
$L__BB0_278:
	and.b32  	%r2153, %r2075, 1;
	setp.eq.b32 	%p200, %r2153, 1;
	not.pred 	%p201, %p200;
	add.s32 	%r2154, %r3614, %r508;
	shl.b32 	%r2155, %r2154, 2;
	mov.u32 	%r2156, _ZZ8GPU_TilePViiPiiiS0_iiiiS0_S0_iE5tile1;
	add.s32 	%r523, %r2156, %r2155;
	ld.volatile.shared.u32 	%r2157, [%r523];
	add.s32 	%r3615, %r2157, %r3615;
	@%p201 bra 	$L__BB0_280;
	ld.volatile.shared.u32 	%r2158, [%r523+4];
	add.s32 	%r2159, %r2158, %r3615;
	ld.volatile.shared.u32 	%r2160, [%r523+8];
	add.s32 	%r3615, %r2160, %r2159;
$L__BB0_280:
	add.s32 	%r527, %r3610, 1;
	setp.ne.s32 	%p202, %r3610, %r2075;
	mov.u32 	%r3610, %r527;
	@%p202 bra 	$L__BB0_271;
	shl.b32 	%r2161, %r2075, 1;
	or.b32  	%r2162, %r2161, 1;
	div.s32 	%r2163, %r3615, %r2162;
	div.s32 	%r2164, %r2163, %r2162;
	mad.lo.s32 	%r2165, %r486, %r3, %r2;
	shl.b32 	%r2166, %r2165, 2;
	mov.u32 	%r2167, _ZZ8GPU_TilePViiPiiiS0_iiiiS0_S0_iE5tile2;
	add.s32 	%r2168, %r2167, %r2166;
	st.volatile.shared.u32 	[%r2168], %r2164;
$L__BB0_282:
	mov.u32 	%r2169, %ntid.x;
	add.s32 	%r3609, %r3609, %r2169;
	setp.lt.s32 	%p203, %r3609, %r489;
	@%p203 bra 	$L__BB0_269;
$L__BB0_283:
	membar.gl;
	bar.sync 	0;
	ld.shared.u32 	%r2175, [_ZZ8GPU_TilePViiPiiiS0_iiiiS0_S0_iE6stride_$_0];
	mul.lo.s32 	%r529, %r2175, %r3596;
	ld.shared.u32 	%r530, [_ZZ8GPU_TilePViiPiiiS0_iiiiS0_S0_iE10dep_stride_$_0];
	mul.lo.s32 	%r2176, %r529, %r530;
	setp.ge.u32 	%p212, %r1, %r2176;
	@%p212 bra 	$L__BB0_285;
	mul.lo.s32 	%r2177, %r530, %r3596;
	ld.shared.u32 	%r2178, [_ZZ8GPU_TilePViiPiiiS0_iiiiS0_S0_iE5tileY_$_0];
	mad.lo.s32 	%r2179, %r2177, %r2178, %r1;
	ld.shared.u32 	%r2180, [_ZZ8GPU_TilePViiPiiiS0_iiiiS0_S0_iE10segLengthX_$_0];
	ld.shared.u32 	%r2181, [_ZZ8GPU_TilePViiPiiiS0_iiiiS0_S0_iE5tileX_$_0];
	div.u32 	%r2182, %r1, %r530;
	mul.lo.s32 	%r2183, %r2182, %r530;
	sub.s32 	%r2184, %r1, %r2183;
	mad.lo.s32 	%r2185, %r2180, %r530, %r2181;
	sub.s32 	%r2186, %r2185, %r529;
	add.s32 	%r2187, %r2186, %r2184;
	mad.lo.s32 	%r2188, %r2180, %r2182, %r2187;
	shl.b32 	%r2189, %r2188, 2;
	mov.u32 	%r2190, _ZZ8GPU_TilePViiPiiiS0_iiiiS0_S0_iE5tile1;
	add.s32 	%r2191, %r2190, %r2189;
	ld.volatile.shared.u32 	%r2192, [%r2191];
	shl.b32 	%r2193, %r2179, 2;
	mov.u32 	%r2194, _ZZ8GPU_TilePViiPiiiS0_iiiiS0_S0_iE9intra_dep;
	add.s32 	%r2195, %r2194, %r2193;
	st.shared.u32 	[%r2195], %r2192;
$L__BB0_285:
	membar.gl;
	bar.sync 	0;
	ld.shared.u32 	%r531, [_ZZ8GPU_TilePViiPiiiS0_iiiiS0_S0_iE5tileY_$_0];
	shr.u32 	%r3623, %r1, 5;
	setp.ge.s32 	%p213, %r3623, %r531;
	@%p213 bra 	$L__BB0_290;
	ld.shared.u32 	%r2196, [_ZZ8GPU_TilePViiPiiiS0_iiiiS0_S0_iE10dep_stride_$_0];
	add.s32 	%r2197, %r2196, %r3623;
	ld.shared.u32 	%r2198, [_ZZ8GPU_TilePViiPiiiS0_iiiiS0_S0_iE10segLengthX_$_0];
	mad.lo.s32 	%r3622, %r2197, %r2198, %r2196;
	ld.shared.u32 	%r534, [_ZZ8GPU_TilePViiPiiiS0_iiiiS0_S0_iE5tileX_$_0];
	mul.lo.s32 	%r3621, %r534, %r3623;
	ld.shared.u32 	%r536, [_ZZ8GPU_TilePViiPiiiS0_iiiiS0_S0_iE9warpbatch_$_0];
	mul.lo.s32 	%r537, %r2198, %r536;
	mul.lo.s32 	%r538, %r534, %r536;
$L__BB0_287:
	and.b32  	%r3624, %r1, 31;
	setp.ge.s32 	%p214, %r3624, %r534;
	@%p214 bra 	$L__BB0_289;
$L__BB0_288:
	add.s32 	%r2199, %r3624, %r3621;
	shl.b32 	%r2200, %r2199, 2;
	mov.u32 	%r2201, _ZZ8GPU_TilePViiPiiiS0_iiiiS0_S0_iE5tile2;
	add.s32 	%r2202, %r2201, %r2200;
	ld.volatile.shared.u32 	%r2203, [%r2202];
	add.s32 	%r2204, %r3624, %r3622;
	shl.b32 	%r2205, %r2204, 2;
	mov.u32 	%r2206, _ZZ8GPU_TilePViiPiiiS0_iiiiS0_S0_iE5tile1;
	add.s32 	%r2207, %r2206, %r2205;
	st.volatile.shared.u32 	[%r2207], %r2203;
	mov.b32 	%r2208, 0;
	st.volatile.shared.u32 	[%r2202], %r2208;
	add.s32 	%r3624, %r3624, 32;
	setp.lt.s32 	%p215, %r3624, %r534;
	@%p215 bra 	$L__BB0_288;
$L__BB0_289:
	add.s32 	%r3622, %r537, %r3622;
	add.s32 	%r3621, %r538, %r3621;
	add.s32 	%r3623, %r536, %r3623;
	setp.lt.s32 	%p216, %r3623, %r531;
	@%p216 bra 	$L__BB0_287;
$L__BB0_290:
	membar.gl;
	bar.sync 	0;
	setp.ne.s32 	%p217, %r487, %r1207;
	mov.u32 	%r3596, %r487;
	@%p217 bra 	$L__BB0_241;
$L__BB0_291:
	ld.shared.u32 	%r2209, [_ZZ8GPU_TilePViiPiiiS0_iiiiS0_S0_iE6stride_$_0];
	mul.lo.s32 	%r548, %r2209, %r1207;
	ld.shared.u32 	%r549, [_ZZ8GPU_TilePViiPiiiS0_iiiiS0_S0_iE5width_$_0];
	ld.shared.u32 	%r2210, [_ZZ8GPU_TilePViiPiiiS0_iiiiS0_S0_iE5tileY_$_0];
	ld.shared.u32 	%r550, [_ZZ8GPU_TilePViiPiiiS0_iiiiS0_S0_iE5tileX_$_0];
	mul.lo.s32 	%r551, %r2210, %r550;
	setp.ge.s32 	%p218, %r1, %r551;
	@%p218 bra 	$L__BB0_296;
	sub.s32 	%r552, %r550, %r1207;
	ld.shared.u32 	%r553, [_ZZ8GPU_TilePViiPiiiS0_iiiiS0_S0_iE10dep_stride_$_0];
	ld.shared.u32 	%r554, [_ZZ8GPU_TilePViiPiiiS0_iiiiS0_S0_iE10segLengthX_$_0];
	mov.u32 	%r555, %ntid.x;
	mul.lo.s32 	%r2211, %r548, %r549;
	sub.s32 	%r556, %r1209, %r2211;
	mov.u32 	%r3625, %r1;
$L__BB0_293:
	div.s32 	%r2212, %r3625, %r550;
	mul.lo.s32 	%r2213, %r2212, %r550;
	sub.s32 	%r558, %r3625, %r2213;
	setp.ge.s32 	%p219, %r558, %r552;
	setp.ge.s32 	%p220, %r2212, %r548;
	or.pred  	%p221, %p219, %p220;
	@%p221 bra 	$L__BB0_295;
	add.s32 	%r2214, %r556, %r558;
	mad.lo.s32 	%r2215, %r549, %r2212, %r2214;
	add.s32 	%r2216, %r553, %r2212;
	add.s32 	%r2217, %r553, %r558;
	mad.lo.s32 	%r2218, %r2216, %r554, %r2217;
	shl.b32 	%r2219, %r2218, 2;
	mov.u32 	%r2220, _ZZ8GPU_TilePViiPiiiS0_iiiiS0_S0_iE5tile1;
	add.s32 	%r2221, %r2220, %r2219;
	ld.volatile.shared.u32 	%r2222, [%r2221];
	mul.wide.s32 	%rd256, %r2215, 4;
	add.s64 	%rd257, %rd2, %rd256;
	st.volatile.global.u32 	[%rd257], %r2222;
$L__BB0_295:
	add.s32 	%r3625, %r3625, %r555;
	setp.lt.s32 	%p222, %r3625, %r551;
	@%p222 bra 	$L__BB0_293;
$L__BB0_296:
	setp.ne.s32 	%p223, %r1, 0;
	membar.gl;
	bar.sync 	0;
	@%p223 bra 	$L__BB0_298;
	ld.shared.u32 	%r2223, [_ZZ8GPU_TilePViiPiiiS0_iiiiS0_S0_iE4yseg_$_0];
	mad.lo.s32 	%r2224, %r2223, %r1208, %r1204;
	add.s32 	%r2225, %r2224, 1;
	mul.wide.s32 	%rd258, %r2225, 4;
	add.s64 	%rd259, %rd4, %rd258;
	ld.volatile.global.u32 	%r2226, [%rd259];
	add.s32 	%r2227, %r2226, 1;
	st.volatile.global.u32 	[%rd259], %r2227;
$L__BB0_298:
	membar.gl;
	bar.sync 	0;
	ld.shared.u32 	%r3657, [_ZZ8GPU_TilePViiPiiiS0_iiiiS0_S0_iE4xseg_$_0];
	setp.lt.s32 	%p224, %r3657, 3;
	@%p224 bra 	$L__BB0_364;
	cvt.s64.s32 	%rd33, %r1209;
	mov.u32 	%r562, %ntid.x;
	and.b32  	%r563, %r1, 31;
	mov.b32 	%r3627, 1;
$L__BB0_300:
	setp.ne.s32 	%p225, %r1, 0;
	@%p225 bra 	$L__BB0_303;
	ld.shared.u32 	%r2229, [_ZZ8GPU_TilePViiPiiiS0_iiiiS0_S0_iE6YoverX_$_0];
	add.s32 	%r2230, %r2229, %r3627;
	min.s32 	%r566, %r2230, %r3657;
	ld.shared.u32 	%r2231, [_ZZ8GPU_TilePViiPiiiS0_iiiiS0_S0_iE4yseg_$_0];
	mad.lo.s32 	%r2232, %r2231, %r1208, %r1204;
	mul.wide.s32 	%rd260, %r2232, 4;
	add.s64 	%rd34, %rd4, %rd260;
$L__BB0_302:
	ld.volatile.global.u32 	%r2233, [%rd34];
	setp.lt.s32 	%p226, %r2233, %r566;
	@%p226 bra 	$L__BB0_302;
$L__BB0_303:
	setp.lt.s32 	%p227, %r1207, 1;
	membar.gl;
	bar.sync 	0;
	@%p227 bra 	$L__BB0_355;
	mov.b32 	%r3628, 0;
$L__BB0_305:
	ld.shared.u32 	%r2235, [_ZZ8GPU_TilePViiPiiiS0_iiiiS0_S0_iE5tileX_$_0];
	ld.shared.u32 	%r568, [_ZZ8GPU_TilePViiPiiiS0_iiiiS0_S0_iE10dep_stride_$_0];
	ld.shared.u32 	%r2236, [_ZZ8GPU_TilePViiPiiiS0_iiiiS0_S0_iE2n1_$_0];
	add.s32 	%r569, %r2236, %r568;
	mul.lo.s32 	%r570, %r2235, %r3627;
	add.s32 	%r571, %r568, %r2235;
	setp.ge.u32 	%p228, %r1, %r571;
	@%p228 bra 	$L__BB0_314;
	ld.param.u32 	%r3470, [_Z8GPU_TilePViiPiiiS0_iiiiS0_S0_i_param_3];
	shr.u32 	%r2237, %r568, 31;
	add.s32 	%r2238, %r568, %r2237;
	shr.s32 	%r2239, %r2238, 1;
	neg.s32 	%r2240, %r2239;
	mad.lo.s32 	%r2241, %r2240, %r3628, %r1;
	mad.lo.s32 	%r2242, %r1207, %r3470, %r3628;
	mul.lo.s32 	%r2243, %r568, %r2242;
	mad.lo.s32 	%r2244, %r2243, %r569, %r2241;
	add.s32 	%r3633, %r2244, %r570;
	setp.lt.s32 	%p229, %r568, 1;
	@%p229 bra 	$L__BB0_314;
	ld.shared.u32 	%r573, [_ZZ8GPU_TilePViiPiiiS0_iiiiS0_S0_iE10segLengthX_$_0];
	setp.lt.u32 	%p230, %r568, 4;
	mov.u32 	%r3632, %r1;
	@%p230 bra 	$L__BB0_310;
	mov.b32 	%r3631, 0;
	mov.u32 	%r3632, %r1;
$L__BB0_309:
	mul.wide.s32 	%rd261, %r3633, 4;
	add.s64 	%rd262, %rd1, %rd261;
	ld.volatile.global.u32 	%r2246, [%rd262];
	shl.b32 	%r2247, %r3632, 2;
	mov.u32 	%r2248, _ZZ8GPU_TilePViiPiiiS0_iiiiS0_S0_iE5tile1;
	add.s32 	%r2249, %r2248, %r2247;
	st.volatile.shared.u32 	[%r2249], %r2246;
	add.s32 	%r2250, %r3633, %r569;
	mul.wide.s32 	%rd263, %r2250, 4;
	add.s64 	%rd264, %rd1, %rd263;
	ld.volatile.global.u32 	%r2251, [%rd264];
	shl.b32 	%r2252, %r573, 2;
	add.s32 	%r2253, %r2249, %r2252;
	st.volatile.shared.u32 	[%r2253], %r2251;
	add.s32 	%r2254, %r2250, %r569;
	mul.wide.s32 	%rd265, %r2254, 4;
	add.s64 	%rd266, %rd1, %rd265;
	ld.volatile.global.u32 	%r2255, [%rd266];
	add.s32 	%r2256, %r2253, %r2252;
	st.volatile.shared.u32 	[%r2256], %r2255;
	add.s32 	%r2257, %r2254, %r569;
	mul.wide.s32 	%rd267, %r2257, 4;
	add.s64 	%rd268, %rd1, %rd267;
	ld.volatile.global.u32 	%r2258, [%rd268];
	add.s32 	%r2259, %r2256, %r2252;
	st.volatile.shared.u32 	[%r2259], %r2258;
	add.s32 	%r3633, %r2257, %r569;
	add.s32 	%r3632, %r2252, %r3632;
	add.s32 	%r3631, %r3631, 4;
	and.b32  	%r2260, %r568, 2147483644;
	setp.ne.s32 	%p231, %r3631, %r2260;
	@%p231 bra 	$L__BB0_309;
$L__BB0_310:
	and.b32  	%r582, %r568, 3;
	setp.eq.s32 	%p232, %r582, 0;
	@%p232 bra 	$L__BB0_314;
	mul.wide.s32 	%rd269, %r3633, 4;
	add.s64 	%rd35, %rd1, %rd269;
	ld.volatile.global.u32 	%r2261, [%rd35];
	shl.b32 	%r2262, %r3632, 2;
	mov.u32 	%r2263, _ZZ8GPU_TilePViiPiiiS0_iiiiS0_S0_iE5tile1;
	add.s32 	%r583, %r2263, %r2262;
	st.volatile.shared.u32 	[%r583], %r2261;
	setp.eq.s32 	%p233, %r582, 1;
	@%p233 bra 	$L__BB0_314;
	mul.wide.s32 	%rd36, %r569, 4;
	add.s64 	%rd37, %rd35, %rd36;
	ld.volatile.global.u32 	%r2264, [%rd37];
	shl.b32 	%r584, %r573, 2;
	add.s32 	%r585, %r583, %r584;
	st.volatile.shared.u32 	[%r585], %r2264;
	setp.eq.s32 	%p234, %r582, 2;
	@%p234 bra 	$L__BB0_314;
	add.s64 	%rd270, %rd37, %rd36;
	ld.volatile.global.u32 	%r2265, [%rd270];
	add.s32 	%r2266, %r585, %r584;
	st.volatile.shared.u32 	[%r2266], %r2265;
$L__BB0_314:
	setp.ge.u32 	%p235, %r1, %r571;
	ld.shared.u32 	%r2267, [_ZZ8GPU_TilePViiPiiiS0_iiiiS0_S0_iE6stride_$_0];
	mul.lo.s32 	%r586, %r2267, %r3628;
	add.s32 	%r2268, %r570, %r1;
	add.s32 	%r587, %r568, %r586;
	sub.s32 	%r3638, %r2268, %r587;
	@%p235 bra 	$L__BB0_323;
	ld.shared.u32 	%r589, [_ZZ8GPU_TilePViiPiiiS0_iiiiS0_S0_iE10segLengthX_$_0];
	mad.lo.s32 	%r3637, %r587, %r589, %r1;
	setp.lt.s32 	%p236, %r568, 1;
	@%p236 bra 	$L__BB0_323;
	ld.shared.u32 	%r591, [_ZZ8GPU_TilePViiPiiiS0_iiiiS0_S0_iE5width_$_0];
	and.b32  	%r592, %r568, 3;
	setp.lt.u32 	%p237, %r568, 4;
	@%p237 bra 	$L__BB0_319;
	and.b32  	%r593, %r568, 2147483644;
	mov.b32 	%r3636, 0;
$L__BB0_318:
	cvt.s64.s32 	%rd271, %r3638;
	add.s64 	%rd272, %rd271, %rd33;
	shl.b64 	%rd273, %rd272, 2;
	add.s64 	%rd274, %rd2, %rd273;
	ld.volatile.global.u32 	%r2270, [%rd274];
	shl.b32 	%r2271, %r3637, 2;
	mov.u32 	%r2272, _ZZ8GPU_TilePViiPiiiS0_iiiiS0_S0_iE5tile1;
	add.s32 	%r2273, %r2272, %r2271;
	st.volatile.shared.u32 	[%r2273], %r2270;
	add.s32 	%r2274, %r591, %r3638;
	cvt.s64.s32 	%rd275, %r2274;
	add.s64 	%rd276, %rd275, %rd33;
	shl.b64 	%rd277, %rd276, 2;
	add.s64 	%rd278, %rd2, %rd277;
	ld.volatile.global.u32 	%r2275, [%rd278];
	shl.b32 	%r2276, %r589, 2;
	add.s32 	%r2277, %r2273, %r2276;
	st.volatile.shared.u32 	[%r2277], %r2275;
	add.s32 	%r2278, %r2274, %r591;
	cvt.s64.s32 	%rd279, %r2278;
	add.s64 	%rd280, %rd279, %rd33;
	shl.b64 	%rd281, %rd280, 2;
	add.s64 	%rd282, %rd2, %rd281;
	ld.volatile.global.u32 	%r2279, [%rd282];
	add.s32 	%r2280, %r2277, %r2276;
	st.volatile.shared.u32 	[%r2280], %r2279;
	add.s32 	%r2281, %r2278, %r591;
	cvt.s64.s32 	%rd283, %r2281;
	add.s64 	%rd284, %rd283, %rd33;
	shl.b64 	%rd285, %rd284, 2;
	add.s64 	%rd286, %rd2, %rd285;
	ld.volatile.global.u32 	%r2282, [%rd286];
	add.s32 	%r2283, %r2280, %r2276;
	st.volatile.shared.u32 	[%r2283], %r2282;
	add.s32 	%r3637, %r2276, %r3637;
	add.s32 	%r3638, %r2281, %r591;
	add.s32 	%r3636, %r3636, 4;
	setp.ne.s32 	%p238, %r3636, %r593;
	@%p238 bra 	$L__BB0_318;
$L__BB0_319:
	setp.eq.s32 	%p239, %r592, 0;
	@%p239 bra 	$L__BB0_323;
	cvt.s64.s32 	%rd287, %r3638;
	add.s64 	%rd288, %rd287, %rd33;
	shl.b64 	%rd289, %rd288, 2;
	add.s64 	%rd290, %rd2, %rd289;
	ld.volatile.global.u32 	%r2284, [%rd290];
	shl.b32 	%r2285, %r3637, 2;
	mov.u32 	%r2286, _ZZ8GPU_TilePViiPiiiS0_iiiiS0_S0_iE5tile1;
	add.s32 	%r602, %r2286, %r2285;
	st.volatile.shared.u32 	[%r602], %r2284;
	setp.eq.s32 	%p240, %r592, 1;
	@%p240 bra 	$L__BB0_323;
	add.s32 	%r2287, %r591, %r3638;
	cvt.s64.s32 	%rd291, %r2287;
	add.s64 	%rd292, %rd291, %rd33;
	shl.b64 	%rd293, %rd292, 2;
	add.s64 	%rd294, %rd2, %rd293;
	ld.volatile.global.u32 	%r2288, [%rd294];
	shl.b32 	%r603, %r589, 2;
	add.s32 	%r604, %r602, %r603;
	st.volatile.shared.u32 	[%r604], %r2288;
	add.s32 	%r605, %r2287, %r591;
	setp.eq.s32 	%p241, %r592, 2;
	@%p241 bra 	$L__BB0_323;
	cvt.s64.s32 	%rd295, %r605;
	add.s64 	%rd296, %rd295, %rd33;
	shl.b64 	%rd297, %rd296, 2;
	add.s64 	%rd298, %rd2, %rd297;
	ld.volatile.global.u32 	%r2289, [%rd298];
	add.s32 	%r2290, %r604, %r603;
	st.volatile.shared.u32 	[%r2290], %r2289;
$L__BB0_323:
	mul.lo.s32 	%r2291, %r586, %r568;
	setp.ge.u32 	%p242, %r1, %r2291;
	@%p242 bra 	$L__BB0_325;
	mul.lo.s32 	%r2292, %r568, %r3628;
	ld.shared.u32 	%r2293, [_ZZ8GPU_TilePViiPiiiS0_iiiiS0_S0_iE5tileY_$_0];
	mad.lo.s32 	%r2294, %r2292, %r2293, %r1;
	ld.shared.u32 	%r2295, [_ZZ8GPU_TilePViiPiiiS0_iiiiS0_S0_iE10segLengthX_$_0];
	div.u32 	%r2296, %r1, %r568;
	mul.lo.s32 	%r2297, %r2296, %r568;
	sub.s32 	%r2298, %r1, %r2297;
	add.s32 	%r2299, %r2296, %r568;
	mad.lo.s32 	%r2300, %r2299, %r2295, %r2298;
	shl.b32 	%r2301, %r2294, 2;
	mov.u32 	%r2302, _ZZ8GPU_TilePViiPiiiS0_iiiiS0_S0_iE9intra_dep;
	add.s32 	%r2303, %r2302, %r2301;
	ld.shared.u32 	%r2304, [%r2303];
	shl.b32 	%r2305, %r2300, 2;
	mov.u32 	%r2306, _ZZ8GPU_TilePViiPiiiS0_iiiiS0_S0_iE5tile1;
	add.s32 	%r2307, %r2306, %r2305;
	st.volatile.shared.u32 	[%r2307], %r2304;
$L__BB0_325:
	membar.gl;
	bar.sync 	0;
	ld.shared.u32 	%r606, [_ZZ8GPU_TilePViiPiiiS0_iiiiS0_S0_iE5tileX_$_0];
	add.s32 	%r607, %r3628, 1;
	mad.lo.s32 	%r2308, %r606, %r3628, %r606;
	ld.shared.u32 	%r2309, [_ZZ8GPU_TilePViiPiiiS0_iiiiS0_S0_iE6stride_$_0];
	mul.lo.s32 	%r609, %r2308, %r2309;
	setp.ge.s32 	%p243, %r1, %r609;
	@%p243 bra 	$L__BB0_346;
	ld.shared.u32 	%r610, [_ZZ8GPU_TilePViiPiiiS0_iiiiS0_S0_iE10segLengthX_$_0];
	mad.lo.s32 	%r2310, %r606, %r3, %r2;
	mul.lo.s32 	%r611, %r2309, %r607;
	setp.gt.s32 	%p244, %r2309, -1;
	neg.s32 	%r612, %r2309;
	shl.b32 	%r613, %r2309, 1;
	or.b32  	%r614, %r613, 1;
	shl.b32 	%r2311, %r2310, 2;
	mov.u32 	%r2312, _ZZ8GPU_TilePViiPiiiS0_iiiiS0_S0_iE5tile2;
	add.s32 	%r615, %r2312, %r2311;
	@%p244 bra 	$L__BB0_331;
	mov.u32 	%r3639, %r1;
$L__BB0_328:
	div.s32 	%r2395, %r3639, %r606;
	setp.ge.s32 	%p253, %r2395, %r611;
	@%p253 bra 	$L__BB0_330;
	mov.b32 	%r2396, 0;
	st.volatile.shared.u32 	[%r615], %r2396;
$L__BB0_330:
	add.s32 	%r3639, %r3639, %r562;
	setp.lt.s32 	%p254, %r3639, %r609;
	@%p254 bra 	$L__BB0_328;
	bra.uni 	$L__BB0_346;
$L__BB0_331:
	and.b32  	%r618, %r613, 14;
	and.b32  	%r619, %r613, 6;
	and.b32  	%r620, %r614, -16;
	and.b32  	%r621, %r2309, 1;
	mov.u32 	%r3640, %r1;
$L__BB0_332:
	div.s32 	%r623, %r3640, %r606;
	mul.lo.s32 	%r2313, %r2309, %r607;
	setp.ge.s32 	%p245, %r623, %r2313;
	@%p245 bra 	$L__BB0_345;
	add.s32 	%r2315, %r2309, %r623;
	rem.s32 	%r2316, %r3640, %r606;
	add.s32 	%r2317, %r2309, %r2316;
	mad.lo.s32 	%r624, %r2315, %r610, %r2317;
	mov.b32 	%r3646, 0;
	mov.u32 	%r3641, %r612;
$L__BB0_334:
	setp.lt.u32 	%p246, %r2309, 8;
	mad.lo.s32 	%r627, %r610, %r3641, %r624;
	mov.u32 	%r3645, %r612;
	@%p246 bra 	$L__BB0_337;
	mov.u32 	%r3645, %r612;
$L__BB0_336:
	.pragma "nounroll";
	add.s32 	%r2318, %r3645, %r627;
	shl.b32 	%r2319, %r2318, 2;
	mov.u32 	%r2320, _ZZ8GPU_TilePViiPiiiS0_iiiiS0_S0_iE5tile1;
	add.s32 	%r2321, %r2320, %r2319;
	ld.volatile.shared.u32 	%r2322, [%r2321];
	add.s32 	%r2323, %r2322, %r3646;
	ld.volatile.shared.u32 	%r2324, [%r2321+4];
	add.s32 	%r2325, %r2324, %r2323;
	ld.volatile.shared.u32 	%r2326, [%r2321+8];
	add.s32 	%r2327, %r2326, %r2325;
	ld.volatile.shared.u32 	%r2328, [%r2321+12];
	add.s32 	%r2329, %r2328, %r2327;
	ld.volatile.shared.u32 	%r2330, [%r2321+16];
	add.s32 	%r2331, %r2330, %r2329;
	ld.volatile.shared.u32 	%r2332, [%r2321+20];
	add.s32 	%r2333, %r2332, %r2331;
	ld.volatile.shared.u32 	%r2334, [%r2321+24];
	add.s32 	%r2335, %r2334, %r2333;
	ld.volatile.shared.u32 	%r2336, [%r2321+28];
	add.s32 	%r2337, %r2336, %r2335;
	ld.volatile.shared.u32 	%r2338, [%r2321+32];
	add.s32 	%r2339, %r2338, %r2337;
	ld.volatile.shared.u32 	%r2340, [%r2321+36];
	add.s32 	%r2341, %r2340, %r2339;
	ld.volatile.shared.u32 	%r2342, [%r2321+40];
	add.s32 	%r2343, %r2342, %r2341;
	ld.volatile.shared.u32 	%r2344, [%r2321+44];
	add.s32 	%r2345, %r2344, %r2343;
	ld.volatile.shared.u32 	%r2346, [%r2321+48];
	add.s32 	%r2347, %r2346, %r2345;
	ld.volatile.shared.u32 	%r2348, [%r2321+52];
	add.s32 	%r2349, %r2348, %r2347;
	ld.volatile.shared.u32 	%r2350, [%r2321+56];
	add.s32 	%r2351, %r2350, %r2349;
	ld.volatile.shared.u32 	%r2352, [%r2321+60];
	add.s32 	%r3646, %r2352, %r2351;
	add.s32 	%r3645, %r3645, 16;
	add.s32 	%r2353, %r3645, %r2309;
	setp.ne.s32 	%p247, %r2353, %r620;
	@%p247 bra 	$L__BB0_336;
$L__BB0_337:
	setp.lt.u32 	%p248, %r618, 7;
	@%p248 bra 	$L__BB0_339;
	add.s32 	%r2354, %r3645, %r627;
	shl.b32 	%r2355, %r2354, 2;
	mov.u32 	%r2356, _ZZ8GPU_TilePViiPiiiS0_iiiiS0_S0_iE5tile1;
	add.s32 	%r2357, %r2356, %r2355;
	ld.volatile.shared.u32 	%r2358, [%r2357];
	add.s32 	%r2359, %r2358, %r3646;
	ld.volatile.shared.u32 	%r2360, [%r2357+4];
	add.s32 	%r2361, %r2360, %r2359;
	ld.volatile.shared.u32 	%r2362, [%r2357+8];
	add.s32 	%r2363, %r2362, %r2361;
	ld.volatile.shared.u32 	%r2364, [%r2357+12];
	add.s32 	%r2365, %r2364, %r2363;
	ld.volatile.shared.u32 	%r2366, [%r2357+16];
	add.s32 	%r2367, %r2366, %r2365;
	ld.volatile.shared.u32 	%r2368, [%r2357+20];
	add.s32 	%r2369, %r2368, %r2367;
	ld.volatile.shared.u32 	%r2370, [%r2357+24];
	add.s32 	%r2371, %r2370, %r2369;
	ld.volatile.shared.u32 	%r2372, [%r2357+28];
	add.s32 	%r3646, %r2372, %r2371;
	add.s32 	%r3645, %r3645, 8;
$L__BB0_339:
	setp.lt.u32 	%p249, %r619, 3;
	@%p249 bra 	$L__BB0_341;
	add.s32 	%r2373, %r3645, %r627;
	shl.b32 	%r2374, %r2373, 2;
	mov.u32 	%r2375, _ZZ8GPU_TilePViiPiiiS0_iiiiS0_S0_iE5tile1;
	add.s32 	%r2376, %r2375, %r2374;
	ld.volatile.shared.u32 	%r2377, [%r2376];
	add.s32 	%r2378, %r2377, %r3646;
	ld.volatile.shared.u32 	%r2379, [%r2376+4];
	add.s32 	%r2380, %r2379, %r2378;
	ld.volatile.shared.u32 	%r2381, [%r2376+8];
	add.s32 	%r2382, %r2381, %r2380;
	ld.volatile.shared.u32 	%r2383, [%r2376+12];
	add.s32 	%r3646, %r2383, %r2382;
	add.s32 	%r3645, %r3645, 4;
$L__BB0_341:
	setp.eq.s32 	%p250, %r621, 0;
	add.s32 	%r2384, %r3645, %r627;
	shl.b32 	%r2385, %r2384, 2;
	mov.u32 	%r2386, _ZZ8GPU_TilePViiPiiiS0_iiiiS0_S0_iE5tile1;
	add.s32 	%r642, %r2386, %r2385;
	ld.volatile.shared.u32 	%r2387, [%r642];
	add.s32 	%r3646, %r2387, %r3646;
	@%p250 bra 	$L__BB0_343;
	ld.volatile.shared.u32 	%r2388, [%r642+4];
	add.s32 	%r2389, %r2388, %r3646;
	ld.volatile.shared.u32 	%r2390, [%r642+8];
	add.s32 	%r3646, %r2390, %r2389;
$L__BB0_343:
	add.s32 	%r646, %r3641, 1;
	setp.ne.s32 	%p251, %r3641, %r2309;
	mov.u32 	%r3641, %r646;
	@%p251 bra 	$L__BB0_334;
	shl.b32 	%r2391, %r2309, 1;
	or.b32  	%r2392, %r2391, 1;
	div.s32 	%r2393, %r3646, %r2392;
	div.s32 	%r2394, %r2393, %r2392;
	st.volatile.shared.u32 	[%r615], %r2394;
$L__BB0_345:
	add.s32 	%r3640, %r3640, %r562;
	setp.lt.s32 	%p252, %r3640, %r609;
	@%p252 bra 	$L__BB0_332;
$L__BB0_346:
	membar.gl;
	bar.sync 	0;
	ld.shared.u32 	%r2397, [_ZZ8GPU_TilePViiPiiiS0_iiiiS0_S0_iE6stride_$_0];
	mul.lo.s32 	%r2398, %r2397, %r3628;
	ld.shared.u32 	%r648, [_ZZ8GPU_TilePViiPiiiS0_iiiiS0_S0_iE10dep_stride_$_0];
	mul.lo.s32 	%r2399, %r2398, %r648;
	setp.ge.u32 	%p255, %r1, %r2399;
	@%p255 bra 	$L__BB0_348;
	mul.lo.s32 	%r2400, %r648, %r3628;
	ld.shared.u32 	%r2401, [_ZZ8GPU_TilePViiPiiiS0_iiiiS0_S0_iE5tileY_$_0];
	mad.lo.s32 	%r2402, %r2400, %r2401, %r1;
	ld.shared.u32 	%r2403, [_ZZ8GPU_TilePViiPiiiS0_iiiiS0_S0_iE10segLengthX_$_0];
	ld.shared.u32 	%r2404, [_ZZ8GPU_TilePViiPiiiS0_iiiiS0_S0_iE5tileX_$_0];
	div.u32 	%r2405, %r1, %r648;
	mul.lo.s32 	%r2406, %r2405, %r648;
	sub.s32 	%r2407, %r1, %r2406;
	add.s32 	%r2408, %r2405, %r648;
	add.s32 	%r2409, %r2407, %r2404;
	mad.lo.s32 	%r2410, %r2408, %r2403, %r2409;
	shl.b32 	%r2411, %r2410, 2;
	mov.u32 	%r2412, _ZZ8GPU_TilePViiPiiiS0_iiiiS0_S0_iE5tile1;
	add.s32 	%r2413, %r2412, %r2411;
	ld.volatile.shared.u32 	%r2414, [%r2413];
	shl.b32 	%r2415, %r2402, 2;
	mov.u32 	%r2416, _ZZ8GPU_TilePViiPiiiS0_iiiiS0_S0_iE9intra_dep;
	add.s32 	%r2417, %r2416, %r2415;
	st.shared.u32 	[%r2417], %r2414;
$L__BB0_348:
	membar.gl;
	bar.sync 	0;
	ld.shared.u32 	%r649, [_ZZ8GPU_TilePViiPiiiS0_iiiiS0_S0_iE5tileY_$_0];
	shr.u32 	%r3654, %r1, 5;
	setp.ge.s32 	%p256, %r3654, %r649;
	@%p256 bra 	$L__BB0_354;
	ld.shared.u32 	%r2418, [_ZZ8GPU_TilePViiPiiiS0_iiiiS0_S0_iE10dep_stride_$_0];
	add.s32 	%r2419, %r2418, %r3654;
	ld.shared.u32 	%r2420, [_ZZ8GPU_TilePViiPiiiS0_iiiiS0_S0_iE10segLengthX_$_0];
	mad.lo.s32 	%r3653, %r2419, %r2420, %r2418;
	ld.shared.u32 	%r652, [_ZZ8GPU_TilePViiPiiiS0_iiiiS0_S0_iE5tileX_$_0];
	mul.lo.s32 	%r3652, %r652, %r3654;
	ld.shared.u32 	%r654, [_ZZ8GPU_TilePViiPiiiS0_iiiiS0_S0_iE9warpbatch_$_0];
	mul.lo.s32 	%r655, %r2420, %r654;
	mul.lo.s32 	%r656, %r652, %r654;
$L__BB0_350:
	setp.ge.s32 	%p257, %r563, %r652;
	@%p257 bra 	$L__BB0_353;
	mov.u32 	%r3655, %r563;
$L__BB0_352:
	add.s32 	%r2421, %r3655, %r3652;
	shl.b32 	%r2422, %r2421, 2;
	mov.u32 	%r2423, _ZZ8GPU_TilePViiPiiiS0_iiiiS0_S0_iE5tile2;
	add.s32 	%r2424, %r2423, %r2422;
	ld.volatile.shared.u32 	%r2425, [%r2424];
	add.s32 	%r2426, %r3655, %r3653;
	shl.b32 	%r2427, %r2426, 2;
	mov.u32 	%r2428, _ZZ8GPU_TilePViiPiiiS0_iiiiS0_S0_iE5tile1;
	add.s32 	%r2429, %r2428, %r2427;
	st.volatile.shared.u32 	[%r2429], %r2425;
	mov.b32 	%r2430, 0;
	st.volatile.shared.u32 	[%r2424], %r2430;
	add.s32 	%r3655, %r3655, 32;
	setp.lt.s32 	%p258, %r3655, %r652;
	@%p258 bra 	$L__BB0_352;
$L__BB0_353:
	add.s32 	%r3653, %r655, %r3653;
	add.s32 	%r3652, %r656, %r3652;
	add.s32 	%r3654, %r654, %r3654;
	setp.lt.s32 	%p259, %r3654, %r649;
	@%p259 bra 	$L__BB0_350;
$L__BB0_354:
	membar.gl;
	bar.sync 	0;
	setp.ne.s32 	%p260, %r607, %r1207;
	mov.u32 	%r3628, %r607;
	@%p260 bra 	$L__BB0_305;
$L__BB0_355:
	ld.shared.u32 	%r2431, [_ZZ8GPU_TilePViiPiiiS0_iiiiS0_S0_iE6stride_$_0];
	mul.lo.s32 	%r665, %r2431, %r1207;
	ld.shared.u32 	%r666, [_ZZ8GPU_TilePViiPiiiS0_iiiiS0_S0_iE5width_$_0];
	ld.shared.u32 	%r667, [_ZZ8GPU_TilePViiPiiiS0_iiiiS0_S0_iE5tileX_$_0];
	ld.shared.u32 	%r2432, [_ZZ8GPU_TilePViiPiiiS0_iiiiS0_S0_iE5tileY_$_0];
	mul.lo.s32 	%r668, %r2432, %r667;
	setp.ge.s32 	%p261, %r1, %r668;
	@%p261 bra 	$L__BB0_361;
	setp.lt.s32 	%p262, %r667, 0;
	@%p262 bra 	$L__BB0_361;
	ld.shared.u32 	%r669, [_ZZ8GPU_TilePViiPiiiS0_iiiiS0_S0_iE10dep_stride_$_0];
	ld.shared.u32 	%r670, [_ZZ8GPU_TilePViiPiiiS0_iiiiS0_S0_iE10segLengthX_$_0];
	mad.lo.s32 	%r2433, %r665, %r666, %r665;
	mad.lo.s32 	%r2434, %r667, %r3627, %r1209;
	sub.s32 	%r671, %r2434, %r2433;
	mov.u32 	%r3656, %r1;
$L__BB0_358:
	div.s32 	%r673, %r3656, %r667;
	setp.ge.s32 	%p263, %r673, %r665;
	@%p263 bra 	$L__BB0_360;
	rem.s32 	%r2435, %r3656, %r667;
	add.s32 	%r2436, %r671, %r2435;
	mad.lo.s32 	%r2437, %r666, %r673, %r2436;
	add.s32 	%r2438, %r669, %r673;
	add.s32 	%r2439, %r669, %r2435;
	mad.lo.s32 	%r2440, %r2438, %r670, %r2439;
	shl.b32 	%r2441, %r2440, 2;
	mov.u32 	%r2442, _ZZ8GPU_TilePViiPiiiS0_iiiiS0_S0_iE5tile1;
	add.s32 	%r2443, %r2442, %r2441;
	ld.volatile.shared.u32 	%r2444, [%r2443];
	mul.wide.s32 	%rd299, %r2437, 4;
	add.s64 	%rd300, %rd2, %rd299;
	st.volatile.global.u32 	[%rd300], %r2444;
$L__BB0_360:
	add.s32 	%r3656, %r3656, %r562;
	setp.lt.s32 	%p264, %r3656, %r668;
	@%p264 bra 	$L__BB0_358;
$L__BB0_361:
	setp.ne.s32 	%p265, %r1, 0;
	membar.gl;
	bar.sync 	0;
	@%p265 bra 	$L__BB0_363;
	ld.shared.u32 	%r2445, [_ZZ8GPU_TilePViiPiiiS0_iiiiS0_S0_iE4yseg_$_0];
	mad.lo.s32 	%r2446, %r2445, %r1208, %r1204;
	add.s32 	%r2447, %r2446, 1;
	mul.wide.s32 	%rd301, %r2447, 4;
	add.s64 	%rd302, %rd4, %rd301;
	ld.volatile.global.u32 	%r2448, [%rd302];
	add.s32 	%r2449, %r2448, 1;
	st.volatile.global.u32 	[%rd302], %r2449;
$L__BB0_363:
	membar.gl;
	bar.sync 	0;
	add.s32 	%r3627, %r3627, 1;
	ld.shared.u32 	%r3657, [_ZZ8GPU_TilePViiPiiiS0_iiiiS0_S0_iE4xseg_$_0];
	add.s32 	%r2450, %r3657, -1;
	setp.lt.s32 	%p266, %r3627, %r2450;
	@%p266 bra 	$L__BB0_300;
$L__BB0_364:
	setp.ne.s32 	%p267, %r1, 0;
	add.s32 	%r678, %r3657, -1;
	@%p267 bra 	$L__BB0_367;
	ld.shared.u32 	%r2451, [_ZZ8GPU_TilePViiPiiiS0_iiiiS0_S0_iE6YoverX_$_0];
	add.s32 	%r2452, %r2451, %r678;
	min.s32 	%r679, %r2452, %r3657;
	ld.shared.u32 	%r2453, [_ZZ8GPU_TilePViiPiiiS0_iiiiS0_S0_iE4yseg_$_0];
	mad.lo.s32 	%r2454, %r2453, %r1208, %r1204;
	mul.wide.s32 	%rd303, %r2454, 4;
	add.s64 	%rd38, %rd4, %rd303;
$L__BB0_366:
	ld.volatile.global.u32 	%r2455, [%rd38];
	setp.lt.s32 	%p268, %r2455, %r679;
	@%p268 bra 	$L__BB0_366;
$L__BB0_367:
	setp.lt.s32 	%p269, %r1207, 1;
	membar.gl;
	bar.sync 	0;
	@%p269 bra 	$L__BB0_420;
	cvt.s64.s32 	%rd39, %r1209;
	mov.b32 	%r3658, 0;
$L__BB0_369:
	ld.shared.u32 	%r2457, [_ZZ8GPU_TilePViiPiiiS0_iiiiS0_S0_iE6stride_$_0];
	mul.lo.s32 	%r681, %r2457, %r3658;
	ld.shared.u32 	%r682, [_ZZ8GPU_TilePViiPiiiS0_iiiiS0_S0_iE10dep_stride_$_0];
	mul.lo.s32 	%r2458, %r681, %r682;
	setp.ge.u32 	%p270, %r1, %r2458;
	@%p270 bra 	$L__BB0_371;
	mul.lo.s32 	%r2459, %r682, %r3658;
	ld.shared.u32 	%r2460, [_ZZ8GPU_TilePViiPiiiS0_iiiiS0_S0_iE5tileY_$_0];
	mad.lo.s32 	%r2461, %r2459, %r2460, %r1;
	ld.shared.u32 	%r2462, [_ZZ8GPU_TilePViiPiiiS0_iiiiS0_S0_iE10segLengthX_$_0];
	div.u32 	%r2463, %r1, %r682;
	mul.lo.s32 	%r2464, %r2463, %r682;
	sub.s32 	%r2465, %r1, %r2464;
	add.s32 	%r2466, %r2463, %r682;
	mad.lo.s32 	%r2467, %r2466, %r2462, %r2465;
	shl.b32 	%r2468, %r2461, 2;
	mov.u32 	%r2469, _ZZ8GPU_TilePViiPiiiS0_iiiiS0_S0_iE9intra_dep;
	add.s32 	%r2470, %r2469, %r2468;
	ld.shared.u32 	%r2471, [%r2470];
	shl.b32 	%r2472, %r2467, 2;
	mov.u32 	%r2473, _ZZ8GPU_TilePViiPiiiS0_iiiiS0_S0_iE5tile1;
	add.s32 	%r2474, %r2473, %r2472;
	st.volatile.shared.u32 	[%r2474], %r2471;
$L__BB0_371:
	add.s32 	%r683, %r682, %r681;
	ld.shared.u32 	%r684, [_ZZ8GPU_TilePViiPiiiS0_iiiiS0_S0_iE5width_$_0];
	mul.lo.s32 	%r2475, %r683, %r682;
	setp.ge.u32 	%p271, %r1, %r2475;
	ld.shared.u32 	%r685, [_ZZ8GPU_TilePViiPiiiS0_iiiiS0_S0_iE2n1_$_0];
	@%p271 bra 	$L__BB0_373;
	mul.lo.s32 	%r2476, %r683, %r684;
	sub.s32 	%r2477, %r1209, %r2476;
	cvt.s64.s32 	%rd304, %r2477;
	div.u32 	%r2478, %r1, %r682;
	ld.shared.u32 	%r2479, [_ZZ8GPU_TilePViiPiiiS0_iiiiS0_S0_iE6height_$_0];
	mad.lo.s32 	%r2480, %r2479, %r2478, %r685;
	mul.lo.s32 	%r2481, %r2478, %r682;
	sub.s32 	%r2482, %r1, %r2481;
	add.s32 	%r2483, %r2480, %r2482;
	ld.shared.u32 	%r2484, [_ZZ8GPU_TilePViiPiiiS0_iiiiS0_S0_iE10segLengthX_$_0];
	mad.lo.s32 	%r2485, %r2484, %r2478, %r682;
	add.s32 	%r2486, %r2485, %r2482;
	add.s32 	%r2487, %r2486, %r681;
	cvt.s64.s32 	%rd305, %r2483;
	add.s64 	%rd306, %rd305, %rd304;
	shl.b64 	%rd307, %rd306, 2;
	add.s64 	%rd308, %rd2, %rd307;
	ld.volatile.global.u32 	%r2488, [%rd308];
	shl.b32 	%r2489, %r2487, 2;
	mov.u32 	%r2490, _ZZ8GPU_TilePViiPiiiS0_iiiiS0_S0_iE5tile1;
	add.s32 	%r2491, %r2490, %r2489;
	st.volatile.shared.u32 	[%r2491], %r2488;
$L__BB0_373:
	ld.param.u32 	%r3471, [_Z8GPU_TilePViiPiiiS0_iiiiS0_S0_i_param_3];
	setp.lt.s32 	%p272, %r3657, 2;
	mad.lo.s32 	%r2492, %r1207, %r3471, %r3658;
	mul.lo.s32 	%r2493, %r682, %r2492;
	add.s32 	%r686, %r685, %r682;
	mul.lo.s32 	%r3659, %r2493, %r686;
	@%p272 bra 	$L__BB0_375;
	shr.u32 	%r2494, %r682, 31;
	add.s32 	%r2495, %r682, %r2494;
	shr.s32 	%r2496, %r2495, 1;
	neg.s32 	%r2497, %r2496;
	mad.lo.s32 	%r3659, %r2497, %r3658, %r3659;
$L__BB0_375:
	ld.shared.u32 	%r2498, [_ZZ8GPU_TilePViiPiiiS0_iiiiS0_S0_iE5tileX_$_0];
	mul.lo.s32 	%r690, %r2498, %r678;
	setp.ge.u32 	%p273, %r1, %r683;
	@%p273 bra 	$L__BB0_384;
	add.s32 	%r2499, %r3659, %r1;
	add.s32 	%r3664, %r2499, %r690;
	setp.lt.s32 	%p274, %r682, 1;
	@%p274 bra 	$L__BB0_384;
	ld.shared.u32 	%r692, [_ZZ8GPU_TilePViiPiiiS0_iiiiS0_S0_iE10segLengthX_$_0];
	setp.lt.u32 	%p275, %r682, 4;
	mov.u32 	%r3663, %r1;
	@%p275 bra 	$L__BB0_380;
	mov.b32 	%r3662, 0;
	mul.wide.s32 	%rd311, %r686, 4;
	mov.u32 	%r3663, %r1;
$L__BB0_379:
	mul.wide.s32 	%rd309, %r3664, 4;
	add.s64 	%rd310, %rd1, %rd309;
	ld.volatile.global.u32 	%r2501, [%rd310];
	shl.b32 	%r2502, %r3663, 2;
	mov.u32 	%r2503, _ZZ8GPU_TilePViiPiiiS0_iiiiS0_S0_iE5tile1;
	add.s32 	%r2504, %r2503, %r2502;
	st.volatile.shared.u32 	[%r2504], %r2501;
	add.s64 	%rd312, %rd310, %rd311;
	ld.volatile.global.u32 	%r2505, [%rd312];
	shl.b32 	%r2506, %r692, 2;
	add.s32 	%r2507, %r2504, %r2506;
	st.volatile.shared.u32 	[%r2507], %r2505;
	add.s64 	%rd313, %rd312, %rd311;
	ld.volatile.global.u32 	%r2508, [%rd313];
	add.s32 	%r2509, %r2507, %r2506;
	st.volatile.shared.u32 	[%r2509], %r2508;
	add.s64 	%rd314, %rd313, %rd311;
	ld.volatile.global.u32 	%r2510, [%rd314];
	add.s32 	%r2511, %r2509, %r2506;
	st.volatile.shared.u32 	[%r2511], %r2510;
	shl.b32 	%r2512, %r686, 2;
	add.s32 	%r3664, %r2512, %r3664;
	add.s32 	%r3663, %r2506, %r3663;
	add.s32 	%r3662, %r3662, 4;
	and.b32  	%r2513, %r682, 2147483644;
	setp.ne.s32 	%p276, %r3662, %r2513;
	@%p276 bra 	$L__BB0_379;
$L__BB0_380:
	and.b32  	%r701, %r682, 3;
	setp.eq.s32 	%p277, %r701, 0;
	@%p277 bra 	$L__BB0_384;
	mul.wide.s32 	%rd315, %r3664, 4;
	add.s64 	%rd40, %rd1, %rd315;
	ld.volatile.global.u32 	%r2514, [%rd40];
	shl.b32 	%r2515, %r3663, 2;
	mov.u32 	%r2516, _ZZ8GPU_TilePViiPiiiS0_iiiiS0_S0_iE5tile1;
	add.s32 	%r702, %r2516, %r2515;
	st.volatile.shared.u32 	[%r702], %r2514;
	setp.eq.s32 	%p278, %r701, 1;
	@%p278 bra 	$L__BB0_384;
	mul.wide.s32 	%rd41, %r686, 4;
	add.s64 	%rd42, %rd40, %rd41;
	ld.volatile.global.u32 	%r2517, [%rd42];
	shl.b32 	%r703, %r692, 2;
	add.s32 	%r704, %r702, %r703;
	st.volatile.shared.u32 	[%r704], %r2517;
	setp.eq.s32 	%p279, %r701, 2;
	@%p279 bra 	$L__BB0_384;
	add.s64 	%rd316, %rd42, %rd41;
	ld.volatile.global.u32 	%r2518, [%rd316];
	add.s32 	%r2519, %r704, %r703;
	st.volatile.shared.u32 	[%r2519], %r2518;
$L__BB0_384:
	setp.gt.s32 	%p280, %r3657, 1;
	selp.b32 	%r2520, %r681, 0, %p280;
	add.s32 	%r2521, %r682, %r2520;
	sub.s32 	%r2522, %r1, %r2521;
	add.s32 	%r3669, %r2522, %r690;
	add.s32 	%r2523, %r683, %r682;
	setp.ge.u32 	%p281, %r1, %r2523;
	@%p281 bra 	$L__BB0_393;
	ld.shared.u32 	%r706, [_ZZ8GPU_TilePViiPiiiS0_iiiiS0_S0_iE10segLengthX_$_0];
	mad.lo.s32 	%r3668, %r683, %r706, %r1;
	setp.lt.s32 	%p282, %r682, 1;
	@%p282 bra 	$L__BB0_393;
	and.b32  	%r708, %r682, 3;
	setp.lt.u32 	%p283, %r682, 4;
	@%p283 bra 	$L__BB0_389;
	and.b32  	%r709, %r682, 2147483644;
	mov.b32 	%r3667, 0;
$L__BB0_388:
	cvt.s64.s32 	%rd317, %r3669;
	add.s64 	%rd318, %rd317, %rd39;
	shl.b64 	%rd319, %rd318, 2;
	add.s64 	%rd320, %rd2, %rd319;
	ld.volatile.global.u32 	%r2525, [%rd320];
	shl.b32 	%r2526, %r3668, 2;
	mov.u32 	%r2527, _ZZ8GPU_TilePViiPiiiS0_iiiiS0_S0_iE5tile1;
	add.s32 	%r2528, %r2527, %r2526;
	st.volatile.shared.u32 	[%r2528], %r2525;
	add.s32 	%r2529, %r684, %r3669;
	cvt.s64.s32 	%rd321, %r2529;
	add.s64 	%rd322, %rd321, %rd39;
	shl.b64 	%rd323, %rd322, 2;
	add.s64 	%rd324, %rd2, %rd323;
	ld.volatile.global.u32 	%r2530, [%rd324];
	shl.b32 	%r2531, %r706, 2;
	add.s32 	%r2532, %r2528, %r2531;
	st.volatile.shared.u32 	[%r2532], %r2530;
	add.s32 	%r2533, %r2529, %r684;
	cvt.s64.s32 	%rd325, %r2533;
	add.s64 	%rd326, %rd325, %rd39;
	shl.b64 	%rd327, %rd326, 2;
	add.s64 	%rd328, %rd2, %rd327;
	ld.volatile.global.u32 	%r2534, [%rd328];
	add.s32 	%r2535, %r2532, %r2531;
	st.volatile.shared.u32 	[%r2535], %r2534;
	add.s32 	%r2536, %r2533, %r684;
	cvt.s64.s32 	%rd329, %r2536;
	add.s64 	%rd330, %rd329, %rd39;
	shl.b64 	%rd331, %rd330, 2;
	add.s64 	%rd332, %rd2, %rd331;
	ld.volatile.global.u32 	%r2537, [%rd332];
	add.s32 	%r2538, %r2535, %r2531;
	st.volatile.shared.u32 	[%r2538], %r2537;
	add.s32 	%r3668, %r2531, %r3668;
	add.s32 	%r3669, %r2536, %r684;
	add.s32 	%r3667, %r3667, 4;
	setp.ne.s32 	%p284, %r3667, %r709;
	@%p284 bra 	$L__BB0_388;
$L__BB0_389:
	setp.eq.s32 	%p285, %r708, 0;
	@%p285 bra 	$L__BB0_393;
	cvt.s64.s32 	%rd333, %r3669;
	add.s64 	%rd334, %rd333, %rd39;
	shl.b64 	%rd335, %rd334, 2;
	add.s64 	%rd336, %rd2, %rd335;
	ld.volatile.global.u32 	%r2539, [%rd336];
	shl.b32 	%r2540, %r3668, 2;
	mov.u32 	%r2541, _ZZ8GPU_TilePViiPiiiS0_iiiiS0_S0_iE5tile1;
	add.s32 	%r718, %r2541, %r2540;
	st.volatile.shared.u32 	[%r718], %r2539;
	setp.eq.s32 	%p286, %r708, 1;
	@%p286 bra 	$L__BB0_393;
	add.s32 	%r2542, %r684, %r3669;
	cvt.s64.s32 	%rd337, %r2542;
	add.s64 	%rd338, %rd337, %rd39;
	shl.b64 	%rd339, %rd338, 2;
	add.s64 	%rd340, %rd2, %rd339;
	ld.volatile.global.u32 	%r2543, [%rd340];
	shl.b32 	%r719, %r706, 2;
	add.s32 	%r720, %r718, %r719;
	st.volatile.shared.u32 	[%r720], %r2543;
	add.s32 	%r721, %r2542, %r684;
	setp.eq.s32 	%p287, %r708, 2;
	@%p287 bra 	$L__BB0_393;
	cvt.s64.s32 	%rd341, %r721;
	add.s64 	%rd342, %rd341, %rd39;
	shl.b64 	%rd343, %rd342, 2;
	add.s64 	%rd344, %rd2, %rd343;
	ld.volatile.global.u32 	%r2544, [%rd344];
	add.s32 	%r2545, %r720, %r719;
	st.volatile.shared.u32 	[%r2545], %r2544;
$L__BB0_393:
	membar.gl;
	bar.sync 	0;
	add.s32 	%r722, %r3658, 1;
	ld.shared.u32 	%r2546, [_ZZ8GPU_TilePViiPiiiS0_iiiiS0_S0_iE6stride_$_0];
	mad.lo.s32 	%r724, %r2546, %r3658, %r2546;
	ld.shared.u32 	%r2547, [_ZZ8GPU_TilePViiPiiiS0_iiiiS0_S0_iE5tileY_$_0];
	mul.lo.s32 	%r725, %r724, %r2547;
	setp.ge.s32 	%p288, %r1, %r725;
	@%p288 bra 	$L__BB0_414;
	ld.shared.u32 	%r726, [_ZZ8GPU_TilePViiPiiiS0_iiiiS0_S0_iE5tileX_$_0];
	ld.shared.u32 	%r727, [_ZZ8GPU_TilePViiPiiiS0_iiiiS0_S0_iE10segLengthX_$_0];
	mad.lo.s32 	%r2548, %r726, %r3, %r2;
	setp.gt.s32 	%p289, %r2546, -1;
	neg.s32 	%r728, %r2546;
	shl.b32 	%r2549, %r2546, 1;
	or.b32  	%r729, %r2549, 1;
	shl.b32 	%r2550, %r2548, 2;
	mov.u32 	%r2551, _ZZ8GPU_TilePViiPiiiS0_iiiiS0_S0_iE5tile2;
	add.s32 	%r730, %r2551, %r2550;
	@%p289 bra 	$L__BB0_399;
	mov.u32 	%r3670, %r1;
$L__BB0_396:
	div.s32 	%r2644, %r3670, %r726;
	mul.lo.s32 	%r2645, %r2644, %r726;
	sub.s32 	%r2646, %r3670, %r2645;
	max.s32 	%r2647, %r2644, %r2646;
	setp.ge.s32 	%p299, %r2647, %r724;
	@%p299 bra 	$L__BB0_398;
	mov.b32 	%r2648, 0;
	st.volatile.shared.u32 	[%r730], %r2648;
$L__BB0_398:
	mov.u32 	%r2649, %ntid.x;
	add.s32 	%r3670, %r3670, %r2649;
	setp.lt.s32 	%p300, %r3670, %r725;
	@%p300 bra 	$L__BB0_396;
	bra.uni 	$L__BB0_414;
$L__BB0_399:
	and.b32  	%r733, %r729, -16;
	mov.u32 	%r3671, %r1;
$L__BB0_400:
	div.s32 	%r736, %r3671, %r726;
	mul.lo.s32 	%r2552, %r736, %r726;
	sub.s32 	%r735, %r3671, %r2552;
	max.s32 	%r2553, %r736, %r735;
	setp.ge.s32 	%p290, %r2553, %r724;
	@%p290 bra 	$L__BB0_413;
	add.s32 	%r2555, %r2546, %r736;
	add.s32 	%r2556, %r2546, %r735;
	mad.lo.s32 	%r737, %r2555, %r727, %r2556;
	mov.b32 	%r3677, 0;
	mov.u32 	%r3672, %r728;
$L__BB0_402:
	setp.lt.u32 	%p291, %r2546, 8;
	mad.lo.s32 	%r740, %r727, %r3672, %r737;
	mov.u32 	%r3676, %r728;
	@%p291 bra 	$L__BB0_405;
	mov.u32 	%r3676, %r728;
$L__BB0_404:
	.pragma "nounroll";
	add.s32 	%r2557, %r3676, %r740;
	shl.b32 	%r2558, %r2557, 2;
	mov.u32 	%r2559, _ZZ8GPU_TilePViiPiiiS0_iiiiS0_S0_iE5tile1;
	add.s32 	%r2560, %r2559, %r2558;
	ld.volatile.shared.u32 	%r2561, [%r2560];
	add.s32 	%r2562, %r2561, %r3677;
	ld.volatile.shared.u32 	%r2563, [%r2560+4];
	add.s32 	%r2564, %r2563, %r2562;
	ld.volatile.shared.u32 	%r2565, [%r2560+8];
	add.s32 	%r2566, %r2565, %r2564;
	ld.volatile.shared.u32 	%r2567, [%r2560+12];
	add.s32 	%r2568, %r2567, %r2566;
	ld.volatile.shared.u32 	%r2569, [%r2560+16];
	add.s32 	%r2570, %r2569, %r2568;
	ld.volatile.shared.u32 	%r2571, [%r2560+20];
	add.s32 	%r2572, %r2571, %r2570;
	ld.volatile.shared.u32 	%r2573, [%r2560+24];
	add.s32 	%r2574, %r2573, %r2572;
	ld.volatile.shared.u32 	%r2575, [%r2560+28];
	add.s32 	%r2576, %r2575, %r2574;
	ld.volatile.shared.u32 	%r2577, [%r2560+32];
	add.s32 	%r2578, %r2577, %r2576;
	ld.volatile.shared.u32 	%r2579, [%r2560+36];
	add.s32 	%r2580, %r2579, %r2578;
	ld.volatile.shared.u32 	%r2581, [%r2560+40];
	add.s32 	%r2582, %r2581, %r2580;
	ld.volatile.shared.u32 	%r2583, [%r2560+44];
	add.s32 	%r2584, %r2583, %r2582;
	ld.volatile.shared.u32 	%r2585, [%r2560+48];
	add.s32 	%r2586, %r2585, %r2584;
	ld.volatile.shared.u32 	%r2587, [%r2560+52];
	add.s32 	%r2588, %r2587, %r2586;
	ld.volatile.shared.u32 	%r2589, [%r2560+56];
	add.s32 	%r2590, %r2589, %r2588;
	ld.volatile.shared.u32 	%r2591, [%r2560+60];
	add.s32 	%r3677, %r2591, %r2590;
	add.s32 	%r3676, %r3676, 16;
	add.s32 	%r2592, %r3676, %r2546;
	setp.ne.s32 	%p292, %r2592, %r733;
	@%p292 bra 	$L__BB0_404;
$L__BB0_405:
	shl.b32 	%r2593, %r2546, 1;
	and.b32  	%r2594, %r2593, 14;
	setp.lt.u32 	%p293, %r2594, 7;
	@%p293 bra 	$L__BB0_407;
	add.s32 	%r2595, %r3676, %r740;
	shl.b32 	%r2596, %r2595, 2;
	mov.u32 	%r2597, _ZZ8GPU_TilePViiPiiiS0_iiiiS0_S0_iE5tile1;
	add.s32 	%r2598, %r2597, %r2596;
	ld.volatile.shared.u32 	%r2599, [%r2598];
	add.s32 	%r2600, %r2599, %r3677;
	ld.volatile.shared.u32 	%r2601, [%r2598+4];
	add.s32 	%r2602, %r2601, %r2600;
	ld.volatile.shared.u32 	%r2603, [%r2598+8];
	add.s32 	%r2604, %r2603, %r2602;
	ld.volatile.shared.u32 	%r2605, [%r2598+12];
	add.s32 	%r2606, %r2605, %r2604;
	ld.volatile.shared.u32 	%r2607, [%r2598+16];
	add.s32 	%r2608, %r2607, %r2606;
	ld.volatile.shared.u32 	%r2609, [%r2598+20];
	add.s32 	%r2610, %r2609, %r2608;
	ld.volatile.shared.u32 	%r2611, [%r2598+24];
	add.s32 	%r2612, %r2611, %r2610;
	ld.volatile.shared.u32 	%r2613, [%r2598+28];
	add.s32 	%r3677, %r2613, %r2612;
	add.s32 	%r3676, %r3676, 8;
$L__BB0_407:
	shl.b32 	%r2614, %r2546, 1;
	and.b32  	%r2615, %r2614, 6;
	setp.lt.u32 	%p294, %r2615, 3;
	@%p294 bra 	$L__BB0_409;
	add.s32 	%r2616, %r3676, %r740;
	shl.b32 	%r2617, %r2616, 2;
	mov.u32 	%r2618, _ZZ8GPU_TilePViiPiiiS0_iiiiS0_S0_iE5tile1;
	add.s32 	%r2619, %r2618, %r2617;
	ld.volatile.shared.u32 	%r2620, [%r2619];
	add.s32 	%r2621, %r2620, %r3677;
	ld.volatile.shared.u32 	%r2622, [%r2619+4];
	add.s32 	%r2623, %r2622, %r2621;
	ld.volatile.shared.u32 	%r2624, [%r2619+8];
	add.s32 	%r2625, %r2624, %r2623;
	ld.volatile.shared.u32 	%r2626, [%r2619+12];
	add.s32 	%r3677, %r2626, %r2625;
	add.s32 	%r3676, %r3676, 4;
$L__BB0_409:
	and.b32  	%r2627, %r2546, 1;
	setp.eq.b32 	%p295, %r2627, 1;
	not.pred 	%p296, %p295;
	add.s32 	%r2628, %r3676, %r740;
	shl.b32 	%r2629, %r2628, 2;
	mov.u32 	%r2630, _ZZ8GPU_TilePViiPiiiS0_iiiiS0_S0_iE5tile1;
	add.s32 	%r755, %r2630, %r2629;
	ld.volatile.shared.u32 	%r2631, [%r755];
	add.s32 	%r3677, %r2631, %r3677;
	@%p296 bra 	$L__BB0_411;
	ld.volatile.shared.u32 	%r2632, [%r755+4];
	add.s32 	%r2633, %r2632, %r3677;
	ld.volatile.shared.u32 	%r2634, [%r755+8];
	add.s32 	%r3677, %r2634, %r2633;
$L__BB0_411:
	add.s32 	%r759, %r3672, 1;
	setp.ne.s32 	%p297, %r3672, %r2546;
	mov.u32 	%r3672, %r759;
	@%p297 bra 	$L__BB0_402;
	shl.b32 	%r2635, %r2546, 1;
	or.b32  	%r2636, %r2635, 1;
	div.s32 	%r2637, %r3677, %r2636;
	div.s32 	%r2638, %r2637, %r2636;
	mad.lo.s32 	%r2639, %r726, %r3, %r2;
	shl.b32 	%r2640, %r2639, 2;
	mov.u32 	%r2641, _ZZ8GPU_TilePViiPiiiS0_iiiiS0_S0_iE5tile2;
	add.s32 	%r2642, %r2641, %r2640;
	st.volatile.shared.u32 	[%r2642], %r2638;
$L__BB0_413:
	mov.u32 	%r2643, %ntid.x;
	add.s32 	%r3671, %r3671, %r2643;
	setp.lt.s32 	%p298, %r3671, %r725;
	@%p298 bra 	$L__BB0_400;
$L__BB0_414:
	membar.gl;
	bar.sync 	0;
	ld.shared.u32 	%r761, [_ZZ8GPU_TilePViiPiiiS0_iiiiS0_S0_iE5tileY_$_0];
	shr.u32 	%r3685, %r1, 5;
	setp.ge.s32 	%p301, %r3685, %r761;
	@%p301 bra 	$L__BB0_419;
	ld.shared.u32 	%r2650, [_ZZ8GPU_TilePViiPiiiS0_iiiiS0_S0_iE10dep_stride_$_0];
	add.s32 	%r2651, %r2650, %r3685;
	ld.shared.u32 	%r2652, [_ZZ8GPU_TilePViiPiiiS0_iiiiS0_S0_iE10segLengthX_$_0];
	mad.lo.s32 	%r3684, %r2651, %r2652, %r2650;
	ld.shared.u32 	%r764, [_ZZ8GPU_TilePViiPiiiS0_iiiiS0_S0_iE5tileX_$_0];
	mul.lo.s32 	%r3683, %r764, %r3685;
	ld.shared.u32 	%r766, [_ZZ8GPU_TilePViiPiiiS0_iiiiS0_S0_iE9warpbatch_$_0];
	mul.lo.s32 	%r767, %r2652, %r766;
	mul.lo.s32 	%r768, %r764, %r766;
$L__BB0_416:
	and.b32  	%r3686, %r1, 31;
	setp.ge.s32 	%p302, %r3686, %r764;
	@%p302 bra 	$L__BB0_418;
$L__BB0_417:
	add.s32 	%r2653, %r3686, %r3683;
	shl.b32 	%r2654, %r2653, 2;
	mov.u32 	%r2655, _ZZ8GPU_TilePViiPiiiS0_iiiiS0_S0_iE5tile2;
	add.s32 	%r2656, %r2655, %r2654;
	ld.volatile.shared.u32 	%r2657, [%r2656];
	add.s32 	%r2658, %r3686, %r3684;
	shl.b32 	%r2659, %r2658, 2;
	mov.u32 	%r2660, _ZZ8GPU_TilePViiPiiiS0_iiiiS0_S0_iE5tile1;
	add.s32 	%r2661, %r2660, %r2659;
	st.volatile.shared.u32 	[%r2661], %r2657;
	mov.b32 	%r2662, 0;
	st.volatile.shared.u32 	[%r2656], %r2662;
	add.s32 	%r3686, %r3686, 32;
	setp.lt.s32 	%p303, %r3686, %r764;
	@%p303 bra 	$L__BB0_417;
$L__BB0_418:
	add.s32 	%r3684, %r767, %r3684;
	add.s32 	%r3683, %r768, %r3683;
	add.s32 	%r3685, %r766, %r3685;
	setp.lt.s32 	%p304, %r3685, %r761;
	@%p304 bra 	$L__BB0_416;
$L__BB0_419:
	membar.gl;
	bar.sync 	0;
	setp.ne.s32 	%p305, %r722, %r1207;
	mov.u32 	%r3658, %r722;
	@%p305 bra 	$L__BB0_369;
$L__BB0_420:
	ld.shared.u32 	%r2663, [_ZZ8GPU_TilePViiPiiiS0_iiiiS0_S0_iE6stride_$_0];
	mul.lo.s32 	%r778, %r2663, %r1207;
	ld.shared.u32 	%r779, [_ZZ8GPU_TilePViiPiiiS0_iiiiS0_S0_iE5width_$_0];
	ld.shared.u32 	%r780, [_ZZ8GPU_TilePViiPiiiS0_iiiiS0_S0_iE5tileX_$_0];
	ld.shared.u32 	%r2664, [_ZZ8GPU_TilePViiPiiiS0_iiiiS0_S0_iE5tileY_$_0];
	mul.lo.s32 	%r781, %r2664, %r780;
	setp.ge.s32 	%p306, %r1, %r781;
	@%p306 bra 	$L__BB0_425;
	mad.lo.s32 	%r2665, %r780, %r678, %r1209;
	mad.lo.s32 	%r2666, %r778, %r779, %r778;
	sub.s32 	%r782, %r2665, %r2666;
	ld.shared.u32 	%r783, [_ZZ8GPU_TilePViiPiiiS0_iiiiS0_S0_iE10dep_stride_$_0];
	ld.shared.u32 	%r784, [_ZZ8GPU_TilePViiPiiiS0_iiiiS0_S0_iE10segLengthX_$_0];
	mov.u32 	%r785, %ntid.x;
	mov.u32 	%r3687, %r1;
$L__BB0_422:
	div.s32 	%r788, %r3687, %r780;
	mul.lo.s32 	%r2667, %r788, %r780;
	sub.s32 	%r787, %r3687, %r2667;
	max.s32 	%r2668, %r787, %r788;
	setp.ge.s32 	%p307, %r2668, %r778;
	@%p307 bra 	$L__BB0_424;
	add.s32 	%r2669, %r782, %r787;
	mad.lo.s32 	%r2670, %r779, %r788, %r2669;
	add.s32 	%r2671, %r783, %r788;
	add.s32 	%r2672, %r783, %r787;
	mad.lo.s32 	%r2673, %r2671, %r784, %r2672;
	shl.b32 	%r2674, %r2673, 2;
	mov.u32 	%r2675, _ZZ8GPU_TilePViiPiiiS0_iiiiS0_S0_iE5tile1;
	add.s32 	%r2676, %r2675, %r2674;
	ld.volatile.shared.u32 	%r2677, [%r2676];
	mul.wide.s32 	%rd345, %r2670, 4;
	add.s64 	%rd346, %rd2, %rd345;
	st.volatile.global.u32 	[%rd346], %r2677;
$L__BB0_424:
	add.s32 	%r3687, %r3687, %r785;
	setp.lt.s32 	%p308, %r3687, %r781;
	@%p308 bra 	$L__BB0_422;
$L__BB0_425:
	setp.ne.s32 	%p309, %r1, 0;
	membar.gl;
	bar.sync 	0;
	@%p309 bra 	$L__BB0_427;
	ld.shared.u32 	%r2678, [_ZZ8GPU_TilePViiPiiiS0_iiiiS0_S0_iE4yseg_$_0];
	mad.lo.s32 	%r2679, %r2678, %r1208, %r1204;
	add.s32 	%r2680, %r2679, 1;
	mul.wide.s32 	%rd347, %r2680, 4;
	add.s64 	%rd348, %rd4, %rd347;
	ld.volatile.global.u32 	%r2681, [%rd348];
	add.s32 	%r2682, %r2681, 1;
	st.volatile.global.u32 	[%rd348], %r2682;
$L__BB0_427:
	setp.ne.s32 	%p310, %r1, 0;
	membar.gl;
	bar.sync 	0;
	@%p310 bra 	$L__BB0_429;
	ld.param.u64 	%rd511, [_Z8GPU_TilePViiPiiiS0_iiiiS0_S0_i_param_11];
	ld.param.u32 	%r3472, [_Z8GPU_TilePViiPiiiS0_iiiiS0_S0_i_param_3];
	ld.shared.u32 	%r2683, [_ZZ8GPU_TilePViiPiiiS0_iiiiS0_S0_iE4xseg_$_0];
	cvta.to.global.u64 	%rd349, %rd511;
	mul.wide.s32 	%rd350, %r3472, 4;
	add.s64 	%rd351, %rd349, %rd350;
	st.volatile.global.u32 	[%rd351], %r2683;
$L__BB0_429:
	membar.gl;
	bar.sync 	0;
	bra.uni 	$L__BB0_658;
$L__BB0_430:
	setp.ne.s32 	%p4, %r1, 0;
	@%p4 bra 	$L__BB0_433;
	ld.shared.u32 	%r1225, [_ZZ8GPU_TilePViiPiiiS0_iiiiS0_S0_iE6YoverX_$_0];
	ld.shared.u32 	%r1226, [_ZZ8GPU_TilePViiPiiiS0_iiiiS0_S0_iE4xseg_$_0];
	min.s32 	%r790, %r1225, %r1226;
	mad.lo.s32 	%r1227, %r443, %r1208, %r1204;
	mul.wide.s32 	%rd77, %r1227, 4;
	add.s64 	%rd43, %rd4, %rd77;
$L__BB0_432:
	ld.volatile.global.u32 	%r1228, [%rd43];
	setp.lt.s32 	%p5, %r1228, %r790;
	@%p5 bra 	$L__BB0_432;
$L__BB0_433:
	setp.ne.s32 	%p6, %r1, 0;
	membar.gl;
	bar.sync 	0;
	@%p6 bra 	$L__BB0_436;
	ld.param.u32 	%r3475, [_Z8GPU_TilePViiPiiiS0_iiiiS0_S0_i_param_4];
	mul.wide.s32 	%rd78, %r3475, 4;
	add.s64 	%rd44, %rd3, %rd78;
	ld.shared.u32 	%r791, [_ZZ8GPU_TilePViiPiiiS0_iiiiS0_S0_iE4xseg_$_0];
$L__BB0_435:
	ld.volatile.global.u32 	%r1229, [%rd44];
	setp.lt.s32 	%p7, %r1229, %r791;
	@%p7 bra 	$L__BB0_435;
$L__BB0_436:
	ld.param.u32 	%r3463, [_Z8GPU_TilePViiPiiiS0_iiiiS0_S0_i_param_3];
	setp.ne.s32 	%p8, %r1, 0;
	membar.gl;
	bar.sync 	0;
	mul.wide.s32 	%rd79, %r3463, 4;
	add.s64 	%rd45, %rd3, %rd79;
	@%p8 bra 	$L__BB0_438;
	mov.b32 	%r1230, 0;
	st.volatile.global.u32 	[%rd45], %r1230;
$L__BB0_438:
	membar.gl;
	bar.sync 	0;
	ld.shared.u32 	%r792, [_ZZ8GPU_TilePViiPiiiS0_iiiiS0_S0_iE5tileX_$_0];
	and.b32  	%r793, %r1, 31;
	shr.u32 	%r794, %r1, 5;
	ld.shared.u32 	%r795, [_ZZ8GPU_TilePViiPiiiS0_iiiiS0_S0_iE5tileY_$_0];
	setp.ge.s32 	%p9, %r794, %r795;
	@%p9 bra 	$L__BB0_448;
	ld.shared.u32 	%r1231, [_ZZ8GPU_TilePViiPiiiS0_iiiiS0_S0_iE5width_$_0];
	mad.lo.s32 	%r3689, %r1231, %r794, %r1209;
	ld.shared.u32 	%r1232, [_ZZ8GPU_TilePViiPiiiS0_iiiiS0_S0_iE10dep_stride_$_0];
	ld.shared.u32 	%r1233, [_ZZ8GPU_TilePViiPiiiS0_iiiiS0_S0_iE10segLengthX_$_0];
	add.s32 	%r1234, %r1232, %r794;
	mad.lo.s32 	%r3688, %r1234, %r1233, %r1232;
	ld.shared.u32 	%r798, [_ZZ8GPU_TilePViiPiiiS0_iiiiS0_S0_iE9warpbatch_$_0];
	mul.lo.s32 	%r799, %r1233, %r798;
	mul.lo.s32 	%r800, %r1231, %r798;
	not.b32 	%r1235, %r793;
	add.s32 	%r801, %r792, %r1235;
	and.b32  	%r802, %r801, 96;
	or.b32  	%r803, %r793, 32;
	or.b32  	%r804, %r793, 64;
	or.b32  	%r805, %r793, 96;
	mov.u32 	%r3690, %r794;
$L__BB0_440:
	setp.ge.s32 	%p10, %r793, %r792;
	@%p10 bra 	$L__BB0_447;
	setp.eq.s32 	%p11, %r802, 96;
	mov.u32 	%r3691, %r793;
	@%p11 bra 	$L__BB0_445;
	setp.eq.s32 	%p12, %r802, 0;
	add.s32 	%r1236, %r793, %r3689;
	mul.wide.s32 	%rd80, %r1236, 4;
	add.s64 	%rd46, %rd2, %rd80;
	ld.volatile.global.u32 	%r1237, [%rd46];
	add.s32 	%r1238, %r793, %r3688;
	shl.b32 	%r1239, %r1238, 2;
	mov.u32 	%r1240, _ZZ8GPU_TilePViiPiiiS0_iiiiS0_S0_iE5tile1;
	add.s32 	%r809, %r1240, %r1239;
	st.volatile.shared.u32 	[%r809], %r1237;
	mov.u32 	%r3691, %r803;
	@%p12 bra 	$L__BB0_445;
	setp.eq.s32 	%p13, %r802, 32;
	ld.volatile.global.u32 	%r1241, [%rd46+128];
	st.volatile.shared.u32 	[%r809+128], %r1241;
	mov.u32 	%r3691, %r804;
	@%p13 bra 	$L__BB0_445;
	ld.volatile.global.u32 	%r1242, [%rd46+256];
	st.volatile.shared.u32 	[%r809+256], %r1242;
	mov.u32 	%r3691, %r805;
$L__BB0_445:
	setp.lt.u32 	%p14, %r801, 96;
	@%p14 bra 	$L__BB0_447;
$L__BB0_446:
	add.s32 	%r1243, %r3691, %r3689;
	mul.wide.s32 	%rd81, %r1243, 4;
	add.s64 	%rd82, %rd2, %rd81;
	ld.volatile.global.u32 	%r1244, [%rd82];
	add.s32 	%r1245, %r3691, %r3688;
	shl.b32 	%r1246, %r1245, 2;
	mov.u32 	%r1247, _ZZ8GPU_TilePViiPiiiS0_iiiiS0_S0_iE5tile1;
	add.s32 	%r1248, %r1247, %r1246;
	st.volatile.shared.u32 	[%r1248], %r1244;
	ld.volatile.global.u32 	%r1249, [%rd82+128];
	st.volatile.shared.u32 	[%r1248+128], %r1249;
	ld.volatile.global.u32 	%r1250, [%rd82+256];
	st.volatile.shared.u32 	[%r1248+256], %r1250;
	ld.volatile.global.u32 	%r1251, [%rd82+384];
	st.volatile.shared.u32 	[%r1248+384], %r1251;
	add.s32 	%r3691, %r3691, 128;
	setp.lt.s32 	%p15, %r3691, %r792;
	@%p15 bra 	$L__BB0_446;
$L__BB0_447:
	add.s32 	%r3688, %r799, %r3688;
	add.s32 	%r3689, %r800, %r3689;
	add.s32 	%r3690, %r798, %r3690;
	setp.lt.s32 	%p16, %r3690, %r795;
	@%p16 bra 	$L__BB0_440;
$L__BB0_448:
	membar.gl;
	bar.sync 	0;
	setp.lt.s32 	%p17, %r1207, 1;
	@%p17 bra 	$L__BB0_511;
	mov.b32 	%r3693, 0;
	mov.u32 	%r816, %ntid.x;
$L__BB0_450:
	ld.shared.u32 	%r1253, [_ZZ8GPU_TilePViiPiiiS0_iiiiS0_S0_iE6stride_$_0];
	mul.lo.s32 	%r818, %r1253, %r3693;
	ld.shared.u32 	%r819, [_ZZ8GPU_TilePViiPiiiS0_iiiiS0_S0_iE5width_$_0];
	ld.shared.u32 	%r820, [_ZZ8GPU_TilePViiPiiiS0_iiiiS0_S0_iE10dep_stride_$_0];
	ld.shared.u32 	%r821, [_ZZ8GPU_TilePViiPiiiS0_iiiiS0_S0_iE10segLengthX_$_0];
	ld.shared.u32 	%r1254, [_ZZ8GPU_TilePViiPiiiS0_iiiiS0_S0_iE5tileY_$_0];
	mul.lo.s32 	%r822, %r1254, %r820;
	setp.ge.u32 	%p18, %r1, %r822;
	@%p18 bra 	$L__BB0_452;
	mul.lo.s32 	%r1255, %r818, %r819;
	sub.s32 	%r1256, %r1209, %r1255;
	cvt.s64.s32 	%rd83, %r1256;
	div.u32 	%r1257, %r1, %r820;
	mul.lo.s32 	%r1258, %r819, %r1257;
	sub.s32 	%r1259, %r1258, %r820;
	mul.lo.s32 	%r1260, %r1257, %r820;
	sub.s32 	%r1261, %r1, %r1260;
	add.s32 	%r1262, %r1259, %r1261;
	cvt.s64.s32 	%rd84, %r1262;
	add.s64 	%rd85, %rd84, %rd83;
	shl.b64 	%rd86, %rd85, 2;
	add.s64 	%rd87, %rd2, %rd86;
	ld.volatile.global.u32 	%r1263, [%rd87];
	mul.lo.s32 	%r1264, %r821, %r820;
	mad.lo.s32 	%r1265, %r821, %r1257, %r1264;
	add.s32 	%r1266, %r1265, %r1261;
	shl.b32 	%r1267, %r1266, 2;
	mov.u32 	%r1268, _ZZ8GPU_TilePViiPiiiS0_iiiiS0_S0_iE5tile1;
	add.s32 	%r1269, %r1268, %r1267;
	st.volatile.shared.u32 	[%r1269], %r1263;
$L__BB0_452:
	ld.shared.u32 	%r1270, [_ZZ8GPU_TilePViiPiiiS0_iiiiS0_S0_iE5tileX_$_0];
	ld.shared.u32 	%r1271, [_ZZ8GPU_TilePViiPiiiS0_iiiiS0_S0_iE2n1_$_0];
	add.s32 	%r823, %r1271, %r820;
	add.s32 	%r1272, %r820, %r1270;
	sub.s32 	%r1273, %r1272, %r818;
	setp.ge.u32 	%p19, %r1, %r1273;
	@%p19 bra 	$L__BB0_461;
	ld.param.u32 	%r3464, [_Z8GPU_TilePViiPiiiS0_iiiiS0_S0_i_param_3];
	mad.lo.s32 	%r1274, %r1207, %r3464, %r3693;
	mul.lo.s32 	%r1275, %r820, %r1274;
	mad.lo.s32 	%r3698, %r1275, %r823, %r1;
	setp.lt.s32 	%p20, %r820, 1;
	@%p20 bra 	$L__BB0_461;
	and.b32  	%r825, %r820, 3;
	setp.lt.u32 	%p21, %r820, 4;
	mov.u32 	%r3697, %r1;
	@%p21 bra 	$L__BB0_457;
	and.b32  	%r826, %r820, 2147483644;
	mov.b32 	%r3696, 0;
	mov.u32 	%r3697, %r1;
$L__BB0_456:
	mul.wide.s32 	%rd88, %r3698, 4;
	add.s64 	%rd89, %rd1, %rd88;
	ld.volatile.global.u32 	%r1277, [%rd89];
	shl.b32 	%r1278, %r3697, 2;
	mov.u32 	%r1279, _ZZ8GPU_TilePViiPiiiS0_iiiiS0_S0_iE5tile1;
	add.s32 	%r1280, %r1279, %r1278;
	st.volatile.shared.u32 	[%r1280], %r1277;
	add.s32 	%r1281, %r3698, %r823;
	mul.wide.s32 	%rd90, %r1281, 4;
	add.s64 	%rd91, %rd1, %rd90;
	ld.volatile.global.u32 	%r1282, [%rd91];
	shl.b32 	%r1283, %r821, 2;
	add.s32 	%r1284, %r1280, %r1283;
	st.volatile.shared.u32 	[%r1284], %r1282;
	add.s32 	%r1285, %r1281, %r823;
	mul.wide.s32 	%rd92, %r1285, 4;
	add.s64 	%rd93, %rd1, %rd92;
	ld.volatile.global.u32 	%r1286, [%rd93];
	add.s32 	%r1287, %r1284, %r1283;
	st.volatile.shared.u32 	[%r1287], %r1286;
	add.s32 	%r1288, %r1285, %r823;
	mul.wide.s32 	%rd94, %r1288, 4;
	add.s64 	%rd95, %rd1, %rd94;
	ld.volatile.global.u32 	%r1289, [%rd95];
	add.s32 	%r1290, %r1287, %r1283;
	st.volatile.shared.u32 	[%r1290], %r1289;
	add.s32 	%r3698, %r1288, %r823;
	add.s32 	%r3697, %r1283, %r3697;
	add.s32 	%r3696, %r3696, 4;
	setp.ne.s32 	%p22, %r3696, %r826;
	@%p22 bra 	$L__BB0_456;
$L__BB0_457:
	setp.eq.s32 	%p23, %r825, 0;
	@%p23 bra 	$L__BB0_461;
	mul.wide.s32 	%rd96, %r3698, 4;
	add.s64 	%rd47, %rd1, %rd96;
	ld.volatile.global.u32 	%r1291, [%rd47];
	shl.b32 	%r1292, %r3697, 2;
	mov.u32 	%r1293, _ZZ8GPU_TilePViiPiiiS0_iiiiS0_S0_iE5tile1;
	add.s32 	%r835, %r1293, %r1292;
	st.volatile.shared.u32 	[%r835], %r1291;
	setp.eq.s32 	%p24, %r825, 1;
	@%p24 bra 	$L__BB0_461;
	mul.wide.s32 	%rd48, %r823, 4;
	add.s64 	%rd49, %rd47, %rd48;
	ld.volatile.global.u32 	%r1294, [%rd49];
	shl.b32 	%r836, %r821, 2;
	add.s32 	%r837, %r835, %r836;
	st.volatile.shared.u32 	[%r837], %r1294;
	setp.eq.s32 	%p25, %r825, 2;
	@%p25 bra 	$L__BB0_461;
	add.s64 	%rd97, %rd49, %rd48;
	ld.volatile.global.u32 	%r1295, [%rd97];
	add.s32 	%r1296, %r837, %r836;
	st.volatile.shared.u32 	[%r1296], %r1295;
$L__BB0_461:
	setp.ge.u32 	%p26, %r1, %r822;
	add.s32 	%r1297, %r818, %r820;
	mul.lo.s32 	%r838, %r1297, %r819;
	@%p26 bra 	$L__BB0_463;
	sub.s32 	%r1298, %r1209, %r838;
	cvt.s64.s32 	%rd98, %r1298;
	div.u32 	%r1299, %r1, %r820;
	mul.lo.s32 	%r1300, %r819, %r1299;
	sub.s32 	%r1301, %r1300, %r820;
	mul.lo.s32 	%r1302, %r1299, %r820;
	sub.s32 	%r1303, %r1, %r1302;
	add.s32 	%r1304, %r1301, %r1303;
	mad.lo.s32 	%r1305, %r821, %r1299, %r1303;
	cvt.s64.s32 	%rd99, %r1304;
	add.s64 	%rd100, %rd99, %rd98;
	shl.b64 	%rd101, %rd100, 2;
	add.s64 	%rd102, %rd2, %rd101;
	ld.volatile.global.u32 	%r1306, [%rd102];
	shl.b32 	%r1307, %r1305, 2;
	mov.u32 	%r1308, _ZZ8GPU_TilePViiPiiiS0_iiiiS0_S0_iE5tile1;
	add.s32 	%r1309, %r1308, %r1307;
	st.volatile.shared.u32 	[%r1309], %r1306;
$L__BB0_463:
	membar.gl;
	bar.sync 	0;
	ld.shared.u32 	%r839, [_ZZ8GPU_TilePViiPiiiS0_iiiiS0_S0_iE5tileX_$_0];
	ld.shared.u32 	%r1310, [_ZZ8GPU_TilePViiPiiiS0_iiiiS0_S0_iE5tileY_$_0];
	mul.lo.s32 	%r840, %r1310, %r839;
	setp.ge.s32 	%p27, %r1, %r840;
	@%p27 bra 	$L__BB0_484;
	ld.shared.u32 	%r1311, [_ZZ8GPU_TilePViiPiiiS0_iiiiS0_S0_iE6stride_$_0];
	ld.shared.u32 	%r842, [_ZZ8GPU_TilePViiPiiiS0_iiiiS0_S0_iE10segLengthX_$_0];
	mad.lo.s32 	%r1312, %r839, %r3, %r2;
	mul.lo.s32 	%r1313, %r1311, %r3693;
	sub.s32 	%r843, %r839, %r1313;
	setp.gt.s32 	%p28, %r1311, -1;
	neg.s32 	%r844, %r1311;
	shl.b32 	%r845, %r1311, 1;
	or.b32  	%r846, %r845, 1;
	shl.b32 	%r1314, %r1312, 2;
	mov.u32 	%r1315, _ZZ8GPU_TilePViiPiiiS0_iiiiS0_S0_iE5tile2;
	add.s32 	%r847, %r1315, %r1314;
	@%p28 bra 	$L__BB0_469;
	mov.u32 	%r3699, %r1;
$L__BB0_466:
	rem.s32 	%r1405, %r3699, %r839;
	setp.lt.s32 	%p40, %r1405, 1;
	setp.ge.s32 	%p41, %r1405, %r843;
	or.pred  	%p42, %p40, %p41;
	@%p42 bra 	$L__BB0_468;
	mov.b32 	%r1407, 0;
	st.volatile.shared.u32 	[%r847], %r1407;
$L__BB0_468:
	add.s32 	%r3699, %r3699, %r816;
	setp.lt.s32 	%p43, %r3699, %r840;
	@%p43 bra 	$L__BB0_466;
	bra.uni 	$L__BB0_484;
$L__BB0_469:
	and.b32  	%r850, %r845, 14;
	and.b32  	%r851, %r845, 6;
	and.b32  	%r852, %r846, -16;
	mov.u32 	%r3700, %r1;
$L__BB0_470:
	rem.s32 	%r1316, %r3700, %r839;
	setp.lt.s32 	%p29, %r1316, 1;
	mul.lo.s32 	%r1317, %r1311, %r3693;
	sub.s32 	%r1318, %r839, %r1317;
	setp.ge.s32 	%p30, %r1316, %r1318;
	or.pred  	%p31, %p29, %p30;
	@%p31 bra 	$L__BB0_483;
	div.s32 	%r1320, %r3700, %r839;
	add.s32 	%r1321, %r1311, %r1320;
	add.s32 	%r1322, %r1311, %r1316;
	mad.lo.s32 	%r855, %r1321, %r842, %r1322;
	mov.b32 	%r3706, 0;
	mov.u32 	%r3701, %r844;
$L__BB0_472:
	setp.lt.u32 	%p32, %r1311, 8;
	mad.lo.s32 	%r858, %r842, %r3701, %r855;
	mov.u32 	%r3705, %r844;
	@%p32 bra 	$L__BB0_475;
	mov.u32 	%r3705, %r844;
$L__BB0_474:
	.pragma "nounroll";
	add.s32 	%r1323, %r3705, %r858;
	shl.b32 	%r1324, %r1323, 2;
	mov.u32 	%r1325, _ZZ8GPU_TilePViiPiiiS0_iiiiS0_S0_iE5tile1;
	add.s32 	%r1326, %r1325, %r1324;
	ld.volatile.shared.u32 	%r1327, [%r1326];
	add.s32 	%r1328, %r1327, %r3706;
	ld.volatile.shared.u32 	%r1329, [%r1326+4];
	add.s32 	%r1330, %r1329, %r1328;
	ld.volatile.shared.u32 	%r1331, [%r1326+8];
	add.s32 	%r1332, %r1331, %r1330;
	ld.volatile.shared.u32 	%r1333, [%r1326+12];
	add.s32 	%r1334, %r1333, %r1332;
	ld.volatile.shared.u32 	%r1335, [%r1326+16];
	add.s32 	%r1336, %r1335, %r1334;
	ld.volatile.shared.u32 	%r1337, [%r1326+20];
	add.s32 	%r1338, %r1337, %r1336;
	ld.volatile.shared.u32 	%r1339, [%r1326+24];
	add.s32 	%r1340, %r1339, %r1338;
	ld.volatile.shared.u32 	%r1341, [%r1326+28];
	add.s32 	%r1342, %r1341, %r1340;
	ld.volatile.shared.u32 	%r1343, [%r1326+32];
	add.s32 	%r1344, %r1343, %r1342;
	ld.volatile.shared.u32 	%r1345, [%r1326+36];
	add.s32 	%r1346, %r1345, %r1344;
	ld.volatile.shared.u32 	%r1347, [%r1326+40];
	add.s32 	%r1348, %r1347, %r1346;
	ld.volatile.shared.u32 	%r1349, [%r1326+44];
	add.s32 	%r1350, %r1349, %r1348;
	ld.volatile.shared.u32 	%r1351, [%r1326+48];
	add.s32 	%r1352, %r1351, %r1350;
	ld.volatile.shared.u32 	%r1353, [%r1326+52];
	add.s32 	%r1354, %r1353, %r1352;
	ld.volatile.shared.u32 	%r1355, [%r1326+56];
	add.s32 	%r1356, %r1355, %r1354;
	ld.volatile.shared.u32 	%r1357, [%r1326+60];
	add.s32 	%r3706, %r1357, %r1356;
	add.s32 	%r3705, %r3705, 16;
	add.s32 	%r1358, %r3705, %r1311;
	setp.ne.s32 	%p33, %r1358, %r852;
	@%p33 bra 	$L__BB0_474;
$L__BB0_475:
	setp.lt.u32 	%p34, %r850, 7;
	@%p34 bra 	$L__BB0_477;
	add.s32 	%r1359, %r3705, %r858;
	shl.b32 	%r1360, %r1359, 2;
	mov.u32 	%r1361, _ZZ8GPU_TilePViiPiiiS0_iiiiS0_S0_iE5tile1;
	add.s32 	%r1362, %r1361, %r1360;
	ld.volatile.shared.u32 	%r1363, [%r1362];
	add.s32 	%r1364, %r1363, %r3706;
	ld.volatile.shared.u32 	%r1365, [%r1362+4];
	add.s32 	%r1366, %r1365, %r1364;
	ld.volatile.shared.u32 	%r1367, [%r1362+8];
	add.s32 	%r1368, %r1367, %r1366;
	ld.volatile.shared.u32 	%r1369, [%r1362+12];
	add.s32 	%r1370, %r1369, %r1368;
	ld.volatile.shared.u32 	%r1371, [%r1362+16];
	add.s32 	%r1372, %r1371, %r1370;
	ld.volatile.shared.u32 	%r1373, [%r1362+20];
	add.s32 	%r1374, %r1373, %r1372;
	ld.volatile.shared.u32 	%r1375, [%r1362+24];
	add.s32 	%r1376, %r1375, %r1374;
	ld.volatile.shared.u32 	%r1377, [%r1362+28];
	add.s32 	%r3706, %r1377, %r1376;
	add.s32 	%r3705, %r3705, 8;
$L__BB0_477:
	setp.lt.u32 	%p35, %r851, 3;
	@%p35 bra 	$L__BB0_479;
	add.s32 	%r1378, %r3705, %r858;
	shl.b32 	%r1379, %r1378, 2;
	mov.u32 	%r1380, _ZZ8GPU_TilePViiPiiiS0_iiiiS0_S0_iE5tile1;
	add.s32 	%r1381, %r1380, %r1379;
	ld.volatile.shared.u32 	%r1382, [%r1381];
	add.s32 	%r1383, %r1382, %r3706;
	ld.volatile.shared.u32 	%r1384, [%r1381+4];
	add.s32 	%r1385, %r1384, %r1383;
	ld.volatile.shared.u32 	%r1386, [%r1381+8];
	add.s32 	%r1387, %r1386, %r1385;
	ld.volatile.shared.u32 	%r1388, [%r1381+12];
	add.s32 	%r3706, %r1388, %r1387;
	add.s32 	%r3705, %r3705, 4;
$L__BB0_479:
	and.b32  	%r1389, %r1311, 1;
	setp.eq.b32 	%p36, %r1389, 1;
	not.pred 	%p37, %p36;
	add.s32 	%r1390, %r3705, %r858;
	shl.b32 	%r1391, %r1390, 2;
	mov.u32 	%r1392, _ZZ8GPU_TilePViiPiiiS0_iiiiS0_S0_iE5tile1;
	add.s32 	%r873, %r1392, %r1391;
	ld.volatile.shared.u32 	%r1393, [%r873];
	add.s32 	%r3706, %r1393, %r3706;
	@%p37 bra 	$L__BB0_481;
	ld.volatile.shared.u32 	%r1394, [%r873+4];
	add.s32 	%r1395, %r1394, %r3706;
	ld.volatile.shared.u32 	%r1396, [%r873+8];
	add.s32 	%r3706, %r1396, %r1395;
$L__BB0_481:
	add.s32 	%r877, %r3701, 1;
	setp.ne.s32 	%p38, %r3701, %r1311;
	mov.u32 	%r3701, %r877;
	@%p38 bra 	$L__BB0_472;
	shl.b32 	%r1397, %r1311, 1;
	or.b32  	%r1398, %r1397, 1;
	div.s32 	%r1399, %r3706, %r1398;
	div.s32 	%r1400, %r1399, %r1398;
	mad.lo.s32 	%r1401, %r839, %r3, %r2;
	shl.b32 	%r1402, %r1401, 2;
	mov.u32 	%r1403, _ZZ8GPU_TilePViiPiiiS0_iiiiS0_S0_iE5tile2;
	add.s32 	%r1404, %r1403, %r1402;
	st.volatile.shared.u32 	[%r1404], %r1400;
$L__BB0_483:
	add.s32 	%r3700, %r3700, %r816;
	setp.lt.s32 	%p39, %r3700, %r840;
	@%p39 bra 	$L__BB0_470;
$L__BB0_484:
	membar.gl;
	bar.sync 	0;
	ld.shared.u32 	%r1408, [_ZZ8GPU_TilePViiPiiiS0_iiiiS0_S0_iE5tileY_$_0];
	ld.shared.u32 	%r879, [_ZZ8GPU_TilePViiPiiiS0_iiiiS0_S0_iE10dep_stride_$_0];
	mul.lo.s32 	%r880, %r879, %r1408;
	setp.ge.u32 	%p44, %r1, %r880;
	@%p44 bra 	$L__BB0_486;
	mad.lo.s32 	%r1409, %r880, %r3693, %r1;
	ld.shared.u32 	%r1410, [_ZZ8GPU_TilePViiPiiiS0_iiiiS0_S0_iE10segLengthX_$_0];
	ld.shared.u32 	%r1411, [_ZZ8GPU_TilePViiPiiiS0_iiiiS0_S0_iE5tileX_$_0];
	ld.shared.u32 	%r1412, [_ZZ8GPU_TilePViiPiiiS0_iiiiS0_S0_iE6stride_$_0];
	mul.lo.s32 	%r1413, %r1412, %r3693;
	div.u32 	%r1414, %r1, %r879;
	mul.lo.s32 	%r1415, %r1414, %r879;
	sub.s32 	%r1416, %r1, %r1415;
	mad.lo.s32 	%r1417, %r1410, %r879, %r1411;
	sub.s32 	%r1418, %r1417, %r1413;
	add.s32 	%r1419, %r1418, %r1416;
	mad.lo.s32 	%r1420, %r1410, %r1414, %r1419;
	shl.b32 	%r1421, %r1420, 2;
	mov.u32 	%r1422, _ZZ8GPU_TilePViiPiiiS0_iiiiS0_S0_iE5tile1;
	add.s32 	%r1423, %r1422, %r1421;
	ld.volatile.shared.u32 	%r1424, [%r1423];
	shl.b32 	%r1425, %r1409, 2;
	mov.u32 	%r1426, _ZZ8GPU_TilePViiPiiiS0_iiiiS0_S0_iE9intra_dep;
	add.s32 	%r1427, %r1426, %r1425;
	st.shared.u32 	[%r1427], %r1424;
$L__BB0_486:
	ld.param.u32 	%r3476, [_Z8GPU_TilePViiPiiiS0_iiiiS0_S0_i_param_4];
	membar.gl;
	bar.sync 	0;
	mad.lo.s32 	%r881, %r1207, %r3476, %r3693;
	ld.shared.u32 	%r882, [_ZZ8GPU_TilePViiPiiiS0_iiiiS0_S0_iE10dep_stride_$_0];
	ld.shared.u32 	%r1428, [_ZZ8GPU_TilePViiPiiiS0_iiiiS0_S0_iE2n1_$_0];
	add.s32 	%r883, %r1428, %r882;
	ld.shared.u32 	%r884, [_ZZ8GPU_TilePViiPiiiS0_iiiiS0_S0_iE10segLengthX_$_0];
	setp.ge.u32 	%p45, %r1, %r882;
	@%p45 bra 	$L__BB0_495;
	ld.shared.u32 	%r1429, [_ZZ8GPU_TilePViiPiiiS0_iiiiS0_S0_iE5tileY_$_0];
	mul.lo.s32 	%r1430, %r882, %r881;
	mad.lo.s32 	%r3716, %r1430, %r883, %r1;
	mad.lo.s32 	%r3715, %r884, %r1429, %r1;
	setp.lt.s32 	%p46, %r882, 1;
	@%p46 bra 	$L__BB0_495;
	and.b32  	%r887, %r882, 3;
	setp.lt.u32 	%p47, %r882, 4;
	@%p47 bra 	$L__BB0_491;
	and.b32  	%r888, %r882, 2147483644;
	mov.b32 	%r3714, 0;
$L__BB0_490:
	shl.b32 	%r1432, %r3715, 2;
	mov.u32 	%r1433, _ZZ8GPU_TilePViiPiiiS0_iiiiS0_S0_iE5tile1;
	add.s32 	%r1434, %r1433, %r1432;
	ld.volatile.shared.u32 	%r1435, [%r1434];
	mul.wide.s32 	%rd103, %r3716, 4;
	add.s64 	%rd104, %rd1, %rd103;
	st.volatile.global.u32 	[%rd104], %r1435;
	add.s32 	%r1436, %r3716, %r883;
	shl.b32 	%r1437, %r884, 2;
	add.s32 	%r1438, %r1434, %r1437;
	ld.volatile.shared.u32 	%r1439, [%r1438];
	mul.wide.s32 	%rd105, %r1436, 4;
	add.s64 	%rd106, %rd1, %rd105;
	st.volatile.global.u32 	[%rd106], %r1439;
	add.s32 	%r1440, %r1436, %r883;
	add.s32 	%r1441, %r1438, %r1437;
	ld.volatile.shared.u32 	%r1442, [%r1441];
	mul.wide.s32 	%rd107, %r1440, 4;
	add.s64 	%rd108, %rd1, %rd107;
	st.volatile.global.u32 	[%rd108], %r1442;
	add.s32 	%r1443, %r1440, %r883;
	add.s32 	%r1444, %r1441, %r1437;
	ld.volatile.shared.u32 	%r1445, [%r1444];
	mul.wide.s32 	%rd109, %r1443, 4;
	add.s64 	%rd110, %rd1, %rd109;
	st.volatile.global.u32 	[%rd110], %r1445;
	add.s32 	%r3715, %r1437, %r3715;
	add.s32 	%r3716, %r1443, %r883;
	add.s32 	%r3714, %r3714, 4;
	setp.ne.s32 	%p48, %r3714, %r888;
	@%p48 bra 	$L__BB0_490;
$L__BB0_491:
	setp.eq.s32 	%p49, %r887, 0;
	@%p49 bra 	$L__BB0_495;
	shl.b32 	%r1446, %r3715, 2;
	mov.u32 	%r1447, _ZZ8GPU_TilePViiPiiiS0_iiiiS0_S0_iE5tile1;
	add.s32 	%r897, %r1447, %r1446;
	ld.volatile.shared.u32 	%r1448, [%r897];
	mul.wide.s32 	%rd111, %r3716, 4;
	add.s64 	%rd50, %rd1, %rd111;
	st.volatile.global.u32 	[%rd50], %r1448;
	setp.eq.s32 	%p50, %r887, 1;
	@%p50 bra 	$L__BB0_495;
	shl.b32 	%r898, %r884, 2;
	add.s32 	%r899, %r897, %r898;
	ld.volatile.shared.u32 	%r1449, [%r899];
	mul.wide.s32 	%rd51, %r883, 4;
	add.s64 	%rd52, %rd50, %rd51;
	st.volatile.global.u32 	[%rd52], %r1449;
	setp.eq.s32 	%p51, %r887, 2;
	@%p51 bra 	$L__BB0_495;
	add.s32 	%r1450, %r899, %r898;
	ld.volatile.shared.u32 	%r1451, [%r1450];
	add.s64 	%rd112, %rd52, %rd51;
	st.volatile.global.u32 	[%rd112], %r1451;
$L__BB0_495:
	membar.gl;
	bar.sync 	0;
	ld.shared.u32 	%r1452, [_ZZ8GPU_TilePViiPiiiS0_iiiiS0_S0_iE5tileX_$_0];
	ld.shared.u32 	%r1453, [_ZZ8GPU_TilePViiPiiiS0_iiiiS0_S0_iE6stride_$_0];
	mul.lo.s32 	%r1454, %r1453, %r3693;
	sub.s32 	%r1455, %r1452, %r1454;
	ld.shared.u32 	%r900, [_ZZ8GPU_TilePViiPiiiS0_iiiiS0_S0_iE10dep_stride_$_0];
	mul.lo.s32 	%r901, %r900, %r881;
	ld.shared.u32 	%r1456, [_ZZ8GPU_TilePViiPiiiS0_iiiiS0_S0_iE2n1_$_0];
	add.s32 	%r902, %r1456, %r900;
	setp.ge.u32 	%p52, %r1, %r1455;
	@%p52 bra 	$L__BB0_504;
	add.s32 	%r1457, %r900, %r1;
	mad.lo.s32 	%r3721, %r901, %r902, %r1457;
	ld.shared.u32 	%r1458, [_ZZ8GPU_TilePViiPiiiS0_iiiiS0_S0_iE5tileY_$_0];
	ld.shared.u32 	%r904, [_ZZ8GPU_TilePViiPiiiS0_iiiiS0_S0_iE10segLengthX_$_0];
	mad.lo.s32 	%r3720, %r904, %r1458, %r1457;
	setp.lt.s32 	%p53, %r900, 1;
	@%p53 bra 	$L__BB0_504;
	and.b32  	%r906, %r900, 3;
	setp.lt.u32 	%p54, %r900, 4;
	@%p54 bra 	$L__BB0_500;
	and.b32  	%r907, %r900, 2147483644;
	mov.b32 	%r3719, 0;
$L__BB0_499:
	shl.b32 	%r1460, %r3720, 2;
	mov.u32 	%r1461, _ZZ8GPU_TilePViiPiiiS0_iiiiS0_S0_iE5tile1;
	add.s32 	%r1462, %r1461, %r1460;
	ld.volatile.shared.u32 	%r1463, [%r1462];
	mul.wide.s32 	%rd113, %r3721, 4;
	add.s64 	%rd114, %rd1, %rd113;
	st.volatile.global.u32 	[%rd114], %r1463;
	add.s32 	%r1464, %r3721, %r902;
	shl.b32 	%r1465, %r904, 2;
	add.s32 	%r1466, %r1462, %r1465;
	ld.volatile.shared.u32 	%r1467, [%r1466];
	mul.wide.s32 	%rd115, %r1464, 4;
	add.s64 	%rd116, %rd1, %rd115;
	st.volatile.global.u32 	[%rd116], %r1467;
	add.s32 	%r1468, %r1464, %r902;
	add.s32 	%r1469, %r1466, %r1465;
	ld.volatile.shared.u32 	%r1470, [%r1469];
	mul.wide.s32 	%rd117, %r1468, 4;
	add.s64 	%rd118, %rd1, %rd117;
	st.volatile.global.u32 	[%rd118], %r1470;
	add.s32 	%r1471, %r1468, %r902;
	add.s32 	%r1472, %r1469, %r1465;
	ld.volatile.shared.u32 	%r1473, [%r1472];
	mul.wide.s32 	%rd119, %r1471, 4;
	add.s64 	%rd120, %rd1, %rd119;
	st.volatile.global.u32 	[%rd120], %r1473;
	add.s32 	%r3721, %r1471, %r902;
	add.s32 	%r3720, %r1465, %r3720;
	add.s32 	%r3719, %r3719, 4;
	setp.ne.s32 	%p55, %r3719, %r907;
	@%p55 bra 	$L__BB0_499;
$L__BB0_500:
	setp.eq.s32 	%p56, %r906, 0;
	@%p56 bra 	$L__BB0_504;
	shl.b32 	%r1474, %r3720, 2;
	mov.u32 	%r1475, _ZZ8GPU_TilePViiPiiiS0_iiiiS0_S0_iE5tile1;
	add.s32 	%r916, %r1475, %r1474;
	ld.volatile.shared.u32 	%r1476, [%r916];
	mul.wide.s32 	%rd121, %r3721, 4;
	add.s64 	%rd53, %rd1, %rd121;
	st.volatile.global.u32 	[%rd53], %r1476;
	setp.eq.s32 	%p57, %r906, 1;
	@%p57 bra 	$L__BB0_504;
	shl.b32 	%r917, %r904, 2;
	add.s32 	%r918, %r916, %r917;
	ld.volatile.shared.u32 	%r1477, [%r918];
	mul.wide.s32 	%rd54, %r902, 4;
	add.s64 	%rd55, %rd53, %rd54;
	st.volatile.global.u32 	[%rd55], %r1477;
	setp.eq.s32 	%p58, %r906, 2;
	@%p58 bra 	$L__BB0_504;
	add.s32 	%r1478, %r918, %r917;
	ld.volatile.shared.u32 	%r1479, [%r1478];
	add.s64 	%rd122, %rd55, %rd54;
	st.volatile.global.u32 	[%rd122], %r1479;
$L__BB0_504:
	membar.gl;
	bar.sync 	0;
	ld.shared.u32 	%r919, [_ZZ8GPU_TilePViiPiiiS0_iiiiS0_S0_iE5tileY_$_0];
	setp.ge.s32 	%p59, %r794, %r919;
	@%p59 bra 	$L__BB0_510;
	ld.shared.u32 	%r1480, [_ZZ8GPU_TilePViiPiiiS0_iiiiS0_S0_iE10dep_stride_$_0];
	add.s32 	%r1481, %r1480, %r794;
	ld.shared.u32 	%r1482, [_ZZ8GPU_TilePViiPiiiS0_iiiiS0_S0_iE10segLengthX_$_0];
	mad.lo.s32 	%r3723, %r1481, %r1482, %r1480;
	ld.shared.u32 	%r921, [_ZZ8GPU_TilePViiPiiiS0_iiiiS0_S0_iE5tileX_$_0];
	mul.lo.s32 	%r3722, %r921, %r794;
	ld.shared.u32 	%r923, [_ZZ8GPU_TilePViiPiiiS0_iiiiS0_S0_iE9warpbatch_$_0];
	mul.lo.s32 	%r924, %r1482, %r923;
	mul.lo.s32 	%r925, %r921, %r923;
	mov.u32 	%r3724, %r794;
$L__BB0_506:
	setp.ge.s32 	%p60, %r793, %r921;
	@%p60 bra 	$L__BB0_509;
	mov.u32 	%r3725, %r793;
$L__BB0_508:
	add.s32 	%r1483, %r3725, %r3722;
	shl.b32 	%r1484, %r1483, 2;
	mov.u32 	%r1485, _ZZ8GPU_TilePViiPiiiS0_iiiiS0_S0_iE5tile2;
	add.s32 	%r1486, %r1485, %r1484;
	ld.volatile.shared.u32 	%r1487, [%r1486];
	add.s32 	%r1488, %r3725, %r3723;
	shl.b32 	%r1489, %r1488, 2;
	mov.u32 	%r1490, _ZZ8GPU_TilePViiPiiiS0_iiiiS0_S0_iE5tile1;
	add.s32 	%r1491, %r1490, %r1489;
	st.volatile.shared.u32 	[%r1491], %r1487;
	mov.b32 	%r1492, 0;
	st.volatile.shared.u32 	[%r1486], %r1492;
	add.s32 	%r3725, %r3725, 32;
	setp.lt.s32 	%p61, %r3725, %r921;
	@%p61 bra 	$L__BB0_508;
$L__BB0_509:
	add.s32 	%r3723, %r924, %r3723;
	add.s32 	%r3722, %r925, %r3722;
	add.s32 	%r3724, %r923, %r3724;
	setp.lt.s32 	%p62, %r3724, %r919;
	@%p62 bra 	$L__BB0_506;
$L__BB0_510:
	membar.gl;
	bar.sync 	0;
	add.s32 	%r3693, %r3693, 1;
	setp.ne.s32 	%p63, %r3693, %r1207;
	@%p63 bra 	$L__BB0_450;
$L__BB0_511:
	ld.shared.u32 	%r935, [_ZZ8GPU_TilePViiPiiiS0_iiiiS0_S0_iE5width_$_0];
	ld.shared.u32 	%r936, [_ZZ8GPU_TilePViiPiiiS0_iiiiS0_S0_iE5tileX_$_0];
	ld.shared.u32 	%r937, [_ZZ8GPU_TilePViiPiiiS0_iiiiS0_S0_iE5tileY_$_0];
	mul.lo.s32 	%r938, %r937, %r936;
	setp.ge.s32 	%p64, %r1, %r938;
	@%p64 bra 	$L__BB0_516;
	ld.shared.u32 	%r1493, [_ZZ8GPU_TilePViiPiiiS0_iiiiS0_S0_iE6stride_$_0];
	sub.s32 	%r939, %r936, %r1207;
	ld.shared.u32 	%r940, [_ZZ8GPU_TilePViiPiiiS0_iiiiS0_S0_iE10dep_stride_$_0];
	ld.shared.u32 	%r941, [_ZZ8GPU_TilePViiPiiiS0_iiiiS0_S0_iE10segLengthX_$_0];
	mov.u32 	%r942, %ntid.x;
	mul.lo.s32 	%r1494, %r1493, %r1207;
	mul.lo.s32 	%r1495, %r1494, %r935;
	sub.s32 	%r943, %r1209, %r1495;
	mov.u32 	%r3726, %r1;
$L__BB0_513:
	div.s32 	%r946, %r3726, %r936;
	mul.lo.s32 	%r1496, %r946, %r936;
	sub.s32 	%r945, %r3726, %r1496;
	setp.ge.s32 	%p65, %r945, %r939;
	setp.ge.s32 	%p66, %r946, %r937;
	or.pred  	%p67, %p65, %p66;
	@%p67 bra 	$L__BB0_515;
	add.s32 	%r1497, %r943, %r945;
	mad.lo.s32 	%r1498, %r935, %r946, %r1497;
	add.s32 	%r1499, %r940, %r946;
	add.s32 	%r1500, %r940, %r945;
	mad.lo.s32 	%r1501, %r1499, %r941, %r1500;
	shl.b32 	%r1502, %r1501, 2;
	mov.u32 	%r1503, _ZZ8GPU_TilePViiPiiiS0_iiiiS0_S0_iE5tile1;
	add.s32 	%r1504, %r1503, %r1502;
	ld.volatile.shared.u32 	%r1505, [%r1504];
	mul.wide.s32 	%rd123, %r1498, 4;
	add.s64 	%rd124, %rd2, %rd123;
	st.volatile.global.u32 	[%rd124], %r1505;
$L__BB0_515:
	add.s32 	%r3726, %r3726, %r942;
	setp.lt.s32 	%p68, %r3726, %r938;
	@%p68 bra 	$L__BB0_513;
$L__BB0_516:
	setp.ne.s32 	%p69, %r1, 0;
	membar.gl;
	bar.sync 	0;
	@%p69 bra 	$L__BB0_518;
	ld.shared.u32 	%r1506, [_ZZ8GPU_TilePViiPiiiS0_iiiiS0_S0_iE4yseg_$_0];
	mad.lo.s32 	%r1507, %r1506, %r1208, %r1204;
	add.s32 	%r1508, %r1507, 1;
	mul.wide.s32 	%rd125, %r1508, 4;
	add.s64 	%rd126, %rd4, %rd125;
	ld.volatile.global.u32 	%r1509, [%rd126];
	add.s32 	%r1510, %r1509, 1;
	st.volatile.global.u32 	[%rd126], %r1510;
$L__BB0_518:
	membar.gl;
	bar.sync 	0;
	ld.shared.u32 	%r3762, [_ZZ8GPU_TilePViiPiiiS0_iiiiS0_S0_iE4xseg_$_0];
	setp.lt.s32 	%p70, %r3762, 3;
	@%p70 bra 	$L__BB0_583;
	mov.b32 	%r3728, 1;
	mov.u32 	%r949, %ntid.x;
$L__BB0_520:
	setp.ne.s32 	%p71, %r1, 0;
	ld.shared.u32 	%r1512, [_ZZ8GPU_TilePViiPiiiS0_iiiiS0_S0_iE5tileX_$_0];
	mad.lo.s32 	%r952, %r1512, %r3728, %r1209;
	@%p71 bra 	$L__BB0_523;
	ld.shared.u32 	%r1513, [_ZZ8GPU_TilePViiPiiiS0_iiiiS0_S0_iE6YoverX_$_0];
	add.s32 	%r1514, %r1513, %r3728;
	min.s32 	%r953, %r1514, %r3762;
	ld.shared.u32 	%r1515, [_ZZ8GPU_TilePViiPiiiS0_iiiiS0_S0_iE4yseg_$_0];
	mad.lo.s32 	%r1516, %r1515, %r1208, %r1204;
	mul.wide.s32 	%rd127, %r1516, 4;
	add.s64 	%rd56, %rd4, %rd127;
$L__BB0_522:
	ld.volatile.global.u32 	%r1517, [%rd56];
	setp.lt.s32 	%p72, %r1517, %r953;
	@%p72 bra 	$L__BB0_522;
$L__BB0_523:
	membar.gl;
	bar.sync 	0;
	ld.shared.u32 	%r954, [_ZZ8GPU_TilePViiPiiiS0_iiiiS0_S0_iE5tileX_$_0];
	ld.shared.u32 	%r955, [_ZZ8GPU_TilePViiPiiiS0_iiiiS0_S0_iE5tileY_$_0];
	setp.ge.s32 	%p73, %r794, %r955;
	@%p73 bra 	$L__BB0_529;
	ld.shared.u32 	%r1518, [_ZZ8GPU_TilePViiPiiiS0_iiiiS0_S0_iE5width_$_0];
	mad.lo.s32 	%r3730, %r1518, %r794, %r952;
	ld.shared.u32 	%r1519, [_ZZ8GPU_TilePViiPiiiS0_iiiiS0_S0_iE10dep_stride_$_0];
	ld.shared.u32 	%r1520, [_ZZ8GPU_TilePViiPiiiS0_iiiiS0_S0_iE10segLengthX_$_0];
	add.s32 	%r1521, %r1519, %r794;
	mad.lo.s32 	%r3729, %r1521, %r1520, %r1519;
	ld.shared.u32 	%r958, [_ZZ8GPU_TilePViiPiiiS0_iiiiS0_S0_iE9warpbatch_$_0];
	mul.lo.s32 	%r959, %r1520, %r958;
	mul.lo.s32 	%r960, %r1518, %r958;
	mov.u32 	%r3731, %r794;
$L__BB0_525:
	setp.ge.s32 	%p74, %r793, %r954;
	@%p74 bra 	$L__BB0_528;
	mov.u32 	%r3732, %r793;
$L__BB0_527:
	add.s32 	%r1522, %r3732, %r3730;
	mul.wide.s32 	%rd128, %r1522, 4;
	add.s64 	%rd129, %rd2, %rd128;
	ld.volatile.global.u32 	%r1523, [%rd129];
	add.s32 	%r1524, %r3732, %r3729;
	shl.b32 	%r1525, %r1524, 2;
	mov.u32 	%r1526, _ZZ8GPU_TilePViiPiiiS0_iiiiS0_S0_iE5tile1;
	add.s32 	%r1527, %r1526, %r1525;
	st.volatile.shared.u32 	[%r1527], %r1523;
	add.s32 	%r3732, %r3732, 32;
	setp.lt.s32 	%p75, %r3732, %r954;
	@%p75 bra 	$L__BB0_527;
$L__BB0_528:
	add.s32 	%r3729, %r959, %r3729;
	add.s32 	%r3730, %r960, %r3730;
	add.s32 	%r3731, %r958, %r3731;
	setp.lt.s32 	%p76, %r3731, %r955;
	@%p76 bra 	$L__BB0_525;
$L__BB0_529:
	setp.lt.s32 	%p77, %r1207, 1;
	membar.gl;
	bar.sync 	0;
	@%p77 bra 	$L__BB0_577;
	mov.b32 	%r3733, 0;
$L__BB0_531:
	ld.shared.u32 	%r1529, [_ZZ8GPU_TilePViiPiiiS0_iiiiS0_S0_iE5tileY_$_0];
	ld.shared.u32 	%r970, [_ZZ8GPU_TilePViiPiiiS0_iiiiS0_S0_iE10dep_stride_$_0];
	mul.lo.s32 	%r971, %r970, %r1529;
	setp.ge.u32 	%p78, %r1, %r971;
	@%p78 bra 	$L__BB0_533;
	mad.lo.s32 	%r1530, %r971, %r3733, %r1;
	ld.shared.u32 	%r1531, [_ZZ8GPU_TilePViiPiiiS0_iiiiS0_S0_iE10segLengthX_$_0];
	div.u32 	%r1532, %r1, %r970;
	mul.lo.s32 	%r1533, %r1532, %r970;
	sub.s32 	%r1534, %r1, %r1533;
	add.s32 	%r1535, %r1532, %r970;
	mad.lo.s32 	%r1536, %r1535, %r1531, %r1534;
	shl.b32 	%r1537, %r1530, 2;
	mov.u32 	%r1538, _ZZ8GPU_TilePViiPiiiS0_iiiiS0_S0_iE9intra_dep;
	add.s32 	%r1539, %r1538, %r1537;
	ld.shared.u32 	%r1540, [%r1539];
	shl.b32 	%r1541, %r1536, 2;
	mov.u32 	%r1542, _ZZ8GPU_TilePViiPiiiS0_iiiiS0_S0_iE5tile1;
	add.s32 	%r1543, %r1542, %r1541;
	st.volatile.shared.u32 	[%r1543], %r1540;
$L__BB0_533:
	ld.shared.u32 	%r972, [_ZZ8GPU_TilePViiPiiiS0_iiiiS0_S0_iE5tileX_$_0];
	ld.shared.u32 	%r1544, [_ZZ8GPU_TilePViiPiiiS0_iiiiS0_S0_iE2n1_$_0];
	add.s32 	%r973, %r1544, %r970;
	add.s32 	%r1545, %r970, %r972;
	setp.ge.u32 	%p79, %r1, %r1545;
	@%p79 bra 	$L__BB0_542;
	ld.param.u32 	%r3465, [_Z8GPU_TilePViiPiiiS0_iiiiS0_S0_i_param_3];
	shr.u32 	%r1546, %r970, 31;
	add.s32 	%r1547, %r970, %r1546;
	shr.s32 	%r1548, %r1547, 1;
	neg.s32 	%r1549, %r1548;
	mad.lo.s32 	%r1550, %r1549, %r3733, %r1;
	mad.lo.s32 	%r1551, %r1207, %r3465, %r3733;
	mul.lo.s32 	%r1552, %r970, %r1551;
	mad.lo.s32 	%r1553, %r1552, %r973, %r1550;
	mad.lo.s32 	%r3738, %r972, %r3728, %r1553;
	setp.lt.s32 	%p80, %r970, 1;
	@%p80 bra 	$L__BB0_542;
	ld.shared.u32 	%r975, [_ZZ8GPU_TilePViiPiiiS0_iiiiS0_S0_iE10segLengthX_$_0];
	and.b32  	%r976, %r970, 3;
	setp.lt.u32 	%p81, %r970, 4;
	mov.u32 	%r3737, %r1;
	@%p81 bra 	$L__BB0_538;
	and.b32  	%r977, %r970, 2147483644;
	mov.b32 	%r3736, 0;
	mov.u32 	%r3737, %r1;
$L__BB0_537:
	mul.wide.s32 	%rd130, %r3738, 4;
	add.s64 	%rd131, %rd1, %rd130;
	ld.volatile.global.u32 	%r1555, [%rd131];
	shl.b32 	%r1556, %r3737, 2;
	mov.u32 	%r1557, _ZZ8GPU_TilePViiPiiiS0_iiiiS0_S0_iE5tile1;
	add.s32 	%r1558, %r1557, %r1556;
	st.volatile.shared.u32 	[%r1558], %r1555;
	add.s32 	%r1559, %r3738, %r973;
	mul.wide.s32 	%rd132, %r1559, 4;
	add.s64 	%rd133, %rd1, %rd132;
	ld.volatile.global.u32 	%r1560, [%rd133];
	shl.b32 	%r1561, %r975, 2;
	add.s32 	%r1562, %r1558, %r1561;
	st.volatile.shared.u32 	[%r1562], %r1560;
	add.s32 	%r1563, %r1559, %r973;
	mul.wide.s32 	%rd134, %r1563, 4;
	add.s64 	%rd135, %rd1, %rd134;
	ld.volatile.global.u32 	%r1564, [%rd135];
	add.s32 	%r1565, %r1562, %r1561;
	st.volatile.shared.u32 	[%r1565], %r1564;
	add.s32 	%r1566, %r1563, %r973;
	mul.wide.s32 	%rd136, %r1566, 4;
	add.s64 	%rd137, %rd1, %rd136;
	ld.volatile.global.u32 	%r1567, [%rd137];
	add.s32 	%r1568, %r1565, %r1561;
	st.volatile.shared.u32 	[%r1568], %r1567;
	add.s32 	%r3738, %r1566, %r973;
	add.s32 	%r3737, %r1561, %r3737;
	add.s32 	%r3736, %r3736, 4;
	setp.ne.s32 	%p82, %r3736, %r977;
	@%p82 bra 	$L__BB0_537;
$L__BB0_538:
	setp.eq.s32 	%p83, %r976, 0;
	@%p83 bra 	$L__BB0_542;
	mul.wide.s32 	%rd138, %r3738, 4;
	add.s64 	%rd57, %rd1, %rd138;
	ld.volatile.global.u32 	%r1569, [%rd57];
	shl.b32 	%r1570, %r3737, 2;
	mov.u32 	%r1571, _ZZ8GPU_TilePViiPiiiS0_iiiiS0_S0_iE5tile1;
	add.s32 	%r986, %r1571, %r1570;
	st.volatile.shared.u32 	[%r986], %r1569;
	setp.eq.s32 	%p84, %r976, 1;
	@%p84 bra 	$L__BB0_542;
	mul.wide.s32 	%rd58, %r973, 4;
	add.s64 	%rd59, %rd57, %rd58;
	ld.volatile.global.u32 	%r1572, [%rd59];
	shl.b32 	%r987, %r975, 2;
	add.s32 	%r988, %r986, %r987;
	st.volatile.shared.u32 	[%r988], %r1572;
	setp.eq.s32 	%p85, %r976, 2;
	@%p85 bra 	$L__BB0_542;
	add.s64 	%rd139, %rd59, %rd58;
	ld.volatile.global.u32 	%r1573, [%rd139];
	add.s32 	%r1574, %r988, %r987;
	st.volatile.shared.u32 	[%r1574], %r1573;
$L__BB0_542:
	membar.gl;
	bar.sync 	0;
	ld.shared.u32 	%r989, [_ZZ8GPU_TilePViiPiiiS0_iiiiS0_S0_iE5tileX_$_0];
	ld.shared.u32 	%r1575, [_ZZ8GPU_TilePViiPiiiS0_iiiiS0_S0_iE5tileY_$_0];
	mul.lo.s32 	%r990, %r1575, %r989;
	setp.ge.s32 	%p86, %r1, %r990;
	@%p86 bra 	$L__BB0_559;
	ld.shared.u32 	%r991, [_ZZ8GPU_TilePViiPiiiS0_iiiiS0_S0_iE6stride_$_0];
	ld.shared.u32 	%r992, [_ZZ8GPU_TilePViiPiiiS0_iiiiS0_S0_iE10segLengthX_$_0];
	mad.lo.s32 	%r1576, %r989, %r3, %r2;
	setp.gt.s32 	%p87, %r991, -1;
	neg.s32 	%r993, %r991;
	shl.b32 	%r1577, %r991, 1;
	or.b32  	%r994, %r1577, 1;
	shl.b32 	%r1578, %r1576, 2;
	mov.u32 	%r1579, _ZZ8GPU_TilePViiPiiiS0_iiiiS0_S0_iE5tile2;
	add.s32 	%r995, %r1579, %r1578;
	@%p87 bra 	$L__BB0_546;
	mov.u32 	%r3739, %r1;
$L__BB0_545:
	mov.b32 	%r1661, 0;
	st.volatile.shared.u32 	[%r995], %r1661;
	add.s32 	%r3739, %r3739, %r949;
	setp.lt.s32 	%p95, %r3739, %r990;
	@%p95 bra 	$L__BB0_545;
	bra.uni 	$L__BB0_559;
$L__BB0_546:
	and.b32  	%r998, %r994, 8;
	and.b32  	%r999, %r994, 4;
	and.b32  	%r1000, %r994, 2147483632;
	and.b32  	%r1001, %r994, 3;
	mov.u32 	%r3740, %r1;
$L__BB0_547:
	div.s32 	%r1581, %r3740, %r989;
	mul.lo.s32 	%r1582, %r1581, %r989;
	sub.s32 	%r1583, %r3740, %r1582;
	add.s32 	%r1584, %r991, %r1581;
	add.s32 	%r1585, %r991, %r1583;
	mad.lo.s32 	%r1003, %r1584, %r992, %r1585;
	mov.b32 	%r3746, 0;
	mov.u32 	%r3741, %r993;
$L__BB0_548:
	setp.lt.u32 	%p88, %r991, 8;
	mad.lo.s32 	%r1006, %r992, %r3741, %r1003;
	mov.u32 	%r3745, %r993;
	@%p88 bra 	$L__BB0_551;
	mov.u32 	%r3745, %r993;
$L__BB0_550:
	.pragma "nounroll";
	add.s32 	%r1586, %r3745, %r1006;
	shl.b32 	%r1587, %r1586, 2;
	mov.u32 	%r1588, _ZZ8GPU_TilePViiPiiiS0_iiiiS0_S0_iE5tile1;
	add.s32 	%r1589, %r1588, %r1587;
	ld.volatile.shared.u32 	%r1590, [%r1589];
	add.s32 	%r1591, %r1590, %r3746;
	ld.volatile.shared.u32 	%r1592, [%r1589+4];
	add.s32 	%r1593, %r1592, %r1591;
	ld.volatile.shared.u32 	%r1594, [%r1589+8];
	add.s32 	%r1595, %r1594, %r1593;
	ld.volatile.shared.u32 	%r1596, [%r1589+12];
	add.s32 	%r1597, %r1596, %r1595;
	ld.volatile.shared.u32 	%r1598, [%r1589+16];
	add.s32 	%r1599, %r1598, %r1597;
	ld.volatile.shared.u32 	%r1600, [%r1589+20];
	add.s32 	%r1601, %r1600, %r1599;
	ld.volatile.shared.u32 	%r1602, [%r1589+24];
	add.s32 	%r1603, %r1602, %r1601;
	ld.volatile.shared.u32 	%r1604, [%r1589+28];
	add.s32 	%r1605, %r1604, %r1603;
	ld.volatile.shared.u32 	%r1606, [%r1589+32];
	add.s32 	%r1607, %r1606, %r1605;
	ld.volatile.shared.u32 	%r1608, [%r1589+36];
	add.s32 	%r1609, %r1608, %r1607;
	ld.volatile.shared.u32 	%r1610, [%r1589+40];
	add.s32 	%r1611, %r1610, %r1609;
	ld.volatile.shared.u32 	%r1612, [%r1589+44];
	add.s32 	%r1613, %r1612, %r1611;
	ld.volatile.shared.u32 	%r1614, [%r1589+48];
	add.s32 	%r1615, %r1614, %r1613;
	ld.volatile.shared.u32 	%r1616, [%r1589+52];
	add.s32 	%r1617, %r1616, %r1615;
	ld.volatile.shared.u32 	%r1618, [%r1589+56];
	add.s32 	%r1619, %r1618, %r1617;
	ld.volatile.shared.u32 	%r1620, [%r1589+60];
	add.s32 	%r3746, %r1620, %r1619;
	add.s32 	%r3745, %r3745, 16;
	add.s32 	%r1621, %r3745, %r991;
	setp.ne.s32 	%p89, %r1621, %r1000;
	@%p89 bra 	$L__BB0_550;
$L__BB0_551:
	setp.eq.s32 	%p90, %r998, 0;
	@%p90 bra 	$L__BB0_553;
	add.s32 	%r1622, %r3745, %r1006;
	shl.b32 	%r1623, %r1622, 2;
	mov.u32 	%r1624, _ZZ8GPU_TilePViiPiiiS0_iiiiS0_S0_iE5tile1;
	add.s32 	%r1625, %r1624, %r1623;
	ld.volatile.shared.u32 	%r1626, [%r1625];
	add.s32 	%r1627, %r1626, %r3746;
	ld.volatile.shared.u32 	%r1628, [%r1625+4];
	add.s32 	%r1629, %r1628, %r1627;
	ld.volatile.shared.u32 	%r1630, [%r1625+8];
	add.s32 	%r1631, %r1630, %r1629;
	ld.volatile.shared.u32 	%r1632, [%r1625+12];
	add.s32 	%r1633, %r1632, %r1631;
	ld.volatile.shared.u32 	%r1634, [%r1625+16];
	add.s32 	%r1635, %r1634, %r1633;
	ld.volatile.shared.u32 	%r1636, [%r1625+20];
	add.s32 	%r1637, %r1636, %r1635;
	ld.volatile.shared.u32 	%r1638, [%r1625+24];
	add.s32 	%r1639, %r1638, %r1637;
	ld.volatile.shared.u32 	%r1640, [%r1625+28];
	add.s32 	%r3746, %r1640, %r1639;
	add.s32 	%r3745, %r3745, 8;
$L__BB0_553:
	setp.eq.s32 	%p91, %r999, 0;
	@%p91 bra 	$L__BB0_555;
	add.s32 	%r1641, %r3745, %r1006;
	shl.b32 	%r1642, %r1641, 2;
	mov.u32 	%r1643, _ZZ8GPU_TilePViiPiiiS0_iiiiS0_S0_iE5tile1;
	add.s32 	%r1644, %r1643, %r1642;
	ld.volatile.shared.u32 	%r1645, [%r1644];
	add.s32 	%r1646, %r1645, %r3746;
	ld.volatile.shared.u32 	%r1647, [%r1644+4];
	add.s32 	%r1648, %r1647, %r1646;
	ld.volatile.shared.u32 	%r1649, [%r1644+8];
	add.s32 	%r1650, %r1649, %r1648;
	ld.volatile.shared.u32 	%r1651, [%r1644+12];
	add.s32 	%r3746, %r1651, %r1650;
	add.s32 	%r3745, %r3745, 4;
$L__BB0_555:
	setp.eq.s32 	%p92, %r1001, 1;
	add.s32 	%r1652, %r3745, %r1006;
	shl.b32 	%r1653, %r1652, 2;
	mov.u32 	%r1654, _ZZ8GPU_TilePViiPiiiS0_iiiiS0_S0_iE5tile1;
	add.s32 	%r1021, %r1654, %r1653;
	ld.volatile.shared.u32 	%r1655, [%r1021];
	add.s32 	%r3746, %r1655, %r3746;
	@%p92 bra 	$L__BB0_557;
	ld.volatile.shared.u32 	%r1656, [%r1021+4];
	add.s32 	%r1657, %r1656, %r3746;
	ld.volatile.shared.u32 	%r1658, [%r1021+8];
	add.s32 	%r3746, %r1658, %r1657;
$L__BB0_557:
	add.s32 	%r1025, %r3741, 1;
	setp.ne.s32 	%p93, %r3741, %r991;
	mov.u32 	%r3741, %r1025;
	@%p93 bra 	$L__BB0_548;
	div.s32 	%r1659, %r3746, %r994;
	div.s32 	%r1660, %r1659, %r994;
	st.volatile.shared.u32 	[%r995], %r1660;
	add.s32 	%r3740, %r3740, %r949;
	setp.lt.s32 	%p94, %r3740, %r990;
	@%p94 bra 	$L__BB0_547;
$L__BB0_559:
	membar.gl;
	bar.sync 	0;
	ld.shared.u32 	%r1662, [_ZZ8GPU_TilePViiPiiiS0_iiiiS0_S0_iE5tileY_$_0];
	ld.shared.u32 	%r1027, [_ZZ8GPU_TilePViiPiiiS0_iiiiS0_S0_iE10dep_stride_$_0];
	mul.lo.s32 	%r1028, %r1027, %r1662;
	setp.ge.u32 	%p96, %r1, %r1028;
	@%p96 bra 	$L__BB0_561;
	mad.lo.s32 	%r1663, %r1028, %r3733, %r1;
	ld.shared.u32 	%r1664, [_ZZ8GPU_TilePViiPiiiS0_iiiiS0_S0_iE10segLengthX_$_0];
	ld.shared.u32 	%r1665, [_ZZ8GPU_TilePViiPiiiS0_iiiiS0_S0_iE5tileX_$_0];
	div.u32 	%r1666, %r1, %r1027;
	mul.lo.s32 	%r1667, %r1666, %r1027;
	sub.s32 	%r1668, %r1, %r1667;
	add.s32 	%r1669, %r1666, %r1027;
	add.s32 	%r1670, %r1668, %r1665;
	mad.lo.s32 	%r1671, %r1669, %r1664, %r1670;
	shl.b32 	%r1672, %r1671, 2;
	mov.u32 	%r1673, _ZZ8GPU_TilePViiPiiiS0_iiiiS0_S0_iE5tile1;
	add.s32 	%r1674, %r1673, %r1672;
	ld.volatile.shared.u32 	%r1675, [%r1674];
	shl.b32 	%r1676, %r1663, 2;
	mov.u32 	%r1677, _ZZ8GPU_TilePViiPiiiS0_iiiiS0_S0_iE9intra_dep;
	add.s32 	%r1678, %r1677, %r1676;
	st.shared.u32 	[%r1678], %r1675;
$L__BB0_561:
	membar.gl;
	bar.sync 	0;
	ld.shared.u32 	%r1029, [_ZZ8GPU_TilePViiPiiiS0_iiiiS0_S0_iE5tileX_$_0];
	ld.shared.u32 	%r1030, [_ZZ8GPU_TilePViiPiiiS0_iiiiS0_S0_iE10dep_stride_$_0];
	ld.shared.u32 	%r1679, [_ZZ8GPU_TilePViiPiiiS0_iiiiS0_S0_iE2n1_$_0];
	add.s32 	%r1031, %r1679, %r1030;
	setp.ge.u32 	%p97, %r1, %r1029;
	@%p97 bra 	$L__BB0_570;
	ld.param.u32 	%r3477, [_Z8GPU_TilePViiPiiiS0_iiiiS0_S0_i_param_4];
	ld.shared.u32 	%r1680, [_ZZ8GPU_TilePViiPiiiS0_iiiiS0_S0_iE6stride_$_0];
	add.s32 	%r1681, %r1030, %r1;
	add.s32 	%r1682, %r1681, %r1029;
	mad.lo.s32 	%r1683, %r1207, %r3477, %r3733;
	mul.lo.s32 	%r1684, %r1030, %r1683;
	mad.lo.s32 	%r1685, %r1684, %r1031, %r1682;
	add.s32 	%r1686, %r3728, -1;
	mad.lo.s32 	%r1687, %r1029, %r1686, %r1685;
	mul.lo.s32 	%r1688, %r1680, %r3733;
	sub.s32 	%r3756, %r1687, %r1688;
	ld.shared.u32 	%r1689, [_ZZ8GPU_TilePViiPiiiS0_iiiiS0_S0_iE5tileY_$_0];
	ld.shared.u32 	%r1033, [_ZZ8GPU_TilePViiPiiiS0_iiiiS0_S0_iE10segLengthX_$_0];
	mad.lo.s32 	%r3755, %r1033, %r1689, %r1681;
	setp.lt.s32 	%p98, %r1030, 1;
	@%p98 bra 	$L__BB0_570;
	and.b32  	%r1035, %r1030, 3;
	setp.lt.u32 	%p99, %r1030, 4;
	@%p99 bra 	$L__BB0_566;
	and.b32  	%r1036, %r1030, 2147483644;
	mov.b32 	%r3754, 0;
$L__BB0_565:
	shl.b32 	%r1691, %r3755, 2;
	mov.u32 	%r1692, _ZZ8GPU_TilePViiPiiiS0_iiiiS0_S0_iE5tile1;
	add.s32 	%r1693, %r1692, %r1691;
	ld.volatile.shared.u32 	%r1694, [%r1693];
	mul.wide.s32 	%rd140, %r3756, 4;
	add.s64 	%rd141, %rd1, %rd140;
	st.volatile.global.u32 	[%rd141], %r1694;
	add.s32 	%r1695, %r3756, %r1031;
	shl.b32 	%r1696, %r1033, 2;
	add.s32 	%r1697, %r1693, %r1696;
	ld.volatile.shared.u32 	%r1698, [%r1697];
	mul.wide.s32 	%rd142, %r1695, 4;
	add.s64 	%rd143, %rd1, %rd142;
	st.volatile.global.u32 	[%rd143], %r1698;
	add.s32 	%r1699, %r1695, %r1031;
	add.s32 	%r1700, %r1697, %r1696;
	ld.volatile.shared.u32 	%r1701, [%r1700];
	mul.wide.s32 	%rd144, %r1699, 4;
	add.s64 	%rd145, %rd1, %rd144;
	st.volatile.global.u32 	[%rd145], %r1701;
	add.s32 	%r1702, %r1699, %r1031;
	add.s32 	%r1703, %r1700, %r1696;
	ld.volatile.shared.u32 	%r1704, [%r1703];
	mul.wide.s32 	%rd146, %r1702, 4;
	add.s64 	%rd147, %rd1, %rd146;
	st.volatile.global.u32 	[%rd147], %r1704;
	add.s32 	%r3756, %r1702, %r1031;
	add.s32 	%r3755, %r1696, %r3755;
	add.s32 	%r3754, %r3754, 4;
	setp.ne.s32 	%p100, %r3754, %r1036;
	@%p100 bra 	$L__BB0_565;
$L__BB0_566:
	setp.eq.s32 	%p101, %r1035, 0;
	@%p101 bra 	$L__BB0_570;
	shl.b32 	%r1705, %r3755, 2;
	mov.u32 	%r1706, _ZZ8GPU_TilePViiPiiiS0_iiiiS0_S0_iE5tile1;
	add.s32 	%r1045, %r1706, %r1705;
	ld.volatile.shared.u32 	%r1707, [%r1045];
	mul.wide.s32 	%rd148, %r3756, 4;
	add.s64 	%rd60, %rd1, %rd148;
	st.volatile.global.u32 	[%rd60], %r1707;
	setp.eq.s32 	%p102, %r1035, 1;
	@%p102 bra 	$L__BB0_570;
	shl.b32 	%r1046, %r1033, 2;
	add.s32 	%r1047, %r1045, %r1046;
	ld.volatile.shared.u32 	%r1708, [%r1047];
	mul.wide.s32 	%rd61, %r1031, 4;
	add.s64 	%rd62, %rd60, %rd61;
	st.volatile.global.u32 	[%rd62], %r1708;
	setp.eq.s32 	%p103, %r1035, 2;
	@%p103 bra 	$L__BB0_570;
	add.s32 	%r1709, %r1047, %r1046;
	ld.volatile.shared.u32 	%r1710, [%r1709];
	add.s64 	%rd149, %rd62, %rd61;
	st.volatile.global.u32 	[%rd149], %r1710;
$L__BB0_570:
	membar.gl;
	bar.sync 	0;
	ld.shared.u32 	%r1048, [_ZZ8GPU_TilePViiPiiiS0_iiiiS0_S0_iE5tileY_$_0];
	setp.ge.s32 	%p104, %r794, %r1048;
	@%p104 bra 	$L__BB0_576;
	ld.shared.u32 	%r1711, [_ZZ8GPU_TilePViiPiiiS0_iiiiS0_S0_iE10dep_stride_$_0];
	add.s32 	%r1712, %r1711, %r794;
	ld.shared.u32 	%r1713, [_ZZ8GPU_TilePViiPiiiS0_iiiiS0_S0_iE10segLengthX_$_0];
	mad.lo.s32 	%r3758, %r1712, %r1713, %r1711;
	ld.shared.u32 	%r1050, [_ZZ8GPU_TilePViiPiiiS0_iiiiS0_S0_iE5tileX_$_0];
	mul.lo.s32 	%r3757, %r1050, %r794;
	ld.shared.u32 	%r1052, [_ZZ8GPU_TilePViiPiiiS0_iiiiS0_S0_iE9warpbatch_$_0];
	mul.lo.s32 	%r1053, %r1713, %r1052;
	mul.lo.s32 	%r1054, %r1050, %r1052;
	mov.u32 	%r3759, %r794;
$L__BB0_572:
	setp.ge.s32 	%p105, %r793, %r1050;
	@%p105 bra 	$L__BB0_575;
	mov.u32 	%r3760, %r793;
$L__BB0_574:
	add.s32 	%r1714, %r3760, %r3757;
	shl.b32 	%r1715, %r1714, 2;
	mov.u32 	%r1716, _ZZ8GPU_TilePViiPiiiS0_iiiiS0_S0_iE5tile2;
	add.s32 	%r1717, %r1716, %r1715;
	ld.volatile.shared.u32 	%r1718, [%r1717];
	add.s32 	%r1719, %r3760, %r3758;
	shl.b32 	%r1720, %r1719, 2;
	mov.u32 	%r1721, _ZZ8GPU_TilePViiPiiiS0_iiiiS0_S0_iE5tile1;
	add.s32 	%r1722, %r1721, %r1720;
	st.volatile.shared.u32 	[%r1722], %r1718;
	mov.b32 	%r1723, 0;
	st.volatile.shared.u32 	[%r1717], %r1723;
	add.s32 	%r3760, %r3760, 32;
	setp.lt.s32 	%p106, %r3760, %r1050;
	@%p106 bra 	$L__BB0_574;
$L__BB0_575:
	add.s32 	%r3758, %r1053, %r3758;
	add.s32 	%r3757, %r1054, %r3757;
	add.s32 	%r3759, %r1052, %r3759;
	setp.lt.s32 	%p107, %r3759, %r1048;
	@%p107 bra 	$L__BB0_572;
$L__BB0_576:
	membar.gl;
	bar.sync 	0;
	add.s32 	%r3733, %r3733, 1;
	setp.ne.s32 	%p108, %r3733, %r1207;
	@%p108 bra 	$L__BB0_531;
$L__BB0_577:
	ld.shared.u32 	%r1064, [_ZZ8GPU_TilePViiPiiiS0_iiiiS0_S0_iE5width_$_0];
	ld.shared.u32 	%r1065, [_ZZ8GPU_TilePViiPiiiS0_iiiiS0_S0_iE5tileX_$_0];
	ld.shared.u32 	%r1724, [_ZZ8GPU_TilePViiPiiiS0_iiiiS0_S0_iE5tileY_$_0];
	mul.lo.s32 	%r1066, %r1724, %r1065;
	setp.ge.s32 	%p109, %r1, %r1066;
	@%p109 bra 	$L__BB0_580;
	ld.shared.u32 	%r1725, [_ZZ8GPU_TilePViiPiiiS0_iiiiS0_S0_iE6stride_$_0];
	mul.lo.s32 	%r1726, %r1725, %r1207;
	mad.lo.s32 	%r1727, %r1726, %r1064, %r1726;
	sub.s32 	%r1067, %r952, %r1727;
	ld.shared.u32 	%r1068, [_ZZ8GPU_TilePViiPiiiS0_iiiiS0_S0_iE10dep_stride_$_0];
	ld.shared.u32 	%r1069, [_ZZ8GPU_TilePViiPiiiS0_iiiiS0_S0_iE10segLengthX_$_0];
	mov.u32 	%r3761, %r1;
$L__BB0_579:
	div.s32 	%r1728, %r3761, %r1065;
	mul.lo.s32 	%r1729, %r1728, %r1065;
	sub.s32 	%r1730, %r3761, %r1729;
	add.s32 	%r1731, %r1067, %r1730;
	mad.lo.s32 	%r1732, %r1064, %r1728, %r1731;
	add.s32 	%r1733, %r1068, %r1728;
	add.s32 	%r1734, %r1068, %r1730;
	mad.lo.s32 	%r1735, %r1733, %r1069, %r1734;
	shl.b32 	%r1736, %r1735, 2;
	mov.u32 	%r1737, _ZZ8GPU_TilePViiPiiiS0_iiiiS0_S0_iE5tile1;
	add.s32 	%r1738, %r1737, %r1736;
	ld.volatile.shared.u32 	%r1739, [%r1738];
	mul.wide.s32 	%rd150, %r1732, 4;
	add.s64 	%rd151, %rd2, %rd150;
	st.volatile.global.u32 	[%rd151], %r1739;
	add.s32 	%r3761, %r3761, %r949;
	setp.lt.s32 	%p110, %r3761, %r1066;
	@%p110 bra 	$L__BB0_579;
$L__BB0_580:
	setp.ne.s32 	%p111, %r1, 0;
	membar.gl;
	bar.sync 	0;
	@%p111 bra 	$L__BB0_582;
	ld.shared.u32 	%r1740, [_ZZ8GPU_TilePViiPiiiS0_iiiiS0_S0_iE4yseg_$_0];
	mad.lo.s32 	%r1741, %r1740, %r1208, %r1204;
	add.s32 	%r1742, %r1741, 1;
	mul.wide.s32 	%rd152, %r1742, 4;
	add.s64 	%rd153, %rd4, %rd152;
	ld.volatile.global.u32 	%r1743, [%rd153];
	add.s32 	%r1744, %r1743, 1;
	st.volatile.global.u32 	[%rd153], %r1744;
$L__BB0_582:
	membar.gl;
	bar.sync 	0;
	add.s32 	%r3728, %r3728, 1;
	ld.shared.u32 	%r3762, [_ZZ8GPU_TilePViiPiiiS0_iiiiS0_S0_iE4xseg_$_0];
	add.s32 	%r1745, %r3762, -1;
	setp.lt.s32 	%p112, %r3728, %r1745;
	@%p112 bra 	$L__BB0_520;
$L__BB0_583:
	setp.ne.s32 	%p113, %r1, 0;
	add.s32 	%r1075, %r3762, -1;
	ld.shared.u32 	%r1746, [_ZZ8GPU_TilePViiPiiiS0_iiiiS0_S0_iE5tileX_$_0];
	mul.lo.s32 	%r1076, %r1075, %r1746;
	ld.shared.u32 	%r1077, [_ZZ8GPU_TilePViiPiiiS0_iiiiS0_S0_iE6stride_$_0];
	@%p113 bra 	$L__BB0_586;
	ld.shared.u32 	%r1747, [_ZZ8GPU_TilePViiPiiiS0_iiiiS0_S0_iE6YoverX_$_0];
	add.s32 	%r1748, %r1747, %r1075;
	min.s32 	%r1078, %r1748, %r3762;
	ld.shared.u32 	%r1749, [_ZZ8GPU_TilePViiPiiiS0_iiiiS0_S0_iE4yseg_$_0];
	mad.lo.s32 	%r1750, %r1749, %r1208, %r1204;
	mul.wide.s32 	%rd154, %r1750, 4;
	add.s64 	%rd63, %rd4, %rd154;
$L__BB0_585:
	ld.volatile.global.u32 	%r1751, [%rd63];
	setp.lt.s32 	%p114, %r1751, %r1078;
	@%p114 bra 	$L__BB0_585;
$L__BB0_586:
	setp.lt.s32 	%p115, %r1207, 1;
	membar.gl;
	bar.sync 	0;
	@%p115 bra 	$L__BB0_648;
	mov.b32 	%r3763, 0;
$L__BB0_588:
	ld.shared.u32 	%r1753, [_ZZ8GPU_TilePViiPiiiS0_iiiiS0_S0_iE5tileY_$_0];
	ld.shared.u32 	%r1080, [_ZZ8GPU_TilePViiPiiiS0_iiiiS0_S0_iE10dep_stride_$_0];
	mul.lo.s32 	%r1081, %r1080, %r1753;
	setp.ge.u32 	%p116, %r1, %r1081;
	ld.shared.u32 	%r1082, [_ZZ8GPU_TilePViiPiiiS0_iiiiS0_S0_iE10segLengthX_$_0];
	@%p116 bra 	$L__BB0_590;
	mad.lo.s32 	%r1754, %r1081, %r3763, %r1;
	div.u32 	%r1755, %r1, %r1080;
	mul.lo.s32 	%r1756, %r1755, %r1080;
	sub.s32 	%r1757, %r1, %r1756;
	add.s32 	%r1758, %r1755, %r1080;
	mad.lo.s32 	%r1759, %r1758, %r1082, %r1757;
	shl.b32 	%r1760, %r1754, 2;
	mov.u32 	%r1761, _ZZ8GPU_TilePViiPiiiS0_iiiiS0_S0_iE9intra_dep;
	add.s32 	%r1762, %r1761, %r1760;
	ld.shared.u32 	%r1763, [%r1762];
	shl.b32 	%r1764, %r1759, 2;
	mov.u32 	%r1765, _ZZ8GPU_TilePViiPiiiS0_iiiiS0_S0_iE5tile1;
	add.s32 	%r1766, %r1765, %r1764;
	st.volatile.shared.u32 	[%r1766], %r1763;
$L__BB0_590:
	ld.shared.u32 	%r1767, [_ZZ8GPU_TilePViiPiiiS0_iiiiS0_S0_iE6stride_$_0];
	mul.lo.s32 	%r1083, %r1767, %r3763;
	ld.shared.u32 	%r1084, [_ZZ8GPU_TilePViiPiiiS0_iiiiS0_S0_iE5width_$_0];
	mul.lo.s32 	%r1768, %r1083, %r1084;
	sub.s32 	%r1085, %r1209, %r1768;
	@%p116 bra 	$L__BB0_592;
	cvt.s64.s32 	%rd155, %r1085;
	ld.shared.u32 	%r1769, [_ZZ8GPU_TilePViiPiiiS0_iiiiS0_S0_iE2n1_$_0];
	div.u32 	%r1770, %r1, %r1080;
	mad.lo.s32 	%r1771, %r1084, %r1770, %r1769;
	mul.lo.s32 	%r1772, %r1770, %r1080;
	sub.s32 	%r1773, %r1, %r1772;
	add.s32 	%r1774, %r1771, %r1773;
	cvt.s64.s32 	%rd156, %r1774;
	add.s64 	%rd157, %rd156, %rd155;
	shl.b64 	%rd158, %rd157, 2;
	add.s64 	%rd159, %rd2, %rd158;
	ld.volatile.global.u32 	%r1775, [%rd159];
	mul.lo.s32 	%r1776, %r1082, %r1080;
	mad.lo.s32 	%r1777, %r1082, %r1770, %r1776;
	add.s32 	%r1778, %r1777, %r1080;
	add.s32 	%r1779, %r1778, %r1773;
	add.s32 	%r1780, %r1779, %r1083;
	shl.b32 	%r1781, %r1780, 2;
	mov.u32 	%r1782, _ZZ8GPU_TilePViiPiiiS0_iiiiS0_S0_iE5tile1;
	add.s32 	%r1783, %r1782, %r1781;
	st.volatile.shared.u32 	[%r1783], %r1775;
$L__BB0_592:
	setp.gt.s32 	%p118, %r3762, 1;
	cvt.s64.s32 	%rd64, %r1085;
	add.s32 	%r1086, %r1080, %r1083;
	ld.shared.u32 	%r1784, [_ZZ8GPU_TilePViiPiiiS0_iiiiS0_S0_iE5tileX_$_0];
	selp.b32 	%r1785, %r1083, 0, %p118;
	mad.lo.s32 	%r1786, %r1080, %r1084, %r1080;
	mad.lo.s32 	%r1087, %r1784, %r1075, %r1;
	add.s32 	%r1787, %r1786, %r1785;
	sub.s32 	%r3768, %r1087, %r1787;
	add.s32 	%r1788, %r1086, %r1080;
	setp.ge.u32 	%p119, %r1, %r1788;
	setp.lt.s32 	%p120, %r1080, 1;
	or.pred  	%p121, %p119, %p120;
	@%p121 bra 	$L__BB0_600;
	setp.lt.u32 	%p122, %r1080, 4;
	mov.u32 	%r3767, %r1;
	@%p122 bra 	$L__BB0_596;
	mov.b32 	%r3766, 0;
	mov.u32 	%r3767, %r1;
$L__BB0_595:
	cvt.s64.s32 	%rd160, %r3768;
	add.s64 	%rd161, %rd160, %rd64;
	shl.b64 	%rd162, %rd161, 2;
	add.s64 	%rd163, %rd2, %rd162;
	ld.volatile.global.u32 	%r1790, [%rd163];
	shl.b32 	%r1791, %r3767, 2;
	mov.u32 	%r1792, _ZZ8GPU_TilePViiPiiiS0_iiiiS0_S0_iE5tile1;
	add.s32 	%r1793, %r1792, %r1791;
	st.volatile.shared.u32 	[%r1793], %r1790;
	add.s32 	%r1794, %r1084, %r3768;
	cvt.s64.s32 	%rd164, %r1794;
	add.s64 	%rd165, %rd164, %rd64;
	shl.b64 	%rd166, %rd165, 2;
	add.s64 	%rd167, %rd2, %rd166;
	ld.volatile.global.u32 	%r1795, [%rd167];
	shl.b32 	%r1796, %r1082, 2;
	add.s32 	%r1797, %r1793, %r1796;
	st.volatile.shared.u32 	[%r1797], %r1795;
	add.s32 	%r1798, %r1794, %r1084;
	cvt.s64.s32 	%rd168, %r1798;
	add.s64 	%rd169, %rd168, %rd64;
	shl.b64 	%rd170, %rd169, 2;
	add.s64 	%rd171, %rd2, %rd170;
	ld.volatile.global.u32 	%r1799, [%rd171];
	add.s32 	%r1800, %r1797, %r1796;
	st.volatile.shared.u32 	[%r1800], %r1799;
	add.s32 	%r1801, %r1798, %r1084;
	cvt.s64.s32 	%rd172, %r1801;
	add.s64 	%rd173, %rd172, %rd64;
	shl.b64 	%rd174, %rd173, 2;
	add.s64 	%rd175, %rd2, %rd174;
	ld.volatile.global.u32 	%r1802, [%rd175];
	add.s32 	%r1803, %r1800, %r1796;
	st.volatile.shared.u32 	[%r1803], %r1802;
	add.s32 	%r3767, %r1796, %r3767;
	add.s32 	%r3768, %r1801, %r1084;
	add.s32 	%r3766, %r3766, 4;
	and.b32  	%r1804, %r1080, 2147483644;
	setp.ne.s32 	%p123, %r3766, %r1804;
	@%p123 bra 	$L__BB0_595;
$L__BB0_596:
	and.b32  	%r1805, %r1080, 3;
	setp.eq.s32 	%p124, %r1805, 0;
	@%p124 bra 	$L__BB0_600;
	cvt.s64.s32 	%rd176, %r3768;
	add.s64 	%rd177, %rd176, %rd64;
	shl.b64 	%rd178, %rd177, 2;
	add.s64 	%rd179, %rd2, %rd178;
	ld.volatile.global.u32 	%r1806, [%rd179];
	shl.b32 	%r1807, %r3767, 2;
	mov.u32 	%r1808, _ZZ8GPU_TilePViiPiiiS0_iiiiS0_S0_iE5tile1;
	add.s32 	%r1097, %r1808, %r1807;
	st.volatile.shared.u32 	[%r1097], %r1806;
	and.b32  	%r1809, %r1080, 3;
	setp.eq.s32 	%p125, %r1809, 1;
	@%p125 bra 	$L__BB0_600;
	add.s32 	%r1810, %r1084, %r3768;
	cvt.s64.s32 	%rd180, %r1810;
	add.s64 	%rd181, %rd180, %rd64;
	shl.b64 	%rd182, %rd181, 2;
	add.s64 	%rd183, %rd2, %rd182;
	ld.volatile.global.u32 	%r1811, [%rd183];
	shl.b32 	%r1098, %r1082, 2;
	add.s32 	%r1099, %r1097, %r1098;
	st.volatile.shared.u32 	[%r1099], %r1811;
	add.s32 	%r1100, %r1810, %r1084;
	and.b32  	%r1812, %r1080, 3;
	setp.eq.s32 	%p126, %r1812, 2;
	@%p126 bra 	$L__BB0_600;
	cvt.s64.s32 	%rd184, %r1100;
	add.s64 	%rd185, %rd184, %rd64;
	shl.b64 	%rd186, %rd185, 2;
	add.s64 	%rd187, %rd2, %rd186;
	ld.volatile.global.u32 	%r1813, [%rd187];
	add.s32 	%r1814, %r1099, %r1098;
	st.volatile.shared.u32 	[%r1814], %r1813;
$L__BB0_600:
	ld.param.u32 	%r3466, [_Z8GPU_TilePViiPiiiS0_iiiiS0_S0_i_param_3];
	setp.lt.s32 	%p127, %r3762, 2;
	mad.lo.s32 	%r1815, %r1207, %r3466, %r3763;
	mul.lo.s32 	%r1816, %r1080, %r1815;
	ld.shared.u32 	%r1817, [_ZZ8GPU_TilePViiPiiiS0_iiiiS0_S0_iE2n1_$_0];
	add.s32 	%r1101, %r1817, %r1080;
	mul.lo.s32 	%r3769, %r1816, %r1101;
	@%p127 bra 	$L__BB0_602;
	shr.u32 	%r1818, %r1080, 31;
	add.s32 	%r1819, %r1080, %r1818;
	shr.s32 	%r1820, %r1819, 1;
	neg.s32 	%r1821, %r1820;
	mad.lo.s32 	%r3769, %r1821, %r3763, %r3769;
$L__BB0_602:
	setp.ge.u32 	%p128, %r1, %r1086;
	@%p128 bra 	$L__BB0_611;
	add.s32 	%r3774, %r1087, %r3769;
	@%p120 bra 	$L__BB0_611;
	and.b32  	%r1106, %r1080, 3;
	setp.lt.u32 	%p130, %r1080, 4;
	mov.u32 	%r3773, %r1;
	@%p130 bra 	$L__BB0_607;
	and.b32  	%r1107, %r1080, 2147483644;
	mov.b32 	%r3772, 0;
	mul.wide.s32 	%rd190, %r1101, 4;
	mov.u32 	%r3773, %r1;
$L__BB0_606:
	mul.wide.s32 	%rd188, %r3774, 4;
	add.s64 	%rd189, %rd1, %rd188;
	ld.volatile.global.u32 	%r1823, [%rd189];
	shl.b32 	%r1824, %r3773, 2;
	mov.u32 	%r1825, _ZZ8GPU_TilePViiPiiiS0_iiiiS0_S0_iE5tile1;
	add.s32 	%r1826, %r1825, %r1824;
	st.volatile.shared.u32 	[%r1826], %r1823;
	add.s64 	%rd191, %rd189, %rd190;
	ld.volatile.global.u32 	%r1827, [%rd191];
	shl.b32 	%r1828, %r1082, 2;
	add.s32 	%r1829, %r1826, %r1828;
	st.volatile.shared.u32 	[%r1829], %r1827;
	add.s64 	%rd192, %rd191, %rd190;
	ld.volatile.global.u32 	%r1830, [%rd192];
	add.s32 	%r1831, %r1829, %r1828;
	st.volatile.shared.u32 	[%r1831], %r1830;
	add.s64 	%rd193, %rd192, %rd190;
	ld.volatile.global.u32 	%r1832, [%rd193];
	add.s32 	%r1833, %r1831, %r1828;
	st.volatile.shared.u32 	[%r1833], %r1832;
	shl.b32 	%r1834, %r1101, 2;
	add.s32 	%r3774, %r1834, %r3774;
	add.s32 	%r3773, %r1828, %r3773;
	add.s32 	%r3772, %r3772, 4;
	setp.ne.s32 	%p131, %r3772, %r1107;
	@%p131 bra 	$L__BB0_606;
$L__BB0_607:
	setp.eq.s32 	%p132, %r1106, 0;
	@%p132 bra 	$L__BB0_611;
	mul.wide.s32 	%rd194, %r3774, 4;
	add.s64 	%rd65, %rd1, %rd194;
	ld.volatile.global.u32 	%r1835, [%rd65];
	shl.b32 	%r1836, %r3773, 2;
	mov.u32 	%r1837, _ZZ8GPU_TilePViiPiiiS0_iiiiS0_S0_iE5tile1;
	add.s32 	%r1116, %r1837, %r1836;
	st.volatile.shared.u32 	[%r1116], %r1835;
	setp.eq.s32 	%p133, %r1106, 1;
	@%p133 bra 	$L__BB0_611;
	mul.wide.s32 	%rd66, %r1101, 4;
	add.s64 	%rd67, %rd65, %rd66;
	ld.volatile.global.u32 	%r1838, [%rd67];
	shl.b32 	%r1117, %r1082, 2;
	add.s32 	%r1118, %r1116, %r1117;
	st.volatile.shared.u32 	[%r1118], %r1838;
	setp.eq.s32 	%p134, %r1106, 2;
	@%p134 bra 	$L__BB0_611;
	add.s64 	%rd195, %rd67, %rd66;
	ld.volatile.global.u32 	%r1839, [%rd195];
	add.s32 	%r1840, %r1118, %r1117;
	st.volatile.shared.u32 	[%r1840], %r1839;
$L__BB0_611:
	membar.gl;
	bar.sync 	0;
	add.s32 	%r1119, %r3763, 1;
	ld.shared.u32 	%r1841, [_ZZ8GPU_TilePViiPiiiS0_iiiiS0_S0_iE6stride_$_0];
	mad.lo.s32 	%r1121, %r1841, %r3763, %r1841;
	ld.shared.u32 	%r1842, [_ZZ8GPU_TilePViiPiiiS0_iiiiS0_S0_iE5tileY_$_0];
	mul.lo.s32 	%r1122, %r1121, %r1842;
	setp.ge.s32 	%p135, %r1, %r1122;
	@%p135 bra 	$L__BB0_632;
	ld.shared.u32 	%r1123, [_ZZ8GPU_TilePViiPiiiS0_iiiiS0_S0_iE10segLengthX_$_0];
	ld.shared.u32 	%r1843, [_ZZ8GPU_TilePViiPiiiS0_iiiiS0_S0_iE5tileX_$_0];
	mad.lo.s32 	%r1844, %r1843, %r3, %r2;
	setp.gt.s32 	%p136, %r1841, -1;
	neg.s32 	%r1124, %r1841;
	shl.b32 	%r1125, %r1841, 1;
	shl.b32 	%r1845, %r1844, 2;
	mov.u32 	%r1846, _ZZ8GPU_TilePViiPiiiS0_iiiiS0_S0_iE5tile2;
	add.s32 	%r1126, %r1846, %r1845;
	@%p136 bra 	$L__BB0_617;
	mov.u32 	%r3775, %r1;
$L__BB0_614:
	setp.lt.s32 	%p146, %r1121, 0;
	@%p146 bra 	$L__BB0_616;
	mov.b32 	%r1933, 0;
	st.volatile.shared.u32 	[%r1126], %r1933;
$L__BB0_616:
	mov.u32 	%r1934, %ntid.x;
	add.s32 	%r3775, %r3775, %r1934;
	setp.lt.s32 	%p147, %r3775, %r1122;
	@%p147 bra 	$L__BB0_614;
	bra.uni 	$L__BB0_632;
$L__BB0_617:
	and.b32  	%r1129, %r1125, 14;
	and.b32  	%r1130, %r1125, 6;
	add.s32 	%r1847, %r1125, 1;
	and.b32  	%r1131, %r1847, -16;
	mov.u32 	%r3776, %r1;
$L__BB0_618:
	setp.lt.s32 	%p137, %r1121, 0;
	@%p137 bra 	$L__BB0_631;
	div.s32 	%r1849, %r3776, %r1121;
	add.s32 	%r1850, %r1849, %r1841;
	mul.lo.s32 	%r1851, %r1849, %r1121;
	sub.s32 	%r1852, %r3776, %r1851;
	add.s32 	%r1853, %r1852, %r1841;
	mad.lo.s32 	%r1133, %r1850, %r1123, %r1853;
	mov.b32 	%r3782, 0;
	mov.u32 	%r3777, %r1124;
$L__BB0_620:
	setp.lt.u32 	%p138, %r1841, 8;
	mad.lo.s32 	%r1136, %r1123, %r3777, %r1133;
	mov.u32 	%r3781, %r1124;
	@%p138 bra 	$L__BB0_623;
	mov.u32 	%r3781, %r1124;
$L__BB0_622:
	.pragma "nounroll";
	add.s32 	%r1854, %r3781, %r1136;
	shl.b32 	%r1855, %r1854, 2;
	mov.u32 	%r1856, _ZZ8GPU_TilePViiPiiiS0_iiiiS0_S0_iE5tile1;
	add.s32 	%r1857, %r1856, %r1855;
	ld.volatile.shared.u32 	%r1858, [%r1857];
	add.s32 	%r1859, %r1858, %r3782;
	ld.volatile.shared.u32 	%r1860, [%r1857+4];
	add.s32 	%r1861, %r1860, %r1859;
	ld.volatile.shared.u32 	%r1862, [%r1857+8];
	add.s32 	%r1863, %r1862, %r1861;
	ld.volatile.shared.u32 	%r1864, [%r1857+12];
	add.s32 	%r1865, %r1864, %r1863;
	ld.volatile.shared.u32 	%r1866, [%r1857+16];
	add.s32 	%r1867, %r1866, %r1865;
	ld.volatile.shared.u32 	%r1868, [%r1857+20];
	add.s32 	%r1869, %r1868, %r1867;
	ld.volatile.shared.u32 	%r1870, [%r1857+24];
	add.s32 	%r1871, %r1870, %r1869;
	ld.volatile.shared.u32 	%r1872, [%r1857+28];
	add.s32 	%r1873, %r1872, %r1871;
	ld.volatile.shared.u32 	%r1874, [%r1857+32];
	add.s32 	%r1875, %r1874, %r1873;
	ld.volatile.shared.u32 	%r1876, [%r1857+36];
	add.s32 	%r1877, %r1876, %r1875;
	ld.volatile.shared.u32 	%r1878, [%r1857+40];
	add.s32 	%r1879, %r1878, %r1877;
	ld.volatile.shared.u32 	%r1880, [%r1857+44];
	add.s32 	%r1881, %r1880, %r1879;
	ld.volatile.shared.u32 	%r1882, [%r1857+48];
	add.s32 	%r1883, %r1882, %r1881;
	ld.volatile.shared.u32 	%r1884, [%r1857+52];
	add.s32 	%r1885, %r1884, %r1883;
	ld.volatile.shared.u32 	%r1886, [%r1857+56];
	add.s32 	%r1887, %r1886, %r1885;
	ld.volatile.shared.u32 	%r1888, [%r1857+60];
	add.s32 	%r3782, %r1888, %r1887;
	add.s32 	%r3781, %r3781, 16;
	add.s32 	%r1889, %r3781, %r1841;
	setp.ne.s32 	%p139, %r1889, %r1131;
	@%p139 bra 	$L__BB0_622;
$L__BB0_623:
	setp.lt.u32 	%p140, %r1129, 7;
	@%p140 bra 	$L__BB0_625;
	add.s32 	%r1890, %r3781, %r1136;
	shl.b32 	%r1891, %r1890, 2;
	mov.u32 	%r1892, _ZZ8GPU_TilePViiPiiiS0_iiiiS0_S0_iE5tile1;
	add.s32 	%r1893, %r1892, %r1891;
	ld.volatile.shared.u32 	%r1894, [%r1893];
	add.s32 	%r1895, %r1894, %r3782;
	ld.volatile.shared.u32 	%r1896, [%r1893+4];
	add.s32 	%r1897, %r1896, %r1895;
	ld.volatile.shared.u32 	%r1898, [%r1893+8];
	add.s32 	%r1899, %r1898, %r1897;
	ld.volatile.shared.u32 	%r1900, [%r1893+12];
	add.s32 	%r1901, %r1900, %r1899;
	ld.volatile.shared.u32 	%r1902, [%r1893+16];
	add.s32 	%r1903, %r1902, %r1901;
	ld.volatile.shared.u32 	%r1904, [%r1893+20];
	add.s32 	%r1905, %r1904, %r1903;
	ld.volatile.shared.u32 	%r1906, [%r1893+24];
	add.s32 	%r1907, %r1906, %r1905;
	ld.volatile.shared.u32 	%r1908, [%r1893+28];
	add.s32 	%r3782, %r1908, %r1907;
	add.s32 	%r3781, %r3781, 8;
$L__BB0_625:
	setp.lt.u32 	%p141, %r1130, 3;
	@%p141 bra 	$L__BB0_627;
	add.s32 	%r1909, %r3781, %r1136;
	shl.b32 	%r1910, %r1909, 2;
	mov.u32 	%r1911, _ZZ8GPU_TilePViiPiiiS0_iiiiS0_S0_iE5tile1;
	add.s32 	%r1912, %r1911, %r1910;
	ld.volatile.shared.u32 	%r1913, [%r1912];
	add.s32 	%r1914, %r1913, %r3782;
	ld.volatile.shared.u32 	%r1915, [%r1912+4];
	add.s32 	%r1916, %r1915, %r1914;
	ld.volatile.shared.u32 	%r1917, [%r1912+8];
	add.s32 	%r1918, %r1917, %r1916;
	ld.volatile.shared.u32 	%r1919, [%r1912+12];
	add.s32 	%r3782, %r1919, %r1918;
	add.s32 	%r3781, %r3781, 4;
$L__BB0_627:
	and.b32  	%r1920, %r1841, 1;
	setp.eq.b32 	%p142, %r1920, 1;
	not.pred 	%p143, %p142;
	add.s32 	%r1921, %r3781, %r1136;
	shl.b32 	%r1922, %r1921, 2;
	mov.u32 	%r1923, _ZZ8GPU_TilePViiPiiiS0_iiiiS0_S0_iE5tile1;
	add.s32 	%r1151, %r1923, %r1922;
	ld.volatile.shared.u32 	%r1924, [%r1151];
	add.s32 	%r3782, %r1924, %r3782;
	@%p143 bra 	$L__BB0_629;
	ld.volatile.shared.u32 	%r1925, [%r1151+4];
	add.s32 	%r1926, %r1925, %r3782;
	ld.volatile.shared.u32 	%r1927, [%r1151+8];
	add.s32 	%r3782, %r1927, %r1926;
$L__BB0_629:
	add.s32 	%r1155, %r3777, 1;
	setp.ne.s32 	%p144, %r3777, %r1841;
	mov.u32 	%r3777, %r1155;
	@%p144 bra 	$L__BB0_620;
	shl.b32 	%r1928, %r1841, 1;
	or.b32  	%r1929, %r1928, 1;
	div.s32 	%r1930, %r3782, %r1929;
	div.s32 	%r1931, %r1930, %r1929;
	st.volatile.shared.u32 	[%r1126], %r1931;
$L__BB0_631:
	mov.u32 	%r1932, %ntid.x;
	add.s32 	%r3776, %r3776, %r1932;
	setp.lt.s32 	%p145, %r3776, %r1122;
	@%p145 bra 	$L__BB0_618;
$L__BB0_632:
	ld.param.u32 	%r3478, [_Z8GPU_TilePViiPiiiS0_iiiiS0_S0_i_param_4];
	setp.gt.s32 	%p148, %r3762, 1;
	membar.gl;
	bar.sync 	0;
	ld.shared.u32 	%r1935, [_ZZ8GPU_TilePViiPiiiS0_iiiiS0_S0_iE2n1_$_0];
	ld.shared.u32 	%r1936, [_ZZ8GPU_TilePViiPiiiS0_iiiiS0_S0_iE5tileX_$_0];
	rem.s32 	%r1937, %r1935, %r1936;
	ld.shared.u32 	%r1157, [_ZZ8GPU_TilePViiPiiiS0_iiiiS0_S0_iE10dep_stride_$_0];
	add.s32 	%r1938, %r1157, %r1937;
	ld.shared.u32 	%r1939, [_ZZ8GPU_TilePViiPiiiS0_iiiiS0_S0_iE6stride_$_0];
	mul.lo.s32 	%r1940, %r1939, %r3763;
	add.s32 	%r1941, %r1938, %r1940;
	mad.lo.s32 	%r1942, %r1207, %r3478, %r3763;
	mul.lo.s32 	%r1943, %r1157, %r1942;
	add.s32 	%r1158, %r1935, %r1157;
	mad.lo.s32 	%r1944, %r1943, %r1158, %r1157;
	add.s32 	%r1945, %r3762, -2;
	add.s32 	%r1946, %r1936, %r1944;
	mad.lo.s32 	%r1947, %r1936, %r1945, %r1946;
	sub.s32 	%r1948, %r1947, %r1940;
	selp.b32 	%r1159, %r1948, %r1944, %p148;
	setp.ge.u32 	%p149, %r1, %r1941;
	@%p149 bra 	$L__BB0_641;
	add.s32 	%r3792, %r1159, %r1;
	ld.shared.u32 	%r1949, [_ZZ8GPU_TilePViiPiiiS0_iiiiS0_S0_iE5tileY_$_0];
	ld.shared.u32 	%r1161, [_ZZ8GPU_TilePViiPiiiS0_iiiiS0_S0_iE10segLengthX_$_0];
	add.s32 	%r1950, %r1157, %r1;
	mad.lo.s32 	%r3791, %r1161, %r1949, %r1950;
	setp.lt.s32 	%p150, %r1157, 1;
	@%p150 bra 	$L__BB0_641;
	and.b32  	%r1163, %r1157, 3;
	setp.lt.u32 	%p151, %r1157, 4;
	@%p151 bra 	$L__BB0_637;
	and.b32  	%r1164, %r1157, 2147483644;
	mov.b32 	%r3790, 0;
$L__BB0_636:
	shl.b32 	%r1952, %r3791, 2;
	mov.u32 	%r1953, _ZZ8GPU_TilePViiPiiiS0_iiiiS0_S0_iE5tile1;
	add.s32 	%r1954, %r1953, %r1952;
	ld.volatile.shared.u32 	%r1955, [%r1954];
	mul.wide.s32 	%rd196, %r3792, 4;
	add.s64 	%rd197, %rd1, %rd196;
	st.volatile.global.u32 	[%rd197], %r1955;
	shl.b32 	%r1956, %r1161, 2;
	add.s32 	%r1957, %r1954, %r1956;
	ld.volatile.shared.u32 	%r1958, [%r1957];
	mul.wide.s32 	%rd198, %r1158, 4;
	add.s64 	%rd199, %rd197, %rd198;
	st.volatile.global.u32 	[%rd199], %r1958;
	add.s32 	%r1959, %r1957, %r1956;
	ld.volatile.shared.u32 	%r1960, [%r1959];
	add.s64 	%rd200, %rd199, %rd198;
	st.volatile.global.u32 	[%rd200], %r1960;
	add.s32 	%r1961, %r1959, %r1956;
	ld.volatile.shared.u32 	%r1962, [%r1961];
	add.s64 	%rd201, %rd200, %rd198;
	st.volatile.global.u32 	[%rd201], %r1962;
	shl.b32 	%r1963, %r1158, 2;
	add.s32 	%r3792, %r1963, %r3792;
	add.s32 	%r3791, %r1956, %r3791;
	add.s32 	%r3790, %r3790, 4;
	setp.ne.s32 	%p152, %r3790, %r1164;
	@%p152 bra 	$L__BB0_636;
$L__BB0_637:
	setp.eq.s32 	%p153, %r1163, 0;
	@%p153 bra 	$L__BB0_641;
	shl.b32 	%r1964, %r3791, 2;
	mov.u32 	%r1965, _ZZ8GPU_TilePViiPiiiS0_iiiiS0_S0_iE5tile1;
	add.s32 	%r1173, %r1965, %r1964;
	ld.volatile.shared.u32 	%r1966, [%r1173];
	mul.wide.s32 	%rd202, %r3792, 4;
	add.s64 	%rd68, %rd1, %rd202;
	st.volatile.global.u32 	[%rd68], %r1966;
	setp.eq.s32 	%p154, %r1163, 1;
	@%p154 bra 	$L__BB0_641;
	shl.b32 	%r1174, %r1161, 2;
	add.s32 	%r1175, %r1173, %r1174;
	ld.volatile.shared.u32 	%r1967, [%r1175];
	mul.wide.s32 	%rd69, %r1158, 4;
	add.s64 	%rd70, %rd68, %rd69;
	st.volatile.global.u32 	[%rd70], %r1967;
	setp.eq.s32 	%p155, %r1163, 2;
	@%p155 bra 	$L__BB0_641;
	add.s32 	%r1968, %r1175, %r1174;
	ld.volatile.shared.u32 	%r1969, [%r1968];
	add.s64 	%rd203, %rd70, %rd69;
	st.volatile.global.u32 	[%rd203], %r1969;
$L__BB0_641:
	membar.gl;
	bar.sync 	0;
	ld.shared.u32 	%r1176, [_ZZ8GPU_TilePViiPiiiS0_iiiiS0_S0_iE5tileY_$_0];
	setp.ge.s32 	%p156, %r794, %r1176;
	@%p156 bra 	$L__BB0_647;
	ld.shared.u32 	%r1970, [_ZZ8GPU_TilePViiPiiiS0_iiiiS0_S0_iE10dep_stride_$_0];
	add.s32 	%r1971, %r1970, %r794;
	ld.shared.u32 	%r1972, [_ZZ8GPU_TilePViiPiiiS0_iiiiS0_S0_iE10segLengthX_$_0];
	mad.lo.s32 	%r3794, %r1971, %r1972, %r1970;
	ld.shared.u32 	%r1178, [_ZZ8GPU_TilePViiPiiiS0_iiiiS0_S0_iE5tileX_$_0];
	mul.lo.s32 	%r3793, %r1178, %r794;
	ld.shared.u32 	%r1180, [_ZZ8GPU_TilePViiPiiiS0_iiiiS0_S0_iE9warpbatch_$_0];
	mul.lo.s32 	%r1181, %r1972, %r1180;
	mul.lo.s32 	%r1182, %r1178, %r1180;
	mov.u32 	%r3795, %r794;
$L__BB0_643:
	setp.ge.s32 	%p157, %r793, %r1178;
	@%p157 bra 	$L__BB0_646;
	mov.u32 	%r3796, %r793;
$L__BB0_645:
	add.s32 	%r1973, %r3796, %r3793;
	shl.b32 	%r1974, %r1973, 2;
	mov.u32 	%r1975, _ZZ8GPU_TilePViiPiiiS0_iiiiS0_S0_iE5tile2;
	add.s32 	%r1976, %r1975, %r1974;
	ld.volatile.shared.u32 	%r1977, [%r1976];
	add.s32 	%r1978, %r3796, %r3794;
	shl.b32 	%r1979, %r1978, 2;
	mov.u32 	%r1980, _ZZ8GPU_TilePViiPiiiS0_iiiiS0_S0_iE5tile1;
	add.s32 	%r1981, %r1980, %r1979;
	st.volatile.shared.u32 	[%r1981], %r1977;
	mov.b32 	%r1982, 0;
	st.volatile.shared.u32 	[%r1976], %r1982;
	add.s32 	%r3796, %r3796, 32;
	setp.lt.s32 	%p158, %r3796, %r1178;
	@%p158 bra 	$L__BB0_645;
$L__BB0_646:
	add.s32 	%r3794, %r1181, %r3794;
	add.s32 	%r3793, %r1182, %r3793;
	add.s32 	%r3795, %r1180, %r3795;
	setp.lt.s32 	%p159, %r3795, %r1176;
	@%p159 bra 	$L__BB0_643;
$L__BB0_647:
	membar.gl;
	bar.sync 	0;
	setp.ne.s32 	%p160, %r1119, %r1207;
	mov.u32 	%r3763, %r1119;
	@%p160 bra 	$L__BB0_588;
$L__BB0_648:
	ld.shared.u32 	%r1191, [_ZZ8GPU_TilePViiPiiiS0_iiiiS0_S0_iE5width_$_0];
	ld.shared.u32 	%r1192, [_ZZ8GPU_TilePViiPiiiS0_iiiiS0_S0_iE5tileX_$_0];
	ld.shared.u32 	%r1193, [_ZZ8GPU_TilePViiPiiiS0_iiiiS0_S0_iE5tileY_$_0];
	mul.lo.s32 	%r1194, %r1193, %r1192;
	setp.ge.s32 	%p161, %r1, %r1194;
	@%p161 bra 	$L__BB0_653;
	ld.shared.u32 	%r1983, [_ZZ8GPU_TilePViiPiiiS0_iiiiS0_S0_iE6stride_$_0];
	mad.lo.s32 	%r1984, %r1191, %r1983, %r1077;
	mul.lo.s32 	%r1985, %r1984, %r1207;
	add.s32 	%r1986, %r1076, %r1209;
	sub.s32 	%r1195, %r1986, %r1985;
	ld.shared.u32 	%r1196, [_ZZ8GPU_TilePViiPiiiS0_iiiiS0_S0_iE10dep_stride_$_0];
	ld.shared.u32 	%r1197, [_ZZ8GPU_TilePViiPiiiS0_iiiiS0_S0_iE10segLengthX_$_0];
	mov.u32 	%r1198, %ntid.x;
	mul.lo.s32 	%r1199, %r1983, %r1207;
	mov.u32 	%r3797, %r1;
$L__BB0_650:
	div.s32 	%r1202, %r3797, %r1192;
	mul.lo.s32 	%r1987, %r1202, %r1192;
	sub.s32 	%r1201, %r3797, %r1987;
	setp.ge.s32 	%p162, %r1201, %r1199;
	setp.ge.s32 	%p163, %r1202, %r1193;
	or.pred  	%p164, %p162, %p163;
	@%p164 bra 	$L__BB0_652;
	add.s32 	%r1988, %r1195, %r1201;
	mad.lo.s32 	%r1989, %r1191, %r1202, %r1988;
	add.s32 	%r1990, %r1196, %r1202;
	add.s32 	%r1991, %r1196, %r1201;
	mad.lo.s32 	%r1992, %r1990, %r1197, %r1991;
	shl.b32 	%r1993, %r1992, 2;
	mov.u32 	%r1994, _ZZ8GPU_TilePViiPiiiS0_iiiiS0_S0_iE5tile1;
	add.s32 	%r1995, %r1994, %r1993;
	ld.volatile.shared.u32 	%r1996, [%r1995];
	mul.wide.s32 	%rd204, %r1989, 4;
	add.s64 	%rd205, %rd2, %rd204;
	st.volatile.global.u32 	[%rd205], %r1996;
$L__BB0_652:
	add.s32 	%r3797, %r3797, %r1198;
	setp.lt.s32 	%p165, %r3797, %r1194;
	@%p165 bra 	$L__BB0_650;
$L__BB0_653:
	setp.ne.s32 	%p166, %r1, 0;
	membar.gl;
	bar.sync 	0;
	@%p166 bra 	$L__BB0_655;
	ld.shared.u32 	%r1997, [_ZZ8GPU_TilePViiPiiiS0_iiiiS0_S0_iE4yseg_$_0];
	mad.lo.s32 	%r1998, %r1997, %r1208, %r1204;
	add.s32 	%r1999, %r1998, 1;
	mul.wide.s32 	%rd206, %r1999, 4;
	add.s64 	%rd207, %rd4, %rd206;
	ld.volatile.global.u32 	%r2000, [%rd207];
	add.s32 	%r2001, %r2000, 1;
	st.volatile.global.u32 	[%rd207], %r2001;
$L__BB0_655:
	setp.ne.s32 	%p167, %r1, 0;
	membar.gl;
	bar.sync 	0;
	@%p167 bra 	$L__BB0_657;
	ld.param.u64 	%rd510, [_Z8GPU_TilePViiPiiiS0_iiiiS0_S0_i_param_11];
	ld.param.u32 	%r3467, [_Z8GPU_TilePViiPiiiS0_iiiiS0_S0_i_param_3];
	ld.shared.u32 	%r2002, [_ZZ8GPU_TilePViiPiiiS0_iiiiS0_S0_iE4xseg_$_0];
	cvta.to.global.u64 	%rd208, %rd510;
	mul.wide.s32 	%rd209, %r3467, 4;
	add.s64 	%rd210, %rd208, %rd209;
	st.volatile.global.u32 	[%rd210], %r2002;
$L__BB0_657:
	membar.gl;
	bar.sync 	0;
$L__BB0_658:
	ret;

}


// ===== COMPILED SASS (sm_100) =====

	.target	sm_100

	.elftype	@"ET_EXEC"


//--------------------- .note.nv.tkinfo           --------------------------
	.section	.note.nv.tkinfo,"",@"SHT_NOTE"
	.sectionflags	@"SHF_NOTE_NV_TKINFO"
	.tkinfo
        /*0018*/ 	.word	0x00000002
        /*0030*/ 	.string	""
        /*0030*/ 	.string	"ptxas"
        /*0030*/ 	.string	"Cuda compilation tools, release 13.0, V13.0.88"
        /*0030*/ 	.string	"Build cuda_13.0.r13.0/compiler.36424714_0"
        /*0030*/ 	.string	"-arch sm_100 -m 64 "



//--------------------- .note.nv.cuinfo           --------------------------
	.section	.note.nv.cuinfo,"",@"SHT_NOTE"
	.sectionflags	@"SHF_NOTE_NV_CUINFO"
        /*0018*/ 	.short	0x0002
        /*001a*/ 	.short	0x0064
        /*001c*/ 	.short	0x0082
	.zero		2


//--------------------- .nv.info                  --------------------------
	.section	.nv.info,"",@"SHT_CUDA_INFO"
	.align	4


	//----- nvinfo : EIATTR_REGCOUNT
	.align		4
        /*0000*/ 	.byte	0x04, 0x2f
        /*0002*/ 	.short	(.L_2 - .L_1)
	.align		4
.L_1:
        /*0004*/ 	.word	index@(_Z8GPU_TilePViiPiiiS0_iiiiS0_S0_i)
        /*0008*/ 	.word	0x00000020


	//----- nvinfo : EIATTR_FRAME_SIZE
	.align		4
.L_2:
        /*000c*/ 	.byte	0x04, 0x11
        /*000e*/ 	.short	(.L_4 - .L_3)
	.align		4
.L_3:
        /*0010*/ 	.word	index@(_Z8GPU_TilePViiPiiiS0_iiiiS0_S0_i)
        /*0014*/ 	.word	0x00000000


	//----- nvinfo : EIATTR_MIN_STACK_SIZE
	.align		4
.L_4:
        /*0018*/ 	.byte	0x04, 0x12
        /*001a*/ 	.short	(.L_6 - .L_5)
	.align		4
.L_5:
        /*001c*/ 	.word	index@(_Z8GPU_TilePViiPiiiS0_iiiiS0_S0_i)
        /*0020*/ 	.word	0x00000000
.L_6:


//--------------------- .nv.compat                --------------------------
	.section	.nv.compat,"",@"SHT_CUDA_COMPAT_INFO"
	.align	4
        /*0000*/ 	.byte	0x02, 0x09, 0x00, 0x00, 0x02, 0x02, 0x01, 0x00, 0x02, 0x05, 0x05, 0x00, 0x03, 0x07, 0x01, 0x01
        /*0010*/ 	.byte	0x02, 0x03, 0x00, 0x00, 0x02, 0x06, 0x01, 0x00, 0x04, 0x0b, 0x08, 0x00, 0x09, 0x00, 0x00, 0x00
        /*0020*/ 	.byte	0x00, 0x00, 0x00, 0x00


//--------------------- .nv.info._Z8GPU_TilePViiPiiiS0_iiiiS0_S0_i --------------------------
	.section	.nv.info._Z8GPU_TilePViiPiiiS0_iiiiS0_S0_i,"",@"SHT_CUDA_INFO"
	.sectionflags	@""
	.align	4


	//----- nvinfo : EIATTR_CUDA_API_VERSION
	.align		4
        /*0000*/ 	.byte	0x04, 0x37
        /*0002*/ 	.short	(.L_8 - .L_7)
.L_7:
        /*0004*/ 	.word	0x00000082


	//----- nvinfo : EIATTR_KPARAM_INFO
	.align		4
.L_8:
        /*0008*/ 	.byte	0x04, 0x17
        /*000a*/ 	.short	(.L_10 - .L_9)
.L_9:
        /*000c*/ 	.word	0x00000000
        /*0010*/ 	.short	0x000c
        /*0012*/ 	.short	0x0048
        /*0014*/ 	.byte	0x00, 0xf0, 0x11, 0x00


	//----- nvinfo : EIATTR_KPARAM_INFO
	.align		4
.L_10:
        /*0018*/ 	.byte	0x04, 0x17
        /*001a*/ 	.short	(.L_12 - .L_11)
.L_11:
        /*001c*/ 	.word	0x00000000
        /*0020*/ 	.short	0x000b
        /*0022*/ 	.short	0x0040
        /*0024*/ 	.byte	0x00, 0xf5, 0x21, 0x00


	//----- nvinfo : EIATTR_KPARAM_INFO
	.align		4
.L_12:
        /*0028*/ 	.byte	0x04, 0x17
        /*002a*/ 	.short	(.L_14 - .L_13)
.L_13:
        /*002c*/ 	.word	0x00000000
        /*0030*/ 	.short	0x000a
        /*0032*/ 	.short	0x0038
        /*0034*/ 	.byte	0x00, 0xf5, 0x21, 0x00


	//----- nvinfo : EIATTR_KPARAM_INFO
	.align		4
.L_14:
        /*0038*/ 	.byte	0x04, 0x17
        /*003a*/ 	.short	(.L_16 - .L_15)
.L_15:
        /*003c*/ 	.word	0x00000000
        /*0040*/ 	.short	0x0009
        /*0042*/ 	.short	0x0034
        /*0044*/ 	.byte	0x00, 0xf0, 0x11, 0x00


	//----- nvinfo : EIATTR_KPARAM_INFO
	.align		4
.L_16:
        /*0048*/ 	.byte	0x04, 0x17
        /*004a*/ 	.short	(.L_18 - .L_17)
.L_17:
        /*004c*/ 	.word	0x00000000
        /*0050*/ 	.short	0x0008
        /*0052*/ 	.short	0x0030
        /*0054*/ 	.byte	0x00, 0xf0, 0x11, 0x00


	//----- nvinfo : EIATTR_KPARAM_INFO
	.align		4
.L_18:
        /*0058*/ 	.byte	0x04, 0x17
        /*005a*/ 	.short	(.L_20 - .L_19)
.L_19:
        /*005c*/ 	.word	0x00000000
        /*0060*/ 	.short	0x0007
        /*0062*/ 	.short	0x002c
        /*0064*/ 	.byte	0x00, 0xf0, 0x11, 0x00


	//----- nvinfo : EIATTR_KPARAM_INFO
	.align		4
.L_20:
        /*0068*/ 	.byte	0x04, 0x17
        /*006a*/ 	.short	(.L_22 - .L_21)
.L_21:
        /*006c*/ 	.word	0x00000000
        /*0070*/ 	.short	0x0006
        /*0072*/ 	.short	0x0028
        /*0074*/ 	.byte	0x00, 0xf0, 0x11, 0x00


	//----- nvinfo : EIATTR_KPARAM_INFO
	.align		4
.L_22:
        /*0078*/ 	.byte	0x04, 0x17
        /*007a*/ 	.short	(.L_24 - .L_23)
.L_23:
        /*007c*/ 	.word	0x00000000
        /*0080*/ 	.short	0x0005
        /*0082*/ 	.short	0x0020
        /*0084*/ 	.byte	0x00, 0xf5, 0x21, 0x00


	//----- nvinfo : EIATTR_KPARAM_INFO
	.align		4
.L_24:
        /*0088*/ 	.byte	0x04, 0x17
        /*008a*/ 	.short	(.L_26 - .L_25)
.L_25:
        /*008c*/ 	.word	0x00000000
        /*0090*/ 	.short	0x0004
        /*0092*/ 	.short	0x001c
        /*0094*/ 	.byte	0x00, 0xf0, 0x11, 0x00


	//----- nvinfo : EIATTR_KPARAM_INFO
	.align		4
.L_26:
        /*0098*/ 	.byte	0x04, 0x17
        /*009a*/ 	.short	(.L_28 - .L_27)
.L_27:
        /*009c*/ 	.word	0x00000000
        /*00a0*/ 	.short	0x0003
        /*00a2*/ 	.short	0x0018
        /*00a4*/ 	.byte	0x00, 0xf0, 0x11, 0x00


	//----- nvinfo : EIATTR_KPARAM_INFO
	.align		4
.L_28:
        /*00a8*/ 	.byte	0x04, 0x17
        /*00aa*/ 	.short	(.L_30 - .L_29)
.L_29:
        /*00ac*/ 	.word	0x00000000
        /*00b0*/ 	.short	0x0002
        /*00b2*/ 	.short	0x0010
        /*00b4*/ 	.byte	0x00, 0xf5, 0x21, 0x00


	//----- nvinfo : EIATTR_KPARAM_INFO
	.align		4
.L_30:
        /*00b8*/ 	.byte	0x04, 0x17
        /*00ba*/ 	.short	(.L_32 - .L_31)
.L_31:
        /*00bc*/ 	.word	0x00000000
        /*00c0*/ 	.short	0x0001
        /*00c2*/ 	.short	0x0008
        /*00c4*/ 	.byte	0x00, 0xf0, 0x11, 0x00


	//----- nvinfo : EIATTR_KPARAM_INFO
	.align		4
.L_32:
        /*00c8*/ 	.byte	0x04, 0x17
        /*00ca*/ 	.short	(.L_34 - .L_33)
.L_33:
        /*00cc*/ 	.word	0x00000000
        /*00d0*/ 	.short	0x0000
        /*00d2*/ 	.short	0x0000
        /*00d4*/ 	.byte	0x00, 0xf5, 0x21, 0x00


	//----- nvinfo : EIATTR_SPARSE_MMA_MASK
	.align		4
.L_34:
        /*00d8*/ 	.byte	0x03, 0x50
        /*00da*/ 	.short	0x0000


	//----- nvinfo : EIATTR_MAXREG_COUNT
	.align		4
        /*00dc*/ 	.byte	0x03, 0x1b
        /*00de*/ 	.short	0x00ff


	//----- nvinfo : EIATTR_NUM_BARRIERS
	.align		4
        /*00e0*/ 	.byte	0x02, 0x4c
        /*00e2*/ 	.byte	0x01
	.zero		1


	//----- nvinfo : EIATTR_MERCURY_ISA_VERSION
	.align		4
        /*00e4*/ 	.byte	0x03, 0x5f
        /*00e6*/ 	.short	0x0101


	//----- nvinfo : EIATTR_UNUSED_LOAD_BYTE_OFFSET
	.align		4
        /*00e8*/ 	.byte	0x04, 0x44
        /*00ea*/ 	.short	(.L_36 - .L_35)


	//   ....[0]....
.L_35:
        /*00ec*/ 	.word	0x00000880
        /*00f0*/ 	.word	0x0000fff0


	//   ....[1]....
        /*00f4*/ 	.word	0x00003990
        /*00f8*/ 	.word	0x0000fff0


	//   ....[2]....
        /*00fc*/ 	.word	0x00004a00
        /*0100*/ 	.word	0x0000fff0


	//   ....[3]....
        /*0104*/ 	.word	0x000057a0
        /*0108*/ 	.word	0x0000fff0


	//   ....[4]....
        /*010c*/ 	.word	0x00005aa0
        /*0110*/ 	.word	0x0000fff0


	//   ....[5]....
        /*0114*/ 	.word	0x00005ab0
        /*0118*/ 	.word	0x0000f0ff


	//   ....[6]....
        /*011c*/ 	.word	0x00006290
        /*0120*/ 	.word	0x0000fff0


	//   ....[7]....
        /*0124*/ 	.word	0x00008e20
        /*0128*/ 	.word	0x0000fff0


	//   ....[8]....
        /*012c*/ 	.word	0x000090c0
        /*0130*/ 	.word	0x0000fff0


	//   ....[9]....
        /*0134*/ 	.word	0x00009ee0
        /*0138*/ 	.word	0x0000fff0


	//   ....[10]....
        /*013c*/ 	.word	0x0000a1c0
        /*0140*/ 	.word	0x0000fff0


	//   ....[11]....
        /*0144*/ 	.word	0x0000a1d0
        /*0148*/ 	.word	0x0000f0ff


	//   ....[12]....
        /*014c*/ 	.word	0x0000aa30
        /*0150*/ 	.word	0x0000fff0


	//   ....[13]....
        /*0154*/ 	.word	0x0000dfc0
        /*0158*/ 	.word	0x0000fff0


	//   ....[14]....
        /*015c*/ 	.word	0x0000ee20
        /*0160*/ 	.word	0x0000fff0


	//   ....[15]....
        /*0164*/ 	.word	0x0000f110
        /*0168*/ 	.word	0x0000fff0


	//   ....[16]....
        /*016c*/ 	.word	0x0000f120
        /*0170*/ 	.word	0x0000f0ff


	//   ....[17]....
        /*0174*/ 	.word	0x0000f9e0
        /*0178*/ 	.word	0x0000fff0


	//   ....[18]....
        /*017c*/ 	.word	0x00012cf0
        /*0180*/ 	.word	0x0000fff0


	//   ....[19]....
        /*0184*/ 	.word	0x00012fe0
        /*0188*/ 	.word	0x0000fff0


	//   ....[20]....
        /*018c*/ 	.word	0x000132c0
        /*0190*/ 	.word	0x0000f0ff


	//   ....[21]....
        /*0194*/ 	.word	0x000132d0
        /*0198*/ 	.word	0x0000fff0


	//   ....[22]....
        /*019c*/ 	.word	0x00013b10
        /*01a0*/ 	.word	0x0000fff0


	//   ....[23]....
        /*01a4*/ 	.word	0x00016430
        /*01a8*/ 	.word	0x0000fff0


	//   ....[24]....
        /*01ac*/ 	.word	0x00016720
        /*01b0*/ 	.word	0x0000fff0


	//   ....[25]....
        /*01b4*/ 	.word	0x00016a10
        /*01b8*/ 	.word	0x0000f0ff


	//   ....[26]....
        /*01bc*/ 	.word	0x00016a20
        /*01c0*/ 	.word	0x0000fff0


	//   ....[27]....
        /*01c4*/ 	.word	0x00019f30
        /*01c8*/ 	.word	0x0000fff0


	//   ....[28]....
        /*01cc*/ 	.word	0x0001a210
        /*01d0*/ 	.word	0x0000f0ff


	//   ....[29]....
        /*01d4*/ 	.word	0x0001a220
        /*01d8*/ 	.word	0x0000fff0


	//   ....[30]....
        /*01dc*/ 	.word	0x0001abd0
        /*01e0*/ 	.word	0x0000fff0


	//   ....[31]....
        /*01e4*/ 	.word	0x0001b790
        /*01e8*/ 	.word	0x0000f0ff


	//   ....[32]....
        /*01ec*/ 	.word	0x0001d950
        /*01f0*/ 	.word	0x0000fff0


	//   ....[33]....
        /*01f4*/ 	.word	0x0001e9a0
        /*01f8*/ 	.word	0x0000fff0


	//   ....[34]....
        /*01fc*/ 	.word	0x0001f730
        /*0200*/ 	.word	0x0000fff0


	//   ....[35]....
        /*0204*/ 	.word	0x0001fa20
        /*0208*/ 	.word	0x0000f0ff


	//   ....[36]....
        /*020c*/ 	.word	0x0001fa30
        /*0210*/ 	.word	0x0000fff0


	//   ....[37]....
        /*0214*/ 	.word	0x00020220
        /*0218*/ 	.word	0x0000fff0


	//   ....[38]....
        /*021c*/ 	.word	0x00022540
        /*0220*/ 	.word	0x0000fff0


	//   ....[39]....
        /*0224*/ 	.word	0x000227e0
        /*0228*/ 	.word	0x0000fff0


	//   ....[40]....
        /*022c*/ 	.word	0x00023680
        /*0230*/ 	.word	0x0000fff0


	//   ....[41]....
        /*0234*/ 	.word	0x00023970
        /*0238*/ 	.word	0x0000f0ff


	//   ....[42]....
        /*023c*/ 	.word	0x00023980
        /*0240*/ 	.word	0x0000fff0


	//   ....[43]....
        /*0244*/ 	.word	0x000264f0
        /*0248*/ 	.word	0x0000fff0


	//   ....[44]....
        /*024c*/ 	.word	0x00027360
        /*0250*/ 	.word	0x0000fff0


	//   ....[45]....
        /*0254*/ 	.word	0x00027650
        /*0258*/ 	.word	0x0000f0ff


	//   ....[46]....
        /*025c*/ 	.word	0x00027660
        /*0260*/ 	.word	0x0000fff0


	//----- nvinfo : EIATTR_VRC_CTA_INIT_COUNT
	.align		4
.L_36:
        /*0264*/ 	.byte	0x02, 0x4a
	.zero		1
	.zero		1


	//----- nvinfo : EIATTR_EXIT_INSTR_OFFSETS
	.align		4
        /*0268*/ 	.byte	0x04, 0x1c
        /*026a*/ 	.short	(.L_38 - .L_37)


	//   ....[0]....
.L_37:
        /*026c*/ 	.word	0x0000f720


	//   ....[1]....
        /*0270*/ 	.word	0x0001a880


	//   ....[2]....
        /*0274*/ 	.word	0x00027cd0


	//----- nvinfo : EIATTR_CRS_STACK_SIZE
	.align		4
.L_38:
        /*0278*/ 	.byte	0x04, 0x1e
        /*027a*/ 	.short	(.L_40 - .L_39)
.L_39:
        /*027c*/ 	.word	0x00000000


	//----- nvinfo : EIATTR_CBANK_PARAM_SIZE
	.align		4
.L_40:
        /*0280*/ 	.byte	0x03, 0x19
        /*0282*/ 	.short	0x004c


	//----- nvinfo : EIATTR_PARAM_CBANK
	.align		4
        /*0284*/ 	.byte	0x04, 0x0a
        /*0286*/ 	.short	(.L_42 - .L_41)
	.align		4
.L_41:
        /*0288*/ 	.word	index@(.nv.constant0._Z8GPU_TilePViiPiiiS0_iiiiS0_S0_i)
        /*028c*/ 	.short	0x0380
        /*028e*/ 	.short	0x004c


	//----- nvinfo : EIATTR_SW_WAR
	.align		4
.L_42:
        /*0290*/ 	.byte	0x04, 0x36
        /*0292*/ 	.short	(.L_44 - .L_43)
.L_43:
        /*0294*/ 	.word	0x00000008
.L_44:


//--------------------- .nv.callgraph             --------------------------
	.section	.nv.callgraph,"",@"SHT_CUDA_CALLGRAPH"
	.align	4
	.sectionentsize	8
	.align		4
        /*0000*/ 	.word	0x00000000
	.align		4
        /*0004*/ 	.word	0xffffffff
	.align		4
        /*0008*/ 	.word	0x00000000
	.align		4
        /*000c*/ 	.word	0xfffffffe
	.align		4
        /*0010*/ 	.word	0x00000000
	.align		4
        /*0014*/ 	.word	0xfffffffd
	.align		4
        /*0018*/ 	.word	0x00000000
	.align		4
        /*001c*/ 	.word	0xfffffffc


//--------------------- .nv.constant4             --------------------------
	.section	.nv.constant4,"a",@progbits
	.align	8
	.align		8
.nv.constant4:
        /*0000*/ 	.dword	row


//--------------------- .text._Z8GPU_TilePViiPiiiS0_iiiiS0_S0_i --------------------------
	.section	.text._Z8GPU_TilePViiPiiiS0_iiiiS0_S0_i,"ax",@progbits
	.align	128
        .global         _Z8GPU_TilePViiPiiiS0_iiiiS0_S0_i
        .type           _Z8GPU_TilePViiPiiiS0_iiiiS0_S0_i,@function
        .size           _Z8GPU_TilePViiPiiiS0_iiiiS0_S0_i,(.L_x_526 - _Z8GPU_TilePViiPiiiS0_iiiiS0_S0_i)
        .other          _Z8GPU_TilePViiPiiiS0_iiiiS0_S0_i,@"STO_CUDA_ENTRY STV_DEFAULT"
_Z8GPU_TilePViiPiiiS0_iiiiS0_S0_i:
.text._Z8GPU_TilePViiPiiiS0_iiiiS0_S0_i:
[----:B------:R-:W-:Y:S01]  /*0000*/  LDC R1, c[0x0][0x37c] ;  /* 0x0000df00ff017b82 */ /* 0x000fe20000000800 */
[----:B------:R-:W0:Y:S01]  /*0010*/  S2R R6, SR_TID.X ;  /* 0x0000000000067919 */ /* 0x000e220000002100 */
[----:B------:R-:W1:Y:S01]  /*0020*/  LDCU.64 UR6, c[0x0][0x358] ;  /* 0x00006b00ff0677ac */ /* 0x000e620008000a00 */
[----:B------:R-:W-:Y:S01]  /*0030*/  BSSY.RECONVERGENT B0, `(.L_x_0) ;  /* 0x0000030000007945 */ /* 0x000fe20003800200 */
[----:B0-----:R-:W-:-:S13]  /*0040*/  ISETP.NE.AND P0, PT, R6, RZ, PT ;  /* 0x000000ff0600720c */ /* 0x001fda0003f05270 */
[----:B-1----:R-:W-:Y:S05]  /*0050*/  @P0 BRA `(.L_x_1) ;  /* 0x0000000000b40947 */ /* 0x002fea0003800000 */
[----:B------:R-:W0:Y:S02]  /*0060*/  LDC.64 R2, c[0x0][0x390] ;  /* 0x0000e400ff027b82 */ /* 0x000e240000000a00 */
[----:B0-----:R-:W2:Y:S04]  /*0070*/  LDG.E R0, desc[UR6][R2.64] ;  /* 0x0000000602007981 */ /* 0x001ea8000c1e1900 */
[----:B------:R-:W3:Y:S04]  /*0080*/  LDG.E R12, desc[UR6][R2.64+0x4] ;  /* 0x00000406020c7981 */ /* 0x000ee8000c1e1900 */
[----:B------:R-:W4:Y:S04]  /*0090*/  LDG.E R13, desc[UR6][R2.64+0xc] ;  /* 0x00000c06020d7981 */ /* 0x000f28000c1e1900 */
[----:B------:R-:W4:Y:S04]  /*00a0*/  LDG.E R14, desc[UR6][R2.64+0x10] ;  /* 0x00001006020e7981 */ /* 0x000f28000c1e1900 */
[----:B------:R-:W4:Y:S04]  /*00b0*/  LDG.E R15, desc[UR6][R2.64+0x14] ;  /* 0x00001406020f7981 */ /* 0x000f28000c1e1900 */
[----:B------:R-:W5:Y:S04]  /*00c0*/  LDG.E R8, desc[UR6][R2.64+0x18] ;  /* 0x0000180602087981 */ /* 0x000f68000c1e1900 */
[----:B------:R-:W5:Y:S04]  /*00d0*/  LDG.E R9, desc[UR6][R2.64+0x1c] ;  /* 0x00001c0602097981 */ /* 0x000f68000c1e1900 */
[----:B------:R-:W5:Y:S04]  /*00e0*/  LDG.E R10, desc[UR6][R2.64+0x20] ;  /* 0x00002006020a7981 */ /* 0x000f68000c1e1900 */
[----:B------:R0:W5:Y:S01]  /*00f0*/  LDG.E R11, desc[UR6][R2.64+0x28] ;  /* 0x00002806020b7981 */ /* 0x000162000c1e1900 */
[----:B------:R-:W1:Y:S01]  /*0100*/  S2UR UR5, SR_CgaCtaId ;  /* 0x00000000000579c3 */ /* 0x000e620000008800 */
[----:B------:R-:W-:-:S02]  /*0110*/  UMOV UR4, 0x400 ;  /* 0x0000040000047882 */ /* 0x000fc40000000000 */
[----:B-1----:R-:W-:Y:S01]  /*0120*/  ULEA UR4, UR5, UR4, 0x18 ;  /* 0x0000000405047291 */ /* 0x002fe2000f8ec0ff */
[----:B--2---:R-:W-:-:S08]  /*0130*/  IABS R17, R0 ;  /* 0x0000000000117213 */ /* 0x004fd00000000000 */
[----:B------:R1:W-:Y:S01]  /*0140*/  STS [UR4+0xbfbc], R0 ;  /* 0x00bfbc00ff007988 */ /* 0x0003e20008000804 */
[----:B0-----:R-:W-:Y:S01]  /*0150*/  IABS R3, R0 ;  /* 0x0000000000037213 */ /* 0x001fe20000000000 */
[----:B------:R-:W0:Y:S01]  /*0160*/  I2F.RP R7, R17 ;  /* 0x0000001100077306 */ /* 0x000e220000209400 */
[----:B---3--:R-:W-:-:S03]  /*0170*/  IABS R2, R12 ;  /* 0x0000000c00027213 */ /* 0x008fc60000000000 */
[----:B------:R-:W-:Y:S01]  /*0180*/  IMAD.MOV R3, RZ, RZ, -R3 ;  /* 0x000000ffff037224 */ /* 0x000fe200078e0a03 */
[----:B----4-:R1:W-:Y:S03]  /*0190*/  STS.128 [UR4+0xbfc0], R12 ;  /* 0x00bfc00cff007988 */ /* 0x0103e60008000c04 */
[----:B0-----:R-:W0:Y:S01]  /*01a0*/  MUFU.RCP R7, R7 ;  /* 0x0000000700077308 */ /* 0x001e220000001000 */
[----:B-----5:R1:W-:Y:S01]  /*01b0*/  STS.128 [UR4+0xbfd0], R8 ;  /* 0x00bfd008ff007988 */ /* 0x0203e20008000c04 */
[----:B0-----:R-:W-:-:S06]  /*01c0*/  VIADD R4, R7, 0xffffffe ;  /* 0x0ffffffe07047836 */ /* 0x001fcc0000000000 */
[----:B------:R0:W2:Y:S02]  /*01d0*/  F2I.FTZ.U32.TRUNC.NTZ R5, R4 ;  /* 0x0000000400057305 */ /* 0x0000a4000021f000 */
[----:B0-----:R-:W-:Y:S02]  /*01e0*/  IMAD.MOV.U32 R4, RZ, RZ, RZ ;  /* 0x000000ffff047224 */ /* 0x001fe400078e00ff */
[----:B--2---:R-:W-:-:S04]  /*01f0*/  IMAD.MOV R16, RZ, RZ, -R5 ;  /* 0x000000ffff107224 */ /* 0x004fc800078e0a05 */
[----:B------:R-:W-:-:S04]  /*0200*/  IMAD R19, R16, R17, RZ ;  /* 0x0000001110137224 */ /* 0x000fc800078e02ff */
[----:B------:R-:W-:-:S06]  /*0210*/  IMAD.HI.U32 R5, R5, R19, R4 ;  /* 0x0000001305057227 */ /* 0x000fcc00078e0004 */
[----:B------:R-:W-:-:S04]  /*0220*/  IMAD.HI.U32 R5, R5, R2, RZ ;  /* 0x0000000205057227 */ /* 0x000fc800078e00ff */
[----:B------:R-:W-:Y:S02]  /*0230*/  IMAD R2, R5, R3, R2 ;  /* 0x0000000305027224 */ /* 0x000fe400078e0202 */
[----:B------:R-:W-:-:S03]  /*0240*/  IMAD.SHL.U32 R3, R13, 0x2, RZ ;  /* 0x000000020d037824 */ /* 0x000fc600078e00ff */
[----:B------:R-:W-:Y:S01]  /*0250*/  ISETP.GT.U32.AND P2, PT, R17, R2, PT ;  /* 0x000000021100720c */ /* 0x000fe20003f44070 */
[----:B------:R-:W-:-:S05]  /*0260*/  IMAD.IADD R4, R0, 0x1, R3 ;  /* 0x0000000100047824 */ /* 0x000fca00078e0203 */
[----:B------:R1:W-:Y:S07]  /*0270*/  STS [UR4+0xbfb8], R4 ;  /* 0x00bfb804ff007988 */ /* 0x0003ee0008000804 */
[-C--:B------:R-:W-:Y:S01]  /*0280*/  @!P2 IADD3 R2, PT, PT, R2, -R17.reuse, RZ ;  /* 0x800000110202a210 */ /* 0x080fe20007ffe0ff */
[----:B------:R-:W-:Y:S01]  /*0290*/  @!P2 VIADD R5, R5, 0x1 ;  /* 0x000000010505a836 */ /* 0x000fe20000000000 */
[----:B------:R-:W-:Y:S02]  /*02a0*/  ISETP.NE.AND P2, PT, R0, RZ, PT ;  /* 0x000000ff0000720c */ /* 0x000fe40003f45270 */
[----:B------:R-:W-:-:S02]  /*02b0*/  ISETP.GE.U32.AND P1, PT, R2, R17, PT ;  /* 0x000000110200720c */ /* 0x000fc40003f26070 */
[----:B------:R-:W-:-:S04]  /*02c0*/  LOP3.LUT R2, R12, R0, RZ, 0x3c, !PT ;  /* 0x000000000c027212 */ /* 0x000fc800078e3cff */
[----:B------:R-:W-:-:S07]  /*02d0*/  ISETP.GE.AND P3, PT, R2, RZ, PT ;  /* 0x000000ff0200720c */ /* 0x000fce0003f66270 */
[----:B------:R-:W-:-:S04]  /*02e0*/  @P1 VIADD R5, R5, 0x1 ;  /* 0x0000000105051836 */ /* 0x000fc80000000000 */
[----:B------:R-:W-:-:S05]  /*02f0*/  IMAD.MOV.U32 R2, RZ, RZ, R5 ;  /* 0x000000ffff027224 */ /* 0x000fca00078e0005 */
[----:B------:R-:W-:Y:S02]  /*0300*/  @!P3 IADD3 R2, PT, PT, -R2, RZ, RZ ;  /* 0x000000ff0202b210 */ /* 0x000fe40007ffe1ff */
[----:B------:R-:W-:-:S05]  /*0310*/  @!P2 LOP3.LUT R2, RZ, R0, RZ, 0x33, !PT ;  /* 0x00000000ff02a212 */ /* 0x000fca00078e33ff */
[----:B------:R1:W-:Y:S02]  /*0320*/  STS.64 [UR4+0xbfb0], R2 ;  /* 0x00bfb002ff007988 */ /* 0x0003e40008000a04 */
.L_x_1:
[----:B------:R-:W-:Y:S05]  /*0330*/  BSYNC.RECONVERGENT B0 ;  /* 0x0000000000007941 */ /* 0x000fea0003800200 */
.L_x_0:
[----:B------:R-:W-:Y:S06]  /*0340*/  MEMBAR.SC.GPU ;  /* 0x0000000000007992 */ /* 0x000fec0000002000 */
[----:B------:R-:W-:-:S00]  /*0350*/  ERRBAR ;  /* 0x00000000000079ab */ /* 0x000fc00000000000 */
[----:B------:R-:W-:Y:S06]  /*0360*/  CGAERRBAR ;  /* 0x00000000000075ab */ /* 0x000fec0000000000 */
[----:B------:R-:W-:Y:S02]  /*0370*/  CCTL.IVALL ;  /* 0x00000000ff00798f */ /* 0x000fe40002000000 */
[----:B------:R-:W0:Y:S08]  /*0380*/  S2UR UR5, SR_CgaCtaId ;  /* 0x00000000000579c3 */ /* 0x000e300000008800 */
[----:B------:R-:W-:Y:S06]  /*0390*/  BAR.SYNC.DEFER_BLOCKING 0x0 ;  /* 0x0000000000007b1d */ /* 0x000fec0000010000 */
[----:B------:R-:W-:-:S02]  /*03a0*/  UMOV UR4, 0x400 ;  /* 0x0000040000047882 */ /* 0x000fc40000000000 */
[----:B0-----:R-:W-:Y:S01]  /*03b0*/  ULEA UR4, UR5, UR4, 0x18 ;  /* 0x0000000405047291 */ /* 0x001fe2000f8ec0ff */
[----:B------:R-:W0:Y:S08]  /*03c0*/  LDCU UR5, c[0x0][0x388] ;  /* 0x00007100ff0577ac */ /* 0x000e300008000800 */
[----:B------:R-:W1:Y:S01]  /*03d0*/  LDS R5, [UR4+0xbfbc] ;  /* 0x00bfbc04ff057984 */ /* 0x000e620008000800 */
[----:B0-----:R-:W-:Y:S01]  /*03e0*/  UISETP.NE.AND UP0, UPT, UR5, URZ, UPT ;  /* 0x000000ff0500728c */ /* 0x001fe2000bf05270 */
[----:B-1----:R-:W0:Y:S01]  /*03f0*/  I2F.U32.RP R0, R5 ;  /* 0x0000000500007306 */ /* 0x002e220000209000 */
[----:B------:R-:W-:Y:S01]  /*0400*/  IMAD.MOV R7, RZ, RZ, -R5 ;  /* 0x000000ffff077224 */ /* 0x000fe200078e0a05 */
[----:B------:R-:W-:-:S06]  /*0410*/  ISETP.NE.U32.AND P3, PT, R5, RZ, PT ;  /* 0x000000ff0500720c */ /* 0x000fcc0003f65070 */
[----:B0-----:R-:W0:Y:S02]  /*0420*/  MUFU.RCP R0, R0 ;  /* 0x0000000000007308 */ /* 0x001e240000001000 */
[----:B0-----:R-:W-:-:S06]  /*0430*/  VIADD R2, R0, 0xffffffe ;  /* 0x0ffffffe00027836 */ /* 0x001fcc0000000000 */
[----:B------:R0:W1:Y:S02]  /*0440*/  F2I.FTZ.U32.TRUNC.NTZ R3, R2 ;  /* 0x0000000200037305 */ /* 0x000064000021f000 */
[----:B0-----:R-:W-:Y:S02]  /*0450*/  IMAD.MOV.U32 R2, RZ, RZ, RZ ;  /* 0x000000ffff027224 */ /* 0x001fe400078e00ff */
[----:B-1----:R-:W-:-:S04]  /*0460*/  IMAD R7, R7, R3, RZ ;  /* 0x0000000307077224 */ /* 0x002fc800078e02ff */
[----:B------:R-:W-:-:S06]  /*0470*/  IMAD.HI.U32 R3, R3, R7, R2 ;  /* 0x0000000703037227 */ /* 0x000fcc00078e0002 */
[----:B------:R-:W-:-:S05]  /*0480*/  IMAD.HI.U32 R3, R3, R6, RZ ;  /* 0x0000000603037227 */ /* 0x000fca00078e00ff */
[----:B------:R-:W-:-:S05]  /*0490*/  IADD3 R4, PT, PT, -R3, RZ, RZ ;  /* 0x000000ff03047210 */ /* 0x000fca0007ffe1ff */
[----:B------:R-:W-:-:S05]  /*04a0*/  IMAD R4, R5, R4, R6 ;  /* 0x0000000405047224 */ /* 0x000fca00078e0206 */
[----:B------:R-:W-:-:S13]  /*04b0*/  ISETP.GE.U32.AND P1, PT, R4, R5, PT ;  /* 0x000000050400720c */ /* 0x000fda0003f26070 */
[----:B------:R-:W-:Y:S02]  /*04c0*/  @P1 IMAD.IADD R4, R4, 0x1, -R5 ;  /* 0x0000000104041824 */ /* 0x000fe400078e0a05 */
[----:B------:R-:W-:-:S03]  /*04d0*/  @P1 VIADD R3, R3, 0x1 ;  /* 0x0000000103031836 */ /* 0x000fc60000000000 */
[----:B------:R-:W-:-:S13]  /*04e0*/  ISETP.GE.U32.AND P2, PT, R4, R5, PT ;  /* 0x000000050400720c */ /* 0x000fda0003f46070 */
[----:B------:R-:W-:Y:S01]  /*04f0*/  @P2 VIADD R3, R3, 0x1 ;  /* 0x0000000103032836 */ /* 0x000fe20000000000 */
[----:B------:R-:W-:-:S05]  /*0500*/  @!P3 LOP3.LUT R3, RZ, R5, RZ, 0x33, !PT ;  /* 0x00000005ff03b212 */ /* 0x000fca00078e33ff */
[----:B------:R-:W-:-:S04]  /*0510*/  IMAD.MOV R4, RZ, RZ, -R3 ;  /* 0x000000ffff047224 */ /* 0x000fc800078e0a03 */
[----:B------:R-:W-:Y:S01]  /*0520*/  IMAD R4, R5, R4, R6 ;  /* 0x0000000405047224 */ /* 0x000fe200078e0206 */
[----:B------:R-:W-:Y:S06]  /*0530*/  BRA.U UP0, `(.L_x_2) ;  /* 0x000000f1007c7547 */ /* 0x000fec000b800000 */
[----:B------:R-:W0:Y:S01]  /*0540*/  LDC R5, c[0x0][0x398] ;  /* 0x0000e600ff057b82 */ /* 0x000e220000000800 */
[----:B------:R-:W-:Y:S07]  /*0550*/  BSSY B0, `(.L_x_3) ;  /* 0x000000f000007945 */ /* 0x000fee0003800000 */
[----:B------:R-:W0:Y:S02]  /*0560*/  LDC.64 R8, c[0x0][0x3c0] ;  /* 0x0000f000ff087b82 */ /* 0x000e240000000a00 */
[----:B0-----:R-:W-:Y:S01]  /*0570*/  IMAD.WIDE R8, R5, 0x4, R8 ;  /* 0x0000000405087825 */ /* 0x001fe200078e0208 */
[----:B------:R-:W-:Y:S06]  /*0580*/  @P0 BRA `(.L_x_4) ;  /* 0x00000000002c0947 */ /* 0x000fec0003800000 */
[----:B------:R-:W0:Y:S01]  /*0590*/  LDS.64 R12, [UR4+0xbfd0] ;  /* 0x00bfd004ff0c7984 */ /* 0x000e220008000a00 */
[----:B------:R-:W1:Y:S01]  /*05a0*/  LDC.64 R10, c[0x0][0x3b8] ;  /* 0x0000ee00ff0a7b82 */ /* 0x000e620000000a00 */
[----:B------:R-:W0:Y:S02]  /*05b0*/  LDCU UR5, c[0x0][0x3b0] ;  /* 0x00007600ff0577ac */ /* 0x000e240008000800 */
[----:B------:R-:W2:Y:S01]  /*05c0*/  LDS R5, [UR4+0xbfb0] ;  /* 0x00bfb004ff057984 */ /* 0x000ea20008000800 */
[----:B0-----:R-:W-:Y:S01]  /*05d0*/  IMAD R13, R13, UR5, RZ ;  /* 0x000000050d0d7c24 */ /* 0x001fe2000f8e02ff */
[----:B--2---:R-:W-:-:S03]  /*05e0*/  VIMNMX R12, PT, PT, R12, R5, PT ;  /* 0x000000050c0c7248 */ /* 0x004fc60003fe0100 */
[----:B-1----:R-:W-:-:S07]  /*05f0*/  IMAD.WIDE R10, R13, 0x4, R10 ;  /* 0x000000040d0a7825 */ /* 0x002fce00078e020a */
.L_x_5:
[----:B------:R-:W2:Y:S01]  /*0600*/  LDG.E.STRONG.SYS R5, desc[UR6][R10.64] ;  /* 0x000000060a057981 */ /* 0x000ea2000c1f5900 */
[----:B------:R-:W-:Y:S05]  /*0610*/  YIELD ;  /* 0x0000000000007946 */ /* 0x000fea0003800000 */
[----:B--2---:R-:W-:-:S13]  /*0620*/  ISETP.GE.AND P1, PT, R5, R12, PT ;  /* 0x0000000c0500720c */ /* 0x004fda0003f26270 */
[----:B------:R-:W-:Y:S05]  /*0630*/  @!P1 BRA `(.L_x_5) ;  /* 0xfffffffc00f09947 */ /* 0x000fea000383ffff */
.L_x_4:
[----:B------:R-:W-:Y:S05]  /*0640*/  BSYNC B0 ;  /* 0x0000000000007941 */ /* 0x000fea0003800000 */
.L_x_3:
[----:B------:R-:W-:Y:S06]  /*0650*/  MEMBAR.SC.GPU ;  /* 0x0000000000007992 */ /* 0x000fec0000002000 */
[----:B------:R-:W-:-:S00]  /*0660*/  ERRBAR ;  /* 0x00000000000079ab */ /* 0x000fc00000000000 */
[----:B------:R-:W-:Y:S06]  /*0670*/  CGAERRBAR ;  /* 0x00000000000075ab */ /* 0x000fec0000000000 */
[----:B------:R-:W-:Y:S01]  /*0680*/  CCTL.IVALL ;  /* 0x00000000ff00798f */ /* 0x000fe20002000000 */
[----:B------:R-:W-:Y:S05]  /*0690*/  WARPSYNC.ALL ;  /* 0x0000000000007948 */ /* 0x000fea0003800000 */
[----:B------:R-:W-:Y:S06]  /*06a0*/  BAR.SYNC.DEFER_BLOCKING 0x0 ;  /* 0x0000000000007b1d */ /* 0x000fec0000010000 */
[----:B------:R-:W-:Y:S04]  /*06b0*/  BSSY B0, `(.L_x_6) ;  /* 0x000000a000007945 */ /* 0x000fe80003800000 */
[----:B------:R-:W-:Y:S05]  /*06c0*/  @P0 BRA `(.L_x_7) ;  /* 0x0000000000200947 */ /* 0x000fea0003800000 */
[----:B------:R-:W0:Y:S01]  /*06d0*/  LDS R0, [UR4+0xbfd0] ;  /* 0x00bfd004ff007984 */ /* 0x000e220008000800 */
[----:B------:R-:W1:Y:S08]  /*06e0*/  LDC R5, c[0x0][0x39c] ;  /* 0x0000e700ff057b82 */ /* 0x000e700000000800 */
[----:B------:R-:W1:Y:S02]  /*06f0*/  LDC.64 R10, c[0x0][0x3c0] ;  /* 0x0000f000ff0a7b82 */ /* 0x000e640000000a00 */
[----:B01----:R-:W-:-:S07]  /*0700*/  IMAD.WIDE R10, R5, 0x4, R10 ;  /* 0x00000004050a7825 */ /* 0x003fce00078e020a */
.L_x_8:
[----:B------:R-:W2:Y:S01]  /*0710*/  LDG.E.STRONG.SYS R5, desc[UR6][R10.64] ;  /* 0x000000060a057981 */ /* 0x000ea2000c1f5900 */
[----:B------:R-:W-:Y:S05]  /*0720*/  YIELD ;  /* 0x0000000000007946 */ /* 0x000fea0003800000 */
[----:B--2---:R-:W-:-:S13]  /*0730*/  ISETP.GE.AND P1, PT, R5, R0, PT ;  /* 0x000000000500720c */ /* 0x004fda0003f26270 */
[----:B------:R-:W-:Y:S05]  /*0740*/  @!P1 BRA `(.L_x_8) ;  /* 0xfffffffc00f09947 */ /* 0x000fea000383ffff */
.L_x_7:
[----:B------:R-:W-:Y:S05]  /*0750*/  BSYNC B0 ;  /* 0x0000000000007941 */ /* 0x000fea0003800000 */
.L_x_6:
[----:B------:R-:W-:Y:S06]  /*0760*/  MEMBAR.SC.GPU ;  /* 0x0000000000007992 */ /* 0x000fec0000002000 */
[----:B------:R-:W-:-:S00]  /*0770*/  ERRBAR ;  /* 0x00000000000079ab */ /* 0x000fc00000000000 */
[----:B------:R-:W-:Y:S06]  /*0780*/  CGAERRBAR ;  /* 0x00000000000075ab */ /* 0x000fec0000000000 */
[----:B------:R-:W-:Y:S01]  /*0790*/  CCTL.IVALL ;  /* 0x00000000ff00798f */ /* 0x000fe20002000000 */
[----:B------:R-:W-:Y:S05]  /*07a0*/  WARPSYNC.ALL ;  /* 0x0000000000007948 */ /* 0x000fea0003800000 */
[----:B------:R-:W-:Y:S06]  /*07b0*/  BAR.SYNC.DEFER_BLOCKING 0x0 ;  /* 0x0000000000007b1d */ /* 0x000fec0000010000 */
[----:B------:R-:W-:Y:S01]  /*07c0*/  @!P0 STG.E.STRONG.SYS desc[UR6][R8.64], RZ ;  /* 0x000000ff08008986 */ /* 0x000fe2000c115906 */
[----:B------:R-:W-:Y:S06]  /*07d0*/  MEMBAR.SC.GPU ;  /* 0x0000000000007992 */ /* 0x000fec0000002000 */
[----:B------:R-:W-:-:S00]  /*07e0*/  ERRBAR ;  /* 0x00000000000079ab */ /* 0x000fc00000000000 */
[----:B------:R-:W-:Y:S06]  /*07f0*/  CGAERRBAR ;  /* 0x00000000000075ab */ /* 0x000fec0000000000 */
[----:B------:R-:W-:Y:S02]  /*0800*/  CCTL.IVALL ;  /* 0x00000000ff00798f */ /* 0x000fe40002000000 */
[----:B------:R-:W-:Y:S01]  /*0810*/  BAR.SYNC.DEFER_BLOCKING 0x0 ;  /* 0x0000000000007b1d */ /* 0x000fe20000010000 */
[----:B------:R-:W-:Y:S02]  /*0820*/  SHF.R.U32.HI R2, RZ, 0x5, R6 ;  /* 0x00000005ff027819 */ /* 0x000fe40000011606 */
[----:B------:R-:W-:-:S03]  /*0830*/  LOP3.LUT R0, R6, 0x1f, RZ, 0xc0, !PT ;  /* 0x0000001f06007812 */ /* 0x000fc600078ec0ff */
[----:B------:R-:W-:Y:S01]  /*0840*/  BSSY.RECONVERGENT B1, `(.L_x_9) ;  /* 0x00000b1000017945 */ /* 0x000fe20003800200 */
[----:B------:R-:W0:Y:S02]  /*0850*/  LDS R5, [UR4+0xbfc0] ;  /* 0x00bfc004ff057984 */ /* 0x000e240008000800 */
[----:B0-----:R-:W-:-:S13]  /*0860*/  ISETP.GE.AND P0, PT, R2, R5, PT ;  /* 0x000000050200720c */ /* 0x001fda0003f06270 */
[----:B------:R-:W-:Y:S05]  /*0870*/  @P0 BRA `(.L_x_10) ;  /* 0x0000000800b40947 */ /* 0x000fea0003800000 */
[----:B------:R-:W0:Y:S01]  /*0880*/  LDS.128 R8, [UR4+0xbfb0] ;  /* 0x00bfb004ff087984 */ /* 0x000e220008000c00 */
[----:B------:R-:W1:Y:S01]  /*0890*/  LDCU UR5, c[0x0][0x3b4] ;  /* 0x00007680ff0577ac */ /* 0x000e620008000800 */
[C---:B------:R-:W-:Y:S01]  /*08a0*/  LOP3.LUT R20, R0.reuse, 0x20, RZ, 0xfc, !PT ;  /* 0x0000002000147812 */ /* 0x040fe200078efcff */
[----:B------:R-:W-:Y:S01]  /*08b0*/  IMAD.MOV.U32 R12, RZ, RZ, R2 ;  /* 0x000000ffff0c7224 */ /* 0x000fe200078e0002 */
[----:B------:R-:W1:Y:S01]  /*08c0*/  LDS R22, [UR4+0xbfcc] ;  /* 0x00bfcc04ff167984 */ /* 0x000e620008000800 */
[----:B------:R-:W-:-:S03]  /*08d0*/  LOP3.LUT R13, R0, 0x40, RZ, 0xfc, !PT ;  /* 0x00000040000d7812 */ /* 0x000fc600078efcff */
[----:B------:R-:W2:Y:S01]  /*08e0*/  LDS R7, [UR4+0xbfdc] ;  /* 0x00bfdc04ff077984 */ /* 0x000ea20008000800 */
[----:B0-----:R-:W-:Y:S02]  /*08f0*/  LOP3.LUT R8, RZ, R0, RZ, 0x33, !PT ;  /* 0x00000000ff087212 */ /* 0x001fe400078e33ff */
[C---:B------:R-:W-:Y:S01]  /*0900*/  IADD3 R21, PT, PT, R2.reuse, R9, RZ ;  /* 0x0000000902157210 */ /* 0x040fe20007ffe0ff */
[----:B-1----:R-:W-:Y:S02]  /*0910*/  IMAD R23, R2, R22, UR5 ;  /* 0x0000000502177e24 */ /* 0x002fe4000f8e0216 */
[----:B------:R-:W-:Y:S02]  /*0920*/  IMAD.IADD R8, R11, 0x1, R8 ;  /* 0x000000010b087824 */ /* 0x000fe400078e0208 */
[-C--:B------:R-:W-:Y:S01]  /*0930*/  IMAD R21, R21, R10.reuse, R9 ;  /* 0x0000000a15157224 */ /* 0x080fe200078e0209 */
[----:B------:R-:W-:Y:S01]  /*0940*/  LOP3.LUT R9, R0, 0x60, RZ, 0xfc, !PT ;  /* 0x0000006000097812 */ /* 0x000fe200078efcff */
[C---:B--2---:R-:W-:Y:S01]  /*0950*/  IMAD R10, R7.reuse, R10, RZ ;  /* 0x0000000a070a7224 */ /* 0x044fe200078e02ff */
[----:B------:R-:W-:Y:S01]  /*0960*/  LOP3.LUT R24, R8, 0x60, RZ, 0xc0, !PT ;  /* 0x0000006008187812 */ /* 0x000fe200078ec0ff */
[----:B------:R-:W-:-:S07]  /*0970*/  IMAD R22, R7, R22, RZ ;  /* 0x0000001607167224 */ /* 0x000fce00078e02ff */
.L_x_20:
[----:B------:R-:W-:Y:S01]  /*0980*/  ISETP.GE.AND P0, PT, R0, R11, PT ;  /* 0x0000000b0000720c */ /* 0x000fe20003f06270 */
[----:B------:R-:W-:-:S12]  /*0990*/  BSSY.RECONVERGENT B0, `(.L_x_11) ;  /* 0x0000096000007945 */ /* 0x000fd80003800200 */
[----:B01234-:R-:W-:Y:S05]  /*09a0*/  @P0 BRA `(.L_x_12) ;  /* 0x0000000800500947 */ /* 0x01ffea0003800000 */
[----:B------:R-:W-:Y:S01]  /*09b0*/  ISETP.NE.AND P0, PT, R24, 0x60, PT ;  /* 0x000000601800780c */ /* 0x000fe20003f05270 */
[----:B------:R-:W-:Y:S01]  /*09c0*/  BSSY.RECONVERGENT B2, `(.L_x_13) ;  /* 0x0000018000027945 */ /* 0x000fe20003800200 */
[----:B------:R-:W-:-:S11]  /*09d0*/  IMAD.MOV.U32 R28, RZ, RZ, R0 ;  /* 0x000000ffff1c7224 */ /* 0x000fd600078e0000 */
[----:B------:R-:W-:Y:S05]  /*09e0*/  @!P0 BRA `(.L_x_14) ;  /* 0x0000000000548947 */ /* 0x000fea0003800000 */
[----:B------:R-:W0:Y:S01]  /*09f0*/  LDC.64 R14, c[0x0][0x380] ;  /* 0x0000e000ff0e7b82 */ /* 0x000e220000000a00 */
[----:B------:R-:W-:-:S04]  /*0a00*/  IMAD.IADD R17, R0, 0x1, R23 ;  /* 0x0000000100117824 */ /* 0x000fc800078e0217 */
[----:B0-----:R-:W-:-:S05]  /*0a10*/  IMAD.WIDE R14, R17, 0x4, R14 ;  /* 0x00000004110e7825 */ /* 0x001fca00078e020e */
[----:B------:R-:W2:Y:S01]  /*0a20*/  LDG.E.STRONG.SYS R16, desc[UR6][R14.64] ;  /* 0x000000060e107981 */ /* 0x000ea2000c1f5900 */
[----:B------:R-:W0:Y:S01]  /*0a30*/  S2UR UR8, SR_CgaCtaId ;  /* 0x00000000000879c3 */ /* 0x000e220000008800 */
[----:B------:R-:W-:Y:S01]  /*0a40*/  UMOV UR5, 0x400 ;  /* 0x0000040000057882 */ /* 0x000fe20000000000 */
[----:B------:R-:W-:Y:S01]  /*0a50*/  IADD3 R17, PT, PT, R0, R21, RZ ;  /* 0x0000001500117210 */ /* 0x000fe20007ffe0ff */
[----:B------:R-:W-:Y:S01]  /*0a60*/  IMAD.MOV.U32 R28, RZ, RZ, R20 ;  /* 0x000000ffff1c7224 */ /* 0x000fe200078e0014 */
[----:B------:R-:W-:Y:S01]  /*0a70*/  ISETP.NE.AND P0, PT, R24, RZ, PT ;  /* 0x000000ff1800720c */ /* 0x000fe20003f05270 */
[----:B0-----:R-:W-:-:S06]  /*0a80*/  ULEA UR5, UR8, UR5, 0x18 ;  /* 0x0000000508057291 */ /* 0x001fcc000f8ec0ff */
[----:B------:R-:W-:-:S05]  /*0a90*/  LEA R17, R17, UR5, 0x2 ;  /* 0x0000000511117c11 */ /* 0x000fca000f8e10ff */
[----:B--2---:R0:W-:Y:S01]  /*0aa0*/  STS [R17], R16 ;  /* 0x0000001011007388 */ /* 0x0041e20000000800 */
[----:B------:R-:W-:Y:S05]  /*0ab0*/  @!P0 BRA `(.L_x_14) ;  /* 0x0000000000208947 */ /* 0x000fea0003800000 */
[----:B0-----:R-:W2:Y:S01]  /*0ac0*/  LDG.E.STRONG.SYS R16, desc[UR6][R14.64+0x80] ;  /* 0x000080060e107981 */ /* 0x001ea2000c1f5900 */
[----:B------:R-:W-:Y:S01]  /*0ad0*/  ISETP.NE.AND P0, PT, R24, 0x20, PT ;  /* 0x000000201800780c */ /* 0x000fe20003f05270 */
[----:B------:R-:W-:Y:S02]  /*0ae0*/  IMAD.MOV.U32 R28, RZ, RZ, R13 ;  /* 0x000000ffff1c7224 */ /* 0x000fe400078e000d */
[----:B--2---:R1:W-:Y:S10]  /*0af0*/  STS [R17+0x80], R16 ;  /* 0x0000801011007388 */ /* 0x0043f40000000800 */
[----:B------:R-:W-:Y:S05]  /*0b00*/  @!P0 BRA `(.L_x_14) ;  /* 0x00000000000c8947 */ /* 0x000fea0003800000 */
[----:B------:R-:W2:Y:S01]  /*0b10*/  LDG.E.STRONG.SYS R14, desc[UR6][R14.64+0x100] ;  /* 0x000100060e0e7981 */ /* 0x000ea2000c1f5900 */
[----:B------:R-:W-:-:S03]  /*0b20*/  IMAD.MOV.U32 R28, RZ, RZ, R9 ;  /* 0x000000ffff1c7224 */ /* 0x000fc600078e0009 */
[----:B--2---:R2:W-:Y:S04]  /*0b30*/  STS [R17+0x100], R14 ;  /* 0x0001000e11007388 */ /* 0x0045e80000000800 */
.L_x_14:
[----:B------:R-:W-:Y:S05]  /*0b40*/  BSYNC.RECONVERGENT B2 ;  /* 0x0000000000027941 */ /* 0x000fea0003800200 */
.L_x_13:
[----:B------:R-:W-:-:S13]  /*0b50*/  ISETP.GE.U32.AND P0, PT, R8, 0x60, PT ;  /* 0x000000600800780c */ /* 0x000fda0003f06070 */
[----:B------:R-:W-:Y:S05]  /*0b60*/  @!P0 BRA `(.L_x_12) ;  /* 0x0000000400e08947 */ /* 0x000fea0003800000 */
[----:B--2---:R-:W-:Y:S01]  /*0b70*/  IMAD.IADD R14, R11, 0x1, -R28 ;  /* 0x000000010b0e7824 */ /* 0x004fe200078e0a1c */
[----:B------:R-:W-:Y:S01]  /*0b80*/  BSSY.RECONVERGENT B2, `(.L_x_15) ;  /* 0x0000040000027945 */ /* 0x000fe20003800200 */
[----:B------:R-:W-:-:S03]  /*0b90*/  PLOP3.LUT P0, PT, PT, PT, PT, 0x80, 0x8 ;  /* 0x000000000008781c */ /* 0x000fc60003f0f070 */
[----:B------:R-:W-:-:S13]  /*0ba0*/  ISETP.GT.AND P1, PT, R14, 0x180, PT ;  /* 0x000001800e00780c */ /* 0x000fda0003f24270 */
[----:B------:R-:W-:Y:S05]  /*0bb0*/  @!P1 BRA `(.L_x_16) ;  /* 0x0000000000f09947 */ /* 0x000fea0003800000 */
[----:B------:R-:W2:Y:S01]  /*0bc0*/  S2R R14, SR_CgaCtaId ;  /* 0x00000000000e7919 */ /* 0x000ea20000008800 */
[----:B------:R-:W-:Y:S02]  /*0bd0*/  MOV R25, 0x400 ;  /* 0x0000040000197802 */ /* 0x000fe40000000f00 */
[----:B------:R-:W-:Y:S02]  /*0be0*/  PLOP3.LUT P0, PT, PT, PT, PT, 0x8, 0x80 ;  /* 0x000000000080781c */ /* 0x000fe40003f0e170 */
[----:B------:R-:W-:Y:S02]  /*0bf0*/  IADD3 R26, PT, PT, R11, -0x180, RZ ;  /* 0xfffffe800b1a7810 */ /* 0x000fe40007ffe0ff */
[----:B--2---:R-:W-:-:S09]  /*0c00*/  LEA R25, R14, R25, 0x18 ;  /* 0x000000190e197211 */ /* 0x004fd200078ec0ff */
.L_x_17:
[----:B--2---:R-:W2:Y:S01]  /*0c10*/  LDC.64 R14, c[0x0][0x380] ;  /* 0x0000e000ff0e7b82 */ /* 0x004ea20000000a00 */
[----:B01----:R-:W-:-:S04]  /*0c20*/  IMAD.IADD R17, R28, 0x1, R23 ;  /* 0x000000011c117824 */ /* 0x003fc800078e0217 */
[----:B--2---:R-:W-:-:S05]  /*0c30*/  IMAD.WIDE R16, R17, 0x4, R14 ;  /* 0x0000000411107825 */ /* 0x004fca00078e020e */
[----:B------:R-:W2:Y:S01]  /*0c40*/  LDG.E.STRONG.SYS R29, desc[UR6][R16.64] ;  /* 0x00000006101d7981 */ /* 0x000ea2000c1f5900 */
[----:B------:R-:W-:-:S04]  /*0c50*/  IMAD.IADD R18, R28, 0x1, R21 ;  /* 0x000000011c127824 */ /* 0x000fc800078e0215 */
[----:B------:R-:W-:-:S05]  /*0c60*/  IMAD R27, R18, 0x4, R25 ;  /* 0x00000004121b7824 */ /* 0x000fca00078e0219 */
[----:B--2---:R0:W-:Y:S04]  /*0c70*/  STS [R27], R29 ;  /* 0x0000001d1b007388 */ /* 0x0041e80000000800 */
[----:B------:R-:W2:Y:S04]  /*0c80*/  LDG.E.STRONG.SYS R18, desc[UR6][R16.64+0x80] ;  /* 0x0000800610127981 */ /* 0x000ea8000c1f5900 */
[----:B--2---:R1:W-:Y:S04]  /*0c90*/  STS [R27+0x80], R18 ;  /* 0x000080121b007388 */ /* 0x0043e80000000800 */
[----:B------:R-:W2:Y:S01]  /*0ca0*/  LDG.E.STRONG.SYS R19, desc[UR6][R16.64+0x100] ;  /* 0x0001000610137981 */ /* 0x000ea2000c1f5900 */
[----:B0-----:R-:W-:-:S03]  /*0cb0*/  VIADD R29, R28, 0x80 ;  /* 0x000000801c1d7836 */ /* 0x001fc60000000000 */
[----:B--2---:R0:W-:Y:S04]  /*0cc0*/  STS [R27+0x100], R19 ;  /* 0x000100131b007388 */ /* 0x0041e80000000800 */
[----:B-1----:R-:W2:Y:S01]  /*0cd0*/  LDG.E.STRONG.SYS R18, desc[UR6][R16.64+0x180] ;  /* 0x0001800610127981 */ /* 0x002ea2000c1f5900 */
[----:B0-----:R-:W-:-:S03]  /*0ce0*/  IADD3 R19, PT, PT, R29, R23, RZ ;  /* 0x000000171d137210 */ /* 0x001fc60007ffe0ff */
[----:B--2---:R0:W-:Y:S02]  /*0cf0*/  STS [R27+0x180], R18 ;  /* 0x000180121b007388 */ /* 0x0041e40000000800 */
[----:B0-----:R-:W-:-:S05]  /*0d00*/  IMAD.WIDE R18, R19, 0x4, R14 ;  /* 0x0000000413127825 */ /* 0x001fca00078e020e */
[----:B------:R-:W2:Y:S01]  /*0d10*/  LDG.E.STRONG.SYS R16, desc[UR6][R18.64] ;  /* 0x0000000612107981 */ /* 0x000ea2000c1f5900 */
[----:B------:R-:W-:-:S04]  /*0d20*/  IMAD.IADD R29, R29, 0x1, R21 ;  /* 0x000000011d1d7824 */ /* 0x000fc800078e0215 */
[----:B------:R-:W-:-:S05]  /*0d30*/  IMAD R29, R29, 0x4, R25 ;  /* 0x000000041d1d7824 */ /* 0x000fca00078e0219 */
[----:B--2---:R0:W-:Y:S04]  /*0d40*/  STS [R29], R16 ;  /* 0x000000101d007388 */ /* 0x0041e80000000800 */
[----:B------:R-:W2:Y:S04]  /*0d50*/  LDG.E.STRONG.SYS R17, desc[UR6][R18.64+0x80] ;  /* 0x0000800612117981 */ /* 0x000ea8000c1f5900 */
[----:B--2---:R-:W-:Y:S04]  /*0d60*/  STS [R29+0x80], R17 ;  /* 0x000080111d007388 */ /* 0x004fe80000000800 */
[----:B0-----:R-:W2:Y:S04]  /*0d70*/  LDG.E.STRONG.SYS R16, desc[UR6][R18.64+0x100] ;  /* 0x0001000612107981 */ /* 0x001ea8000c1f5900 */
[----:B--2---:R-:W-:Y:S04]  /*0d80*/  STS [R29+0x100], R16 ;  /* 0x000100101d007388 */ /* 0x004fe80000000800 */
[----:B------:R-:W2:Y:S04]  /*0d90*/  LDG.E.STRONG.SYS R27, desc[UR6][R18.64+0x180] ;  /* 0x00018006121b7981 */ /* 0x000ea8000c1f5900 */
[----:B--2---:R0:W-:Y:S02]  /*0da0*/  STS [R29+0x180], R27 ;  /* 0x0001801b1d007388 */ /* 0x0041e40000000800 */
[----:B0-----:R-:W-:-:S04]  /*0db0*/  VIADD R27, R28, 0x100 ;  /* 0x000001001c1b7836 */ /* 0x001fc80000000000 */
[----:B------:R-:W-:-:S04]  /*0dc0*/  IMAD.IADD R17, R27, 0x1, R23 ;  /* 0x000000011b117824 */ /* 0x000fc800078e0217 */
[----:B------:R-:W-:-:S05]  /*0dd0*/  IMAD.WIDE R16, R17, 0x4, R14 ;  /* 0x0000000411107825 */ /* 0x000fca00078e020e */
[----:B------:R-:W2:Y:S01]  /*0de0*/  LDG.E.STRONG.SYS R18, desc[UR6][R16.64] ;  /* 0x0000000610127981 */ /* 0x000ea2000c1f5900 */
[----:B------:R-:W-:-:S05]  /*0df0*/  IADD3 R27, PT, PT, R27, R21, RZ ;  /* 0x000000151b1b7210 */ /* 0x000fca0007ffe0ff */
[----:B------:R-:W-:-:S05]  /*0e00*/  IMAD R27, R27, 0x4, R25 ;  /* 0x000000041b1b7824 */ /* 0x000fca00078e0219 */
[----:B--2---:R0:W-:Y:S04]  /*0e10*/  STS [R27], R18 ;  /* 0x000000121b007388 */ /* 0x0041e80000000800 */
[----:B------:R-:W2:Y:S04]  /*0e20*/  LDG.E.STRONG.SYS R19, desc[UR6][R16.64+0x80] ;  /* 0x0000800610137981 */ /* 0x000ea8000c1f5900 */
[----:B--2---:R1:W-:Y:S04]  /*0e30*/  STS [R27+0x80], R19 ;  /* 0x000080131b007388 */ /* 0x0043e80000000800 */
[----:B0-----:R-:W2:Y:S04]  /*0e40*/  LDG.E.STRONG.SYS R18, desc[UR6][R16.64+0x100] ;  /* 0x0001000610127981 */ /* 0x001ea8000c1f5900 */
[----:B--2---:R-:W-:Y:S04]  /*0e50*/  STS [R27+0x100], R18 ;  /* 0x000100121b007388 */ /* 0x004fe80000000800 */
[----:B------:R-:W2:Y:S01]  /*0e60*/  LDG.E.STRONG.SYS R29, desc[UR6][R16.64+0x180] ;  /* 0x00018006101d7981 */ /* 0x000ea2000c1f5900 */
[----:B-1----:R-:W-:-:S03]  /*0e70*/  VIADD R19, R28, 0x180 ;  /* 0x000001801c137836 */ /* 0x002fc60000000000 */
[----:B--2---:R0:W-:Y:S02]  /*0e80*/  STS [R27+0x180], R29 ;  /* 0x0001801d1b007388 */ /* 0x0041e40000000800 */
[----:B0-----:R-:W-:-:S04]  /*0e90*/  IMAD.IADD R29, R19, 0x1, R23 ;  /* 0x00000001131d7824 */ /* 0x001fc800078e0217 */
[----:B------:R-:W-:-:S05]  /*0ea0*/  IMAD.WIDE R14, R29, 0x4, R14 ;  /* 0x000000041d0e7825 */ /* 0x000fca00078e020e */
[----:B------:R-:W2:Y:S01]  /*0eb0*/  LDG.E.STRONG.SYS R29, desc[UR6][R14.64] ;  /* 0x000000060e1d7981 */ /* 0x000ea2000c1f5900 */
[----:B------:R-:W-:-:S05]  /*0ec0*/  IMAD.IADD R18, R19, 0x1, R21 ;  /* 0x0000000113127824 */ /* 0x000fca00078e0215 */
[----:B------:R-:W-:-:S05]  /*0ed0*/  LEA R18, R18, R25, 0x2 ;  /* 0x0000001912127211 */ /* 0x000fca00078e10ff */
[----:B--2---:R2:W-:Y:S04]  /*0ee0*/  STS [R18], R29 ;  /* 0x0000001d12007388 */ /* 0x0045e80000000800 */
[----:B------:R-:W3:Y:S04]  /*0ef0*/  LDG.E.STRONG.SYS R19, desc[UR6][R14.64+0x80] ;  /* 0x000080060e137981 */ /* 0x000ee8000c1f5900 */
[----:B---3--:R2:W-:Y:S04]  /*0f00*/  STS [R18+0x80], R19 ;  /* 0x0000801312007388 */ /* 0x0085e80000000800 */
[----:B------:R-:W3:Y:S04]  /*0f10*/  LDG.E.STRONG.SYS R17, desc[UR6][R14.64+0x100] ;  /* 0x000100060e117981 */ /* 0x000ee8000c1f5900 */
[----:B---3--:R2:W-:Y:S04]  /*0f20*/  STS [R18+0x100], R17 ;  /* 0x0001001112007388 */ /* 0x0085e80000000800 */
[----:B------:R-:W3:Y:S01]  /*0f30*/  LDG.E.STRONG.SYS R27, desc[UR6][R14.64+0x180] ;  /* 0x000180060e1b7981 */ /* 0x000ee2000c1f5900 */
[----:B------:R-:W-:-:S05]  /*0f40*/  VIADD R28, R28, 0x200 ;  /* 0x000002001c1c7836 */ /* 0x000fca0000000000 */
[----:B------:R-:W-:Y:S01]  /*0f50*/  ISETP.GE.AND P1, PT, R28, R26, PT ;  /* 0x0000001a1c00720c */ /* 0x000fe20003f26270 */
[----:B---3--:R2:W-:-:S12]  /*0f60*/  STS [R18+0x180], R27 ;  /* 0x0001801b12007388 */ /* 0x0085d80000000800 */
[----:B------:R-:W-:Y:S05]  /*0f70*/  @!P1 BRA `(.L_x_17) ;  /* 0xfffffffc00249947 */ /* 0x000fea000383ffff */
.L_x_16:
[----:B------:R-:W-:Y:S05]  /*0f80*/  BSYNC.RECONVERGENT B2 ;  /* 0x0000000000027941 */ /* 0x000fea0003800200 */
.L_x_15:
[----:B------:R-:W-:Y:S01]  /*0f90*/  IMAD.IADD R14, R11, 0x1, -R28 ;  /* 0x000000010b0e7824 */ /* 0x000fe200078e0a1c */
[----:B------:R-:W-:Y:S04]  /*0fa0*/  BSSY.RECONVERGENT B2, `(.L_x_18) ;  /* 0x0000022000027945 */ /* 0x000fe80003800200 */
[----:B------:R-:W-:-:S13]  /*0fb0*/  ISETP.GT.AND P1, PT, R14, 0x80, PT ;  /* 0x000000800e00780c */ /* 0x000fda0003f24270 */
[----:B------:R-:W-:Y:S05]  /*0fc0*/  @!P1 BRA `(.L_x_19) ;  /* 0x00000000007c9947 */ /* 0x000fea0003800000 */
[----:B------:R-:W3:Y:S01]  /*0fd0*/  LDC.64 R14, c[0x0][0x380] ;  /* 0x0000e000ff0e7b82 */ /* 0x000ee20000000a00 */
[----:B012---:R-:W-:-:S04]  /*0fe0*/  IMAD.IADD R17, R28, 0x1, R23 ;  /* 0x000000011c117824 */ /* 0x007fc800078e0217 */
[----:B---3--:R-:W-:-:S05]  /*0ff0*/  IMAD.WIDE R16, R17, 0x4, R14 ;  /* 0x0000000411107825 */ /* 0x008fca00078e020e */
[----:B------:R-:W2:Y:S01]  /*1000*/  LDG.E.STRONG.SYS R19, desc[UR6][R16.64] ;  /* 0x0000000610137981 */ /* 0x000ea2000c1f5900 */
[----:B------:R-:W0:Y:S01]  /*1010*/  S2UR UR8, SR_CgaCtaId ;  /* 0x00000000000879c3 */ /* 0x000e220000008800 */
[----:B------:R-:W-:Y:S01]  /*1020*/  UMOV UR5, 0x400 ;  /* 0x0000040000057882 */ /* 0x000fe20000000000 */
[----:B------:R-:W-:Y:S01]  /*1030*/  IMAD.IADD R18, R28, 0x1, R21 ;  /* 0x000000011c127824 */ /* 0x000fe200078e0215 */
[----:B0-----:R-:W-:-:S06]  /*1040*/  ULEA UR5, UR8, UR5, 0x18 ;  /* 0x0000000508057291 */ /* 0x001fcc000f8ec0ff */
[----:B------:R-:W-:-:S05]  /*1050*/  LEA R18, R18, UR5, 0x2 ;  /* 0x0000000512127c11 */ /* 0x000fca000f8e10ff */
[----:B--2---:R0:W-:Y:S04]  /*1060*/  STS [R18], R19 ;  /* 0x0000001312007388 */ /* 0x0041e80000000800 */
[----:B------:R-:W2:Y:S04]  /*1070*/  LDG.E.STRONG.SYS R25, desc[UR6][R16.64+0x80] ;  /* 0x0000800610197981 */ /* 0x000ea8000c1f5900 */
[----:B--2---:R1:W-:Y:S04]  /*1080*/  STS [R18+0x80], R25 ;  /* 0x0000801912007388 */ /* 0x0043e80000000800 */
[----:B------:R-:W2:Y:S01]  /*1090*/  LDG.E.STRONG.SYS R27, desc[UR6][R16.64+0x100] ;  /* 0x00010006101b7981 */ /* 0x000ea2000c1f5900 */
[----:B------:R-:W-:-:S05]  /*10a0*/  IADD3 R26, PT, PT, R28, 0x80, RZ ;  /* 0x000000801c1a7810 */ /* 0x000fca0007ffe0ff */
[----:B0-----:R-:W-:Y:S01]  /*10b0*/  IMAD.IADD R19, R26, 0x1, R23 ;  /* 0x000000011a137824 */ /* 0x001fe200078e0217 */
[----:B--2---:R0:W-:Y:S04]  /*10c0*/  STS [R18+0x100], R27 ;  /* 0x0001001b12007388 */ /* 0x0041e80000000800 */
[----:B------:R-:W2:Y:S01]  /*10d0*/  LDG.E.STRONG.SYS R29, desc[UR6][R16.64+0x180] ;  /* 0x00018006101d7981 */ /* 0x000ea2000c1f5900 */
[----:B------:R-:W-:-:S04]  /*10e0*/  IMAD.WIDE R14, R19, 0x4, R14 ;  /* 0x00000004130e7825 */ /* 0x000fc800078e020e */
[----:B------:R-:W-:Y:S01]  /*10f0*/  IMAD.IADD R26, R26, 0x1, R21 ;  /* 0x000000011a1a7824 */ /* 0x000fe200078e0215 */
[----:B--2---:R3:W-:Y:S04]  /*1100*/  STS [R18+0x180], R29 ;  /* 0x0001801d12007388 */ /* 0x0047e80000000800 */
[----:B------:R-:W2:Y:S01]  /*1110*/  LDG.E.STRONG.SYS R19, desc[UR6][R14.64] ;  /* 0x000000060e137981 */ /* 0x000ea2000c1f5900 */
[----:B------:R-:W-:-:S05]  /*1120*/  LEA R26, R26, UR5, 0x2 ;  /* 0x000000051a1a7c11 */ /* 0x000fca000f8e10ff */
[----:B--2---:R3:W-:Y:S04]  /*1130*/  STS [R26], R19 ;  /* 0x000000131a007388 */ /* 0x0047e80000000800 */
[----:B-1----:R-:W2:Y:S04]  /*1140*/  LDG.E.STRONG.SYS R25, desc[UR6][R14.64+0x80] ;  /* 0x000080060e197981 */ /* 0x002ea8000c1f5900 */
[----:B--2---:R3:W-:Y:S04]  /*1150*/  STS [R26+0x80], R25 ;  /* 0x000080191a007388 */ /* 0x0047e80000000800 */
[----:B------:R-:W2:Y:S04]  /*1160*/  LDG.E.STRONG.SYS R17, desc[UR6][R14.64+0x100] ;  /* 0x000100060e117981 */ /* 0x000ea8000c1f5900 */
[----:B--2---:R3:W-:Y:S04]  /*1170*/  STS [R26+0x100], R17 ;  /* 0x000100111a007388 */ /* 0x0047e80000000800 */
[----:B0-----:R-:W2:Y:S01]  /*1180*/  LDG.E.STRONG.SYS R27, desc[UR6][R14.64+0x180] ;  /* 0x000180060e1b7981 */ /* 0x001ea2000c1f5900 */
[----:B------:R-:W-:Y:S01]  /*1190*/  PLOP3.LUT P0, PT, PT, PT, PT, 0x8, 0x80 ;  /* 0x000000000080781c */ /* 0x000fe20003f0e170 */
[----:B------:R-:W-:-:S02]  /*11a0*/  VIADD R28, R28, 0x100 ;  /* 0x000001001c1c7836 */ /* 0x000fc40000000000 */
[----:B--2---:R3:W-:Y:S10]  /*11b0*/  STS [R26+0x180], R27 ;  /* 0x0001801b1a007388 */ /* 0x0047f40000000800 */
.L_x_19:
[----:B------:R-:W-:Y:S05]  /*11c0*/  BSYNC.RECONVERGENT B2 ;  /* 0x0000000000027941 */ /* 0x000fea0003800200 */
.L_x_18:
[----:B------:R-:W-:-:S13]  /*11d0*/  ISETP.LT.OR P0, PT, R28, R11, P0 ;  /* 0x0000000b1c00720c */ /* 0x000fda0000701670 */
[----:B------:R-:W-:Y:S05]  /*11e0*/  @!P0 BRA `(.L_x_12) ;  /* 0x0000000000408947 */ /* 0x000fea0003800000 */
[----:B------:R-:W4:Y:S01]  /*11f0*/  LDC.64 R14, c[0x0][0x380] ;  /* 0x0000e000ff0e7b82 */ /* 0x000f220000000a00 */
[----:B0123--:R-:W-:-:S04]  /*1200*/  IMAD.IADD R17, R28, 0x1, R23 ;  /* 0x000000011c117824 */ /* 0x00ffc800078e0217 */
[----:B----4-:R-:W-:-:S05]  /*1210*/  IMAD.WIDE R14, R17, 0x4, R14 ;  /* 0x00000004110e7825 */ /* 0x010fca00078e020e */
[----:B------:R-:W2:Y:S01]  /*1220*/  LDG.E.STRONG.SYS R16, desc[UR6][R14.64] ;  /* 0x000000060e107981 */ /* 0x000ea2000c1f5900 */
[----:B------:R-:W0:Y:S01]  /*1230*/  S2UR UR8, SR_CgaCtaId ;  /* 0x00000000000879c3 */ /* 0x000e220000008800 */
[----:B------:R-:W-:Y:S01]  /*1240*/  UMOV UR5, 0x400 ;  /* 0x0000040000057882 */ /* 0x000fe20000000000 */
[----:B------:R-:W-:Y:S01]  /*1250*/  IADD3 R17, PT, PT, R28, R21, RZ ;  /* 0x000000151c117210 */ /* 0x000fe20007ffe0ff */
[----:B0-----:R-:W-:-:S06]  /*1260*/  ULEA UR5, UR8, UR5, 0x18 ;  /* 0x0000000508057291 */ /* 0x001fcc000f8ec0ff */
[----:B------:R-:W-:-:S05]  /*1270*/  LEA R17, R17, UR5, 0x2 ;  /* 0x0000000511117c11 */ /* 0x000fca000f8e10ff */
[----:B--2---:R4:W-:Y:S04]  /*1280*/  STS [R17], R16 ;  /* 0x0000001011007388 */ /* 0x0049e80000000800 */
[----:B------:R-:W2:Y:S04]  /*1290*/  LDG.E.STRONG.SYS R18, desc[UR6][R14.64+0x80] ;  /* 0x000080060e127981 */ /* 0x000ea8000c1f5900 */
[----:B--2---:R4:W-:Y:S04]  /*12a0*/  STS [R17+0x80], R18 ;  /* 0x0000801211007388 */ /* 0x0049e80000000800 */
[----:B------:R-:W2:Y:S04]  /*12b0*/  LDG.E.STRONG.SYS R26, desc[UR6][R14.64+0x100] ;  /* 0x000100060e1a7981 */ /* 0x000ea8000c1f5900 */
[----:B--2---:R4:W-:Y:S04]  /*12c0*/  STS [R17+0x100], R26 ;  /* 0x0001001a11007388 */ /* 0x0049e80000000800 */
[----:B------:R-:W2:Y:S04]  /*12d0*/  LDG.E.STRONG.SYS R28, desc[UR6][R14.64+0x180] ;  /* 0x000180060e1c7981 */ /* 0x000ea8000c1f5900 */
[----:B--2---:R4:W-:Y:S02]  /*12e0*/  STS [R17+0x180], R28 ;  /* 0x0001801c11007388 */ /* 0x0049e40000000800 */
.L_x_12:
[----:B------:R-:W-:Y:S05]  /*12f0*/  BSYNC.RECONVERGENT B0 ;  /* 0x0000000000007941 */ /* 0x000fea0003800200 */
.L_x_11:
[----:B------:R-:W-:Y:S02]  /*1300*/  IMAD.IADD R12, R7, 0x1, R12 ;  /* 0x00000001070c7824 */ /* 0x000fe400078e020c */
[----:B------:R-:W-:Y:S02]  /*1310*/  IMAD.IADD R21, R10, 0x1, R21 ;  /* 0x000000010a157824 */ /* 0x000fe400078e0215 */
[----:B------:R-:W-:Y:S01]  /*1320*/  IMAD.IADD R23, R22, 0x1, R23 ;  /* 0x0000000116177824 */ /* 0x000fe200078e0217 */
[----:B------:R-:W-:-:S13]  /*1330*/  ISETP.GE.AND P0, PT, R12, R5, PT ;  /* 0x000000050c00720c */ /* 0x000fda0003f06270 */
[----:B------:R-:W-:Y:S05]  /*1340*/  @!P0 BRA `(.L_x_20) ;  /* 0xfffffff4008c8947 */ /* 0x000fea000383ffff */
.L_x_10:
[----:B------:R-:W-:Y:S05]  /*1350*/  BSYNC.RECONVERGENT B1 ;  /* 0x0000000000017941 */ /* 0x000fea0003800200 */
.L_x_9:
[----:B------:R-:W5:Y:S01]  /*1360*/  LDCU UR9, c[0x0][0x3ac] ;  /* 0x00007580ff0977ac */ /* 0x000f620008000800 */
[----:B------:R-:W-:Y:S06]  /*1370*/  MEMBAR.SC.GPU ;  /* 0x0000000000007992 */ /* 0x000fec0000002000 */
[----:B------:R-:W-:-:S00]  /*1380*/  ERRBAR ;  /* 0x00000000000079ab */ /* 0x000fc00000000000 */
[----:B------:R-:W-:Y:S06]  /*1390*/  CGAERRBAR ;  /* 0x00000000000075ab */ /* 0x000fec0000000000 */
[----:B------:R-:W-:Y:S02]  /*13a0*/  CCTL.IVALL ;  /* 0x00000000ff00798f */ /* 0x000fe40002000000 */
[----:B------:R-:W-:Y:S01]  /*13b0*/  BAR.SYNC.DEFER_BLOCKING 0x0 ;  /* 0x0000000000007b1d */ /* 0x000fe20000010000 */
[----:B-----5:R-:W-:-:S09]  /*13c0*/  UISETP.GE.AND UP0, UPT, UR9, 0x1, UPT ;  /* 0x000000010900788c */ /* 0x020fd2000bf06270 */
[----:B------:R-:W-:Y:S05]  /*13d0*/  BRA.U !UP0, `(.L_x_21) ;  /* 0x00000045089c7547 */ /* 0x000fea000b800000 */
[----:B------:R-:W5:Y:S01]  /*13e0*/  LDCU UR8, c[0x0][0x3b4] ;  /* 0x00007680ff0877ac */ /* 0x000f620008000800 */
[----:B------:R-:W0:Y:S01]  /*13f0*/  LDCU UR10, c[0x0][0x360] ;  /* 0x00006c00ff0a77ac */ /* 0x000e220008000800 */
[----:B------:R-:W-:Y:S01]  /*1400*/  UMOV UR4, URZ ;  /* 0x000000ff00047c82 */ /* 0x000fe20008000000 */
[----:B-----5:R-:W-:-:S12]  /*1410*/  USHF.R.S32.HI UR8, URZ, 0x1f, UR8 ;  /* 0x0000001fff087899 */ /* 0x020fd80008011408 */
.L_x_66:
[----:B------:R-:W5:Y:S01]  /*1420*/  S2UR UR14, SR_CgaCtaId ;  /* 0x00000000000e79c3 */ /* 0x000f620000008800 */
[----:B------:R-:W-:Y:S01]  /*1430*/  UMOV UR11, 0x400 ;  /* 0x00000400000b7882 */ /* 0x000fe20000000000 */
[----:B------:R-:W-:Y:S01]  /*1440*/  BSSY.RECONVERGENT B0, `(.L_x_22) ;  /* 0x000002b000007945 */ /* 0x000fe20003800200 */
[----:B-----5:R-:W-:-:S09]  /*1450*/  ULEA UR9, UR14, UR11, 0x18 ;  /* 0x0000000b0e097291 */ /* 0x020fd2000f8ec0ff */
[----:B01----:R-:W-:Y:S04]  /*1460*/  LDS R8, [UR9+0xbfb4] ;  /* 0x00bfb409ff087984 */ /* 0x003fe80008000800 */
[----:B------:R-:W5:Y:S04]  /*1470*/  LDS R5, [UR9+0xbfc0] ;  /* 0x00bfc009ff057984 */ /* 0x000f680008000800 */
[----:B------:R-:W0:Y:S01]  /*1480*/  LDS R7, [UR9+0xbfcc] ;  /* 0x00bfcc09ff077984 */ /* 0x000e220008000800 */
[----:B-----5:R-:W-:-:S05]  /*1490*/  IMAD R5, R8, R5, RZ ;  /* 0x0000000508057224 */ /* 0x020fca00078e02ff */
[----:B------:R-:W-:Y:S02]  /*14a0*/  ISETP.GE.U32.AND P0, PT, R6, R5, PT ;  /* 0x000000050600720c */ /* 0x000fe40003f06070 */
[----:B------:R-:W0:Y:S11]  /*14b0*/  LDS R5, [UR9+0xbfb8] ;  /* 0x00bfb809ff057984 */ /* 0x000e360008000800 */
[----:B----4-:R-:W-:Y:S05]  /*14c0*/  @P0 BRA `(.L_x_23) ;  /* 0x0000000000880947 */ /* 0x010fea0003800000 */
[----:B------:R-:W5:Y:S01]  /*14d0*/  I2F.U32.RP R9, R8 ;  /* 0x0000000800097306 */ /* 0x000f620000209000 */
[----:B------:R-:W-:Y:S01]  /*14e0*/  IADD3 R13, PT, PT, RZ, -R8, RZ ;  /* 0x80000008ff0d7210 */ /* 0x000fe20007ffe0ff */
[----:B------:R-:W1:Y:S01]  /*14f0*/  LDCU UR5, c[0x0][0x3b4] ;  /* 0x00007680ff0577ac */ /* 0x000e620008000800 */
[----:B------:R-:W-:Y:S01]  /*1500*/  ISETP.NE.U32.AND P2, PT, R8, RZ, PT ;  /* 0x000000ff0800720c */ /* 0x000fe20003f45070 */
[----:B------:R-:W3:Y:S04]  /*1510*/  LDCU.64 UR12, c[0x0][0x380] ;  /* 0x00007000ff0c77ac */ /* 0x000ee80008000a00 */
[----:B-----5:R-:W5:Y:S02]  /*1520*/  MUFU.RCP R9, R9 ;  /* 0x0000000900097308 */ /* 0x020f640000001000 */
[----:B-----5:R-:W-:-:S06]  /*1530*/  VIADD R10, R9, 0xffffffe ;  /* 0x0ffffffe090a7836 */ /* 0x020fcc0000000000 */
[----:B------:R5:W2:Y:S02]  /*1540*/  F2I.FTZ.U32.TRUNC.NTZ R11, R10 ;  /* 0x0000000a000b7305 */ /* 0x000aa4000021f000 */
[----:B-----5:R-:W-:Y:S02]  /*1550*/  IMAD.MOV.U32 R10, RZ, RZ, RZ ;  /* 0x000000ffff0a7224 */ /* 0x020fe400078e00ff */
[----:B--2---:R-:W-:-:S04]  /*1560*/  IMAD R13, R13, R11, RZ ;  /* 0x0000000b0d0d7224 */ /* 0x004fc800078e02ff */
[----:B------:R-:W-:-:S06]  /*1570*/  IMAD.HI.U32 R11, R11, R13, R10 ;  /* 0x0000000d0b0b7227 */ /* 0x000fcc00078e000a */
[----:B------:R-:W-:-:S04]  /*1580*/  IMAD.HI.U32 R12, R11, R6, RZ ;  /* 0x000000060b0c7227 */ /* 0x000fc800078e00ff */
[----:B------:R-:W-:-:S04]  /*1590*/  IMAD.MOV R11, RZ, RZ, -R12 ;  /* 0x000000ffff0b7224 */ /* 0x000fc800078e0a0c */
[----:B------:R-:W-:-:S05]  /*15a0*/  IMAD R11, R8, R11, R6 ;  /* 0x0000000b080b7224 */ /* 0x000fca00078e0206 */
[----:B------:R-:W-:-:S13]  /*15b0*/  ISETP.GE.U32.AND P0, PT, R11, R8, PT ;  /* 0x000000080b00720c */ /* 0x000fda0003f06070 */
[----:B------:R-:W-:Y:S02]  /*15c0*/  @P0 IMAD.IADD R11, R11, 0x1, -R8 ;  /* 0x000000010b0b0824 */ /* 0x000fe400078e0a08 */
[----:B------:R-:W-:-:S03]  /*15d0*/  @P0 VIADD R12, R12, 0x1 ;  /* 0x000000010c0c0836 */ /* 0x000fc60000000000 */
[----:B------:R-:W-:-:S13]  /*15e0*/  ISETP.GE.U32.AND P1, PT, R11, R8, PT ;  /* 0x000000080b00720c */ /* 0x000fda0003f26070 */
[----:B------:R-:W-:Y:S02]  /*15f0*/  @P1 IADD3 R12, PT, PT, R12, 0x1, RZ ;  /* 0x000000010c0c1810 */ /* 0x000fe40007ffe0ff */
[----:B------:R-:W-:-:S05]  /*1600*/  @!P2 LOP3.LUT R12, RZ, R8, RZ, 0x33, !PT ;  /* 0x00000008ff0ca212 */ /* 0x000fca00078e33ff */
[----:B------:R-:W-:Y:S02]  /*1610*/  IMAD.MOV R11, RZ, RZ, -R12 ;  /* 0x000000ffff0b7224 */ /* 0x000fe400078e0a0c */
[----:B0-----:R-:W-:Y:S02]  /*1620*/  IMAD R9, R12, R7, -R8 ;  /* 0x000000070c097224 */ /* 0x001fe400078e0a08 */
[----:B------:R-:W-:-:S04]  /*1630*/  IMAD R14, R8, R11, R6 ;  /* 0x0000000b080e7224 */ /* 0x000fc800078e0206 */
[----:B------:R-:W-:-:S05]  /*1640*/  IMAD.IADD R9, R9, 0x1, R14 ;  /* 0x0000000109097824 */ /* 0x000fca00078e020e */
[----:B-1----:R-:W-:-:S04]  /*1650*/  IADD3 R11, P0, PT, R9, UR5, RZ ;  /* 0x00000005090b7c10 */ /* 0x002fc8000ff1e0ff */
[----:B----4-:R-:W-:Y:S02]  /*1660*/  LEA.HI.X.SX32 R16, R9, UR8, 0x1, P0 ;  /* 0x0000000809107c11 */ /* 0x010fe400080f0eff */
[----:B---3--:R-:W-:-:S04]  /*1670*/  LEA R10, P0, R11, UR12, 0x2 ;  /* 0x0000000c0b0a7c11 */ /* 0x008fc8000f8010ff */
[----:B------:R-:W-:-:S05]  /*1680*/  LEA.HI.X R11, R11, UR13, R16, 0x2, P0 ;  /* 0x0000000d0b0b7c11 */ /* 0x000fca00080f1410 */
[----:B------:R-:W2:Y:S01]  /*1690*/  LDG.E.STRONG.SYS R10, desc[UR6][R10.64] ;  /* 0x000000060a0a7981 */ /* 0x000ea2000c1f5900 */
[----:B------:R-:W-:-:S04]  /*16a0*/  IMAD R9, R8, R5, RZ ;  /* 0x0000000508097224 */ /* 0x000fc800078e02ff */
[----:B------:R-:W-:-:S04]  /*16b0*/  IMAD R9, R12, R5, R9 ;  /* 0x000000050c097224 */ /* 0x000fc800078e0209 */
[----:B------:R-:W-:-:S05]  /*16c0*/  IMAD.IADD R9, R14, 0x1, R9 ;  /* 0x000000010e097824 */ /* 0x000fca00078e0209 */
[----:B------:R-:W-:-:S05]  /*16d0*/  LEA R9, R9, UR9, 0x2 ;  /* 0x0000000909097c11 */ /* 0x000fca000f8e10ff */
[----:B--2---:R0:W-:Y:S02]  /*16e0*/  STS [R9], R10 ;  /* 0x0000000a09007388 */ /* 0x0041e40000000800 */
.L_x_23:
[----:B0-----:R-:W-:Y:S05]  /*16f0*/  BSYNC.RECONVERGENT B0 ;  /* 0x0000000000007941 */ /* 0x001fea0003800200 */
.L_x_22:
[----:B------:R-:W0:Y:S01]  /*1700*/  LDS R9, [UR9+0xbfbc] ;  /* 0x00bfbc09ff097984 */ /* 0x000e220008000800 */
[C---:B------:R-:W-:Y:S01]  /*1710*/  ISETP.GE.AND P0, PT, R8.reuse, 0x1, PT ;  /* 0x000000010800780c */ /* 0x040fe20003f06270 */
[----:B------:R-:W-:Y:S01]  /*1720*/  BSSY.RECONVERGENT B0, `(.L_x_24) ;  /* 0x000012f000007945 */ /* 0x000fe20003800200 */
[----:B0-----:R-:W-:-:S05]  /*1730*/  IMAD.IADD R9, R8, 0x1, R9 ;  /* 0x0000000108097824 */ /* 0x001fca00078e0209 */
[----:B------:R-:W-:-:S13]  /*1740*/  ISETP.GE.U32.OR P0, PT, R6, R9, !P0 ;  /* 0x000000090600720c */ /* 0x000fda0004706470 */
[----:B------:R-:W-:Y:S05]  /*1750*/  @P0 BRA `(.L_x_25) ;  /* 0x0000001000ac0947 */ /* 0x000fea0003800000 */
[C---:B------:R-:W-:Y:S01]  /*1760*/  ISETP.GE.U32.AND P0, PT, R8.reuse, 0x4, PT ;  /* 0x000000040800780c */ /* 0x040fe20003f06070 */
[C---:B------:R-:W-:Y:S01]  /*1770*/  IMAD R11, R8.reuse, R7, R8 ;  /* 0x00000007080b7224 */ /* 0x040fe200078e0208 */
[----:B------:R-:W-:Y:S02]  /*1780*/  LOP3.LUT R9, R8, 0x3, RZ, 0xc0, !PT ;  /* 0x0000000308097812 */ /* 0x000fe400078ec0ff */
[----:B------:R-:W-:Y:S01]  /*1790*/  MOV R10, R6 ;  /* 0x00000006000a7202 */ /* 0x000fe20000000f00 */
[----:B-1--4-:R-:W-:-:S08]  /*17a0*/  IMAD.IADD R16, R6, 0x1, -R11 ;  /* 0x0000000106107824 */ /* 0x012fd000078e0a0b */
[----:B------:R-:W-:Y:S05]  /*17b0*/  @!P0 BRA `(.L_x_26) ;  /* 0x0000001000188947 */ /* 0x000fea0003800000 */
[----:B------:R-:W-:Y:S01]  /*17c0*/  LOP3.LUT R8, R8, 0x7ffffffc, RZ, 0xc0, !PT ;  /* 0x7ffffffc08087812 */ /* 0x000fe200078ec0ff */
[----:B------:R-:W0:Y:S01]  /*17d0*/  LDCU UR13, c[0x0][0x3b4] ;  /* 0x00007680ff0d77ac */ /* 0x000e220008000800 */
[----:B------:R-:W-:Y:S02]  /*17e0*/  IMAD.MOV.U32 R10, RZ, RZ, R6 ;  /* 0x000000ffff0a7224 */ /* 0x000fe400078e0006 */
[----:B------:R-:W-:Y:S01]  /*17f0*/  ISETP.GT.AND P0, PT, R8, RZ, PT ;  /* 0x000000ff0800720c */ /* 0x000fe20003f04270 */
[----:B------:R-:W1:Y:S01]  /*1800*/  LDCU.64 UR18, c[0x0][0x380] ;  /* 0x00007000ff1277ac */ /* 0x000e620008000a00 */
[----:B------:R-:W-:-:S11]  /*1810*/  UMOV UR5, URZ ;  /* 0x000000ff00057c82 */ /* 0x000fd60008000000 */
[----:B------:R-:W-:Y:S05]  /*1820*/  @!P0 BRA `(.L_x_27) ;  /* 0x0000000c006c8947 */ /* 0x000fea0003800000 */
[----:B------:R-:W-:Y:S01]  /*1830*/  VIADD R11, R8, -UR5 ;  /* 0x80000005080b7c36 */ /* 0x000fe20008000000 */
[----:B------:R-:W-:-:S04]  /*1840*/  PLOP3.LUT P0, PT, PT, PT, PT, 0x80, 0x8 ;  /* 0x000000000008781c */ /* 0x000fc80003f0f070 */
[----:B------:R-:W-:-:S13]  /*1850*/  ISETP.GT.AND P1, PT, R11, 0xc, PT ;  /* 0x0000000c0b00780c */ /* 0x000fda0003f24270 */
[----:B------:R-:W-:Y:S05]  /*1860*/  @!P1 BRA `(.L_x_28) ;  /* 0x0000000800309947 */ /* 0x000fea0003800000 */
[----:B------:R-:W-:Y:S01]  /*1870*/  PLOP3.LUT P0, PT, PT, PT, PT, 0x8, 0x80 ;  /* 0x000000000080781c */ /* 0x000fe20003f0e170 */
[----:B--23--:R-:W-:Y:S01]  /*1880*/  VIADD R17, R8, 0xfffffff4 ;  /* 0xfffffff408117836 */ /* 0x00cfe20000000000 */
[----:B------:R-:W2:Y:S01]  /*1890*/  LDCU UR12, c[0x0][0x3b4] ;  /* 0x00007680ff0c77ac */ /* 0x000ea20008000800 */
[----:B------:R-:W3:Y:S01]  /*18a0*/  LDCU.64 UR16, c[0x0][0x380] ;  /* 0x00007000ff1077ac */ /* 0x000ee20008000a00 */
[----:B------:R-:W-:-:S09]  /*18b0*/  NOP ;  /* 0x0000000000007918 */ /* 0x000fd20000000000 */
.L_x_29:
[----:B--2-4-:R-:W-:-:S04]  /*18c0*/  IADD3 R11, P1, PT, R16, UR12, RZ ;  /* 0x0000000c100b7c10 */ /* 0x014fc8000ff3e0ff */
[----:B------:R-:W-:Y:S02]  /*18d0*/  LEA.HI.X.SX32 R12, R16, UR8, 0x1, P1 ;  /* 0x00000008100c7c11 */ /* 0x000fe400088f0eff */
[----:B---3--:R-:W-:-:S04]  /*18e0*/  LEA R14, P1, R11, UR16, 0x2 ;  /* 0x000000100b0e7c11 */ /* 0x008fc8000f8210ff */
[----:B------:R-:W-:-:S05]  /*18f0*/  LEA.HI.X R15, R11, UR17, R12, 0x2, P1 ;  /* 0x000000110b0f7c11 */ /* 0x000fca00088f140c */
[----:B------:R-:W2:Y:S01]  /*1900*/  LDG.E.STRONG.SYS R11, desc[UR6][R14.64] ;  /* 0x000000060e0b7981 */ /* 0x000ea2000c1f5900 */
[----:B------:R-:W-:-:S04]  /*1910*/  IADD3 R18, PT, PT, R16, R7, RZ ;  /* 0x0000000710127210 */ /* 0x000fc80007ffe0ff */
[----:B------:R-:W-:-:S04]  /*1920*/  IADD3 R13, P1, PT, R18, UR12, RZ ;  /* 0x0000000c120d7c10 */ /* 0x000fc8000ff3e0ff */
[----:B------:R-:W-:Y:S02]  /*1930*/  LEA.HI.X.SX32 R16, R18, UR8, 0x1, P1 ;  /* 0x0000000812107c11 */ /* 0x000fe400088f0eff */
[----:B------:R-:W-:-:S04]  /*1940*/  LEA R12, P1, R13, UR16, 0x2 ;  /* 0x000000100d0c7c11 */ /* 0x000fc8000f8210ff */
[----:B------:R-:W-:Y:S02]  /*1950*/  LEA.HI.X R13, R13, UR17, R16, 0x2, P1 ;  /* 0x000000110d0d7c11 */ /* 0x000fe400088f1410 */
[----:B------:R-:W-:Y:S01]  /*1960*/  LEA R16, R10, UR9, 0x2 ;  /* 0x000000090a107c11 */ /* 0x000fe2000f8e10ff */
[----:B------:R-:W-:-:S04]  /*1970*/  IMAD.IADD R20, R18, 0x1, R7 ;  /* 0x0000000112147824 */ /* 0x000fc800078e0207 */
[----:B--2---:R2:W-:Y:S04]  /*1980*/  STS [R16], R11 ;  /* 0x0000000b10007388 */ /* 0x0045e80000000800 */
[----:B------:R-:W3:Y:S01]  /*1990*/  LDG.E.STRONG.SYS R19, desc[UR6][R12.64] ;  /* 0x000000060c137981 */ /* 0x000ee2000c1f5900 */
[----:B------:R-:W-:-:S04]  /*19a0*/  IADD3 R18, P1, PT, R20, UR12, RZ ;  /* 0x0000000c14127c10 */ /* 0x000fc8000ff3e0ff */
[----:B------:R-:W-:Y:S02]  /*19b0*/  LEA.HI.X.SX32 R15, R20, UR8, 0x1, P1 ;  /* 0x00000008140f7c11 */ /* 0x000fe400088f0eff */
[----:B------:R-:W-:-:S04]  /*19c0*/  LEA R14, P1, R18, UR16, 0x2 ;  /* 0x00000010120e7c11 */ /* 0x000fc8000f8210ff */
[----:B------:R-:W-:Y:S01]  /*19d0*/  LEA.HI.X R15, R18, UR17, R15, 0x2, P1 ;  /* 0x00000011120f7c11 */ /* 0x000fe200088f140f */
[----:B------:R-:W-:Y:S02]  /*19e0*/  IMAD R18, R5, 0x4, R16 ;  /* 0x0000000405127824 */ /* 0x000fe400078e0210 */
[----:B------:R-:W-:-:S03]  /*19f0*/  IMAD.IADD R20, R20, 0x1, R7 ;  /* 0x0000000114147824 */ /* 0x000fc600078e0207 */
[----:B---3--:R3:W-:Y:S04]  /*1a00*/  STS [R18], R19 ;  /* 0x0000001312007388 */ /* 0x0087e80000000800 */
[----:B------:R-:W4:Y:S01]  /*1a10*/  LDG.E.STRONG.SYS R21, desc[UR6][R14.64] ;  /* 0x000000060e157981 */ /* 0x000f22000c1f5900 */
[----:B--2---:R-:W-:-:S04]  /*1a20*/  IADD3 R11, P1, PT, R20, UR12, RZ ;  /* 0x0000000c140b7c10 */ /* 0x004fc8000ff3e0ff */
[----:B------:R-:W-:Y:S02]  /*1a30*/  LEA.HI.X.SX32 R16, R20, UR8, 0x1, P1 ;  /* 0x0000000814107c11 */ /* 0x000fe400088f0eff */
[----:B------:R-:W-:-:S04]  /*1a40*/  LEA R12, P1, R11, UR16, 0x2 ;  /* 0x000000100b0c7c11 */ /* 0x000fc8000f8210ff */
[----:B------:R-:W-:Y:S01]  /*1a50*/  LEA.HI.X R13, R11, UR17, R16, 0x2, P1 ;  /* 0x000000110b0d7c11 */ /* 0x000fe200088f1410 */
[----:B------:R-:W-:Y:S01]  /*1a60*/  IMAD R16, R5, 0x4, R18 ;  /* 0x0000000405107824 */ /* 0x000fe200078e0212 */
[----:B------:R-:W-:-:S04]  /*1a70*/  IADD3 R20, PT, PT, R20, R7, RZ ;  /* 0x0000000714147210 */ /* 0x000fc80007ffe0ff */
[----:B----4-:R2:W-:Y:S04]  /*1a80*/  STS [R16], R21 ;  /* 0x0000001510007388 */ /* 0x0105e80000000800 */
[----:B------:R-:W4:Y:S01]  /*1a90*/  LDG.E.STRONG.SYS R11, desc[UR6][R12.64] ;  /* 0x000000060c0b7981 */ /* 0x000f22000c1f5900 */
[----:B---3--:R-:W-:-:S04]  /*1aa0*/  IADD3 R18, P1, PT, R20, UR12, RZ ;  /* 0x0000000c14127c10 */ /* 0x008fc8000ff3e0ff */
[----:B------:R-:W-:Y:S02]  /*1ab0*/  LEA.HI.X.SX32 R15, R20, UR8, 0x1, P1 ;  /* 0x00000008140f7c11 */ /* 0x000fe400088f0eff */
[----:B------:R-:W-:-:S04]  /*1ac0*/  LEA R14, P1, R18, UR16, 0x2 ;  /* 0x00000010120e7c11 */ /* 0x000fc8000f8210ff */
[----:B------:R-:W-:Y:S01]  /*1ad0*/  LEA.HI.X R15, R18, UR17, R15, 0x2, P1 ;  /* 0x00000011120f7c11 */ /* 0x000fe200088f140f */
[----:B------:R-:W-:Y:S02]  /*1ae0*/  IMAD R18, R5, 0x4, R16 ;  /* 0x0000000405127824 */ /* 0x000fe400078e0210 */
[----:B------:R-:W-:-:S03]  /*1af0*/  IMAD.IADD R20, R20, 0x1, R7 ;  /* 0x0000000114147824 */ /* 0x000fc600078e0207 */
[----:B----4-:R3:W-:Y:S04]  /*1b00*/  STS [R18], R11 ;  /* 0x0000000b12007388 */ /* 0x0107e80000000800 */
[----:B------:R-:W4:Y:S01]  /*1b10*/  LDG.E.STRONG.SYS R14, desc[UR6][R14.64] ;  /* 0x000000060e0e7981 */ /* 0x000f22000c1f5900 */
[----:B------:R-:W-:Y:S01]  /*1b20*/  IADD3 R19, P1, PT, R20, UR12, RZ ;  /* 0x0000000c14137c10 */ /* 0x000fe2000ff3e0ff */
[----:B--2---:R-:W-:-:S03]  /*1b30*/  IMAD R16, R5, 0x4, R10 ;  /* 0x0000000405107824 */ /* 0x004fc600078e020a */
[----:B------:R-:W-:Y:S02]  /*1b40*/  LEA.HI.X.SX32 R22, R20, UR8, 0x1, P1 ;  /* 0x0000000814167c11 */ /* 0x000fe400088f0eff */
[----:B------:R-:W-:-:S04]  /*1b50*/  LEA R12, P1, R19, UR16, 0x2 ;  /* 0x00000010130c7c11 */ /* 0x000fc8000f8210ff */
[----:B------:R-:W-:Y:S02]  /*1b60*/  LEA.HI.X R13, R19, UR17, R22, 0x2, P1 ;  /* 0x00000011130d7c11 */ /* 0x000fe400088f1416 */
[----:B------:R-:W-:Y:S01]  /*1b70*/  LEA R19, R16, UR9, 0x2 ;  /* 0x0000000910137c11 */ /* 0x000fe2000f8e10ff */
[----:B------:R-:W-:-:S04]  /*1b80*/  IMAD.IADD R20, R20, 0x1, R7 ;  /* 0x0000000114147824 */ /* 0x000fc800078e0207 */
[----:B----4-:R2:W-:Y:S04]  /*1b90*/  STS [R19], R14 ;  /* 0x0000000e13007388 */ /* 0x0105e80000000800 */
[----:B------:R-:W4:Y:S01]  /*1ba0*/  LDG.E.STRONG.SYS R21, desc[UR6][R12.64] ;  /* 0x000000060c157981 */ /* 0x000f22000c1f5900 */
[----:B---3--:R-:W-:-:S04]  /*1bb0*/  IADD3 R11, P1, PT, R20, UR12, RZ ;  /* 0x0000000c140b7c10 */ /* 0x008fc8000ff3e0ff */
[----:B------:R-:W-:Y:S02]  /*1bc0*/  LEA.HI.X.SX32 R18, R20, UR8, 0x1, P1 ;  /* 0x0000000814127c11 */ /* 0x000fe400088f0eff */
[----:B------:R-:W-:-:S04]  /*1bd0*/  LEA R10, P1, R11, UR16, 0x2 ;  /* 0x000000100b0a7c11 */ /* 0x000fc8000f8210ff */
[----:B------:R-:W-:Y:S02]  /*1be0*/  LEA.HI.X R11, R11, UR17, R18, 0x2, P1 ;  /* 0x000000110b0b7c11 */ /* 0x000fe400088f1412 */
[----:B------:R-:W-:Y:S01]  /*1bf0*/  LEA R18, R5, R19, 0x2 ;  /* 0x0000001305127211 */ /* 0x000fe200078e10ff */
[----:B------:R-:W-:-:S04]  /*1c00*/  IMAD.IADD R20, R20, 0x1, R7 ;  /* 0x0000000114147824 */ /* 0x000fc800078e0207 */
[----:B----4-:R3:W-:Y:S04]  /*1c10*/  STS [R18], R21 ;  /* 0x0000001512007388 */ /* 0x0107e80000000800 */
[----:B------:R-:W4:Y:S01]  /*1c20*/  LDG.E.STRONG.SYS R15, desc[UR6][R10.64] ;  /* 0x000000060a0f7981 */ /* 0x000f22000c1f5900 */
[----:B--2---:R-:W-:-:S04]  /*1c30*/  IADD3 R14, P1, PT, R20, UR12, RZ ;  /* 0x0000000c140e7c10 */ /* 0x004fc8000ff3e0ff */
[----:B------:R-:W-:Y:S02]  /*1c40*/  LEA.HI.X.SX32 R13, R20, UR8, 0x1, P1 ;  /* 0x00000008140d7c11 */ /* 0x000fe400088f0eff */
[----:B------:R-:W-:-:S04]  /*1c50*/  LEA R12, P1, R14, UR16, 0x2 ;  /* 0x000000100e0c7c11 */ /* 0x000fc8000f8210ff */
[----:B------:R-:W-:Y:S01]  /*1c60*/  LEA.HI.X R13, R14, UR17, R13, 0x2, P1 ;  /* 0x000000110e0d7c11 */ /* 0x000fe200088f140d */
[----:B------:R-:W-:Y:S02]  /*1c70*/  IMAD R14, R5, 0x4, R18 ;  /* 0x00000004050e7824 */ /* 0x000fe400078e0212 */
[----:B------:R-:W-:-:S03]  /*1c80*/  IMAD.IADD R20, R20, 0x1, R7 ;  /* 0x0000000114147824 */ /* 0x000fc600078e0207 */
[----:B----4-:R2:W-:Y:S04]  /*1c90*/  STS [R14], R15 ;  /* 0x0000000f0e007388 */ /* 0x0105e80000000800 */
[----:B------:R-:W4:Y:S01]  /*1ca0*/  LDG.E.STRONG.SYS R19, desc[UR6][R12.64] ;  /* 0x000000060c137981 */ /* 0x000f22000c1f5900 */
[----:B---3--:R-:W-:-:S04]  /*1cb0*/  IADD3 R18, P1, PT, R20, UR12, RZ ;  /* 0x0000000c14127c10 */ /* 0x008fc8000ff3e0ff */
[----:B------:R-:W-:Y:S02]  /*1cc0*/  LEA.HI.X.SX32 R11, R20, UR8, 0x1, P1 ;  /* 0x00000008140b7c11 */ /* 0x000fe400088f0eff */
[----:B------:R-:W-:-:S04]  /*1cd0*/  LEA R10, P1, R18, UR16, 0x2 ;  /* 0x00000010120a7c11 */ /* 0x000fc8000f8210ff */
[----:B------:R-:W-:Y:S01]  /*1ce0*/  LEA.HI.X R11, R18, UR17, R11, 0x2, P1 ;  /* 0x00000011120b7c11 */ /* 0x000fe200088f140b */
[----:B------:R-:W-:Y:S01]  /*1cf0*/  IMAD R18, R5, 0x4, R14 ;  /* 0x0000000405127824 */ /* 0x000fe200078e020e */
[----:B------:R-:W-:-:S04]  /*1d00*/  IADD3 R20, PT, PT, R20, R7, RZ ;  /* 0x0000000714147210 */ /* 0x000fc80007ffe0ff */
[----:B----4-:R3:W-:Y:S04]  /*1d10*/  STS [R18], R19 ;  /* 0x0000001312007388 */ /* 0x0107e80000000800 */
[----:B------:R-:W4:Y:S01]  /*1d20*/  LDG.E.STRONG.SYS R21, desc[UR6][R10.64] ;  /* 0x000000060a157981 */ /* 0x000f22000c1f5900 */
[----:B--2---:R-:W-:Y:S01]  /*1d30*/  IADD3 R14, P1, PT, R20, UR12, RZ ;  /* 0x0000000c140e7c10 */ /* 0x004fe2000ff3e0ff */
[----:B------:R-:W-:-:S03]  /*1d40*/  IMAD R16, R5, 0x4, R16 ;  /* 0x0000000405107824 */ /* 0x000fc600078e0210 */
[----:B------:R-:W-:Y:S02]  /*1d50*/  LEA.HI.X.SX32 R13, R20, UR8, 0x1, P1 ;  /* 0x00000008140d7c11 */ /* 0x000fe400088f0eff */
[----:B------:R-:W-:-:S04]  /*1d60*/  LEA R12, P1, R14, UR16, 0x2 ;  /* 0x000000100e0c7c11 */ /* 0x000fc8000f8210ff */
[----:B------:R-:W-:Y:S02]  /*1d70*/  LEA.HI.X R13, R14, UR17, R13, 0x2, P1 ;  /* 0x000000110e0d7c11 */ /* 0x000fe400088f140d */
[----:B------:R-:W-:Y:S01]  /*1d80*/  LEA R14, R16, UR9, 0x2 ;  /* 0x00000009100e7c11 */ /* 0x000fe2000f8e10ff */
[----:B------:R-:W-:-:S04]  /*1d90*/  IMAD.IADD R20, R20, 0x1, R7 ;  /* 0x0000000114147824 */ /* 0x000fc800078e0207 */
[----:B----4-:R2:W-:Y:S04]  /*1da0*/  STS [R14], R21 ;  /* 0x000000150e007388 */ /* 0x0105e80000000800 */
[----:B------:R-:W4:Y:S01]  /*1db0*/  LDG.E.STRONG.SYS R15, desc[UR6][R12.64] ;  /* 0x000000060c0f7981 */ /* 0x000f22000c1f5900 */
[----:B------:R-:W-:-:S04]  /*1dc0*/  IADD3 R11, P1, PT, R20, UR12, RZ ;  /* 0x0000000c140b7c10 */ /* 0x000fc8000ff3e0ff */
[----:B---3--:R-:W-:Y:S02]  /*1dd0*/  LEA.HI.X.SX32 R18, R20, UR8, 0x1, P1 ;  /* 0x0000000814127c11 */ /* 0x008fe400088f0eff */
[----:B------:R-:W-:-:S04]  /*1de0*/  LEA R10, P1, R11, UR16, 0x2 ;  /* 0x000000100b0a7c11 */ /* 0x000fc8000f8210ff */
[----:B------:R-:W-:Y:S01]  /*1df0*/  LEA.HI.X R11, R11, UR17, R18, 0x2, P1 ;  /* 0x000000110b0b7c11 */ /* 0x000fe200088f1412 */
[----:B------:R-:W-:Y:S02]  /*1e00*/  IMAD R18, R5, 0x4, R14 ;  /* 0x0000000405127824 */ /* 0x000fe400078e020e */
[----:B------:R-:W-:-:S03]  /*1e10*/  IMAD.IADD R20, R20, 0x1, R7 ;  /* 0x0000000114147824 */ /* 0x000fc600078e0207 */
[----:B----4-:R3:W-:Y:S04]  /*1e20*/  STS [R18], R15 ;  /* 0x0000000f12007388 */ /* 0x0107e80000000800 */
[----:B------:R-:W4:Y:S01]  /*1e30*/  LDG.E.STRONG.SYS R19, desc[UR6][R10.64] ;  /* 0x000000060a137981 */ /* 0x000f22000c1f5900 */
[----:B--2---:R-:W-:-:S04]  /*1e40*/  IADD3 R14, P1, PT, R20, UR12, RZ ;  /* 0x0000000c140e7c10 */ /* 0x004fc8000ff3e0ff */
[----:B------:R-:W-:Y:S02]  /*1e50*/  LEA.HI.X.SX32 R13, R20, UR8, 0x1, P1 ;  /* 0x00000008140d7c11 */ /* 0x000fe400088f0eff */
[----:B------:R-:W-:-:S04]  /*1e60*/  LEA R12, P1, R14, UR16, 0x2 ;  /* 0x000000100e0c7c11 */ /* 0x000fc8000f8210ff */
[----:B------:R-:W-:Y:S02]  /*1e70*/  LEA.HI.X R13, R14, UR17, R13, 0x2, P1 ;  /* 0x000000110e0d7c11 */ /* 0x000fe400088f140d */
[----:B------:R-:W-:Y:S01]  /*1e80*/  LEA R14, R5, R18, 0x2 ;  /* 0x00000012050e7211 */ /* 0x000fe200078e10ff */
[----:B------:R-:W-:-:S04]  /*1e90*/  IMAD.IADD R20, R20, 0x1, R7 ;  /* 0x0000000114147824 */ /* 0x000fc800078e0207 */
        /* <DEDUP_REMOVED lines=10> */
[----:B--2---:R-:W-:Y:S01]  /*1f40*/  IADD3 R14, P1, PT, R20, UR12, RZ ;  /* 0x0000000c140e7c10 */ /* 0x004fe2000ff3e0ff */
[----:B------:R-:W-:-:S03]  /*1f50*/  IMAD R16, R5, 0x4, R16 ;  /* 0x0000000405107824 */ /* 0x000fc600078e0210 */
[----:B------:R-:W-:Y:S02]  /*1f60*/  LEA.HI.X.SX32 R13, R20, UR8, 0x1, P1 ;  /* 0x00000008140d7c11 */ /* 0x000fe400088f0eff */
[----:B------:R-:W-:-:S04]  /*1f70*/  LEA R12, P1, R14, UR16, 0x2 ;  /* 0x000000100e0c7c11 */ /* 0x000fc8000f8210ff */
[----:B------:R-:W-:Y:S02]  /*1f80*/  LEA.HI.X R13, R14, UR17, R13, 0x2, P1 ;  /* 0x000000110e0d7c11 */ /* 0x000fe400088f140d */
[----:B------:R-:W-:Y:S02]  /*1f90*/  LEA R14, R16, UR9, 0x2 ;  /* 0x00000009100e7c11 */ /* 0x000fe4000f8e10ff */
[----:B------:R-:W-:-:S03]  /*1fa0*/  IADD3 R20, PT, PT, R20, R7, RZ ;  /* 0x0000000714147210 */ /* 0x000fc60007ffe0ff */
        /* <DEDUP_REMOVED lines=9> */
[----:B------:R-:W3:Y:S01]  /*2040*/  LDG.E.STRONG.SYS R11, desc[UR6][R10.64] ;  /* 0x000000060a0b7981 */ /* 0x000ee2000c1f5900 */
[----:B--2---:R-:W-:-:S04]  /*2050*/  IADD3 R14, P1, PT, R20, UR12, RZ ;  /* 0x0000000c140e7c10 */ /* 0x004fc8000ff3e0ff */
[----:B------:R-:W-:Y:S02]  /*2060*/  LEA.HI.X.SX32 R13, R20, UR8, 0x1, P1 ;  /* 0x00000008140d7c11 */ /* 0x000fe400088f0eff */
[----:B------:R-:W-:-:S04]  /*2070*/  LEA R12, P1, R14, UR16, 0x2 ;  /* 0x000000100e0c7c11 */ /* 0x000fc8000f8210ff */
[----:B------:R-:W-:Y:S01]  /*2080*/  LEA.HI.X R13, R14, UR17, R13, 0x2, P1 ;  /* 0x000000110e0d7c11 */ /* 0x000fe200088f140d */
[----:B------:R-:W-:-:S05]  /*2090*/  IMAD R14, R5, 0x4, R18 ;  /* 0x00000004050e7824 */ /* 0x000fca00078e0212 */
[----:B---3--:R4:W-:Y:S04]  /*20a0*/  STS [R14], R11 ;  /* 0x0000000b0e007388 */ /* 0x0089e80000000800 */
[----:B------:R-:W2:Y:S01]  /*20b0*/  LDG.E.STRONG.SYS R12, desc[UR6][R12.64] ;  /* 0x000000060c0c7981 */ /* 0x000ea2000c1f5900 */
[C---:B------:R-:W-:Y:S01]  /*20c0*/  IMAD R15, R5.reuse, 0x4, R14 ;  /* 0x00000004050f7824 */ /* 0x040fe200078e020e */
[----:B------:R-:W-:Y:S01]  /*20d0*/  UIADD3 UR5, UPT, UPT, UR5, 0x10, URZ ;  /* 0x0000001005057890 */ /* 0x000fe2000fffe0ff */
[----:B------:R-:W-:Y:S01]  /*20e0*/  LEA R10, R5, R16, 0x2 ;  /* 0x00000010050a7211 */ /* 0x000fe200078e10ff */
[----:B------:R-:W-:-:S04]  /*20f0*/  IMAD.IADD R16, R20, 0x1, R7 ;  /* 0x0000000114107824 */ /* 0x000fc800078e0207 */
[----:B------:R-:W-:Y:S01]  /*2100*/  ISETP.LE.AND P1, PT, R17, UR5, PT ;  /* 0x0000000511007c0c */ /* 0x000fe2000bf23270 */
[----:B--2---:R4:W-:-:S12]  /*2110*/  STS [R15], R12 ;  /* 0x0000000c0f007388 */ /* 0x0049d80000000800 */
[----:B------:R-:W-:Y:S05]  /*2120*/  @!P1 BRA `(.L_x_29) ;  /* 0xfffffff400e49947 */ /* 0x000fea000383ffff */
.L_x_28:
[----:B----4-:R-:W-:-:S05]  /*2130*/  VIADD R11, R8, -UR5 ;  /* 0x80000005080b7c36 */ /* 0x010fca0008000000 */
[----:B------:R-:W-:-:S13]  /*2140*/  ISETP.GT.AND P1, PT, R11, 0x4, PT ;  /* 0x000000040b00780c */ /* 0x000fda0003f24270 */
[----:B------:R-:W-:Y:S05]  /*2150*/  @!P1 BRA `(.L_x_30) ;  /* 0x0000000400189947 */ /* 0x000fea0003800000 */
[----:B------:R-:W4:Y:S01]  /*2160*/  LDCU UR12, c[0x0][0x3b4] ;  /* 0x00007680ff0c77ac */ /* 0x000f220008000800 */
[----:B------:R-:W5:Y:S01]  /*2170*/  LDCU.64 UR16, c[0x0][0x380] ;  /* 0x00007000ff1077ac */ /* 0x000f620008000a00 */
[----:B----4-:R-:W-:-:S04]  /*2180*/  IADD3 R11, P0, PT, R16, UR12, RZ ;  /* 0x0000000c100b7c10 */ /* 0x010fc8000ff1e0ff */
[----:B--2---:R-:W-:Y:S02]  /*2190*/  LEA.HI.X.SX32 R14, R16, UR8, 0x1, P0 ;  /* 0x00000008100e7c11 */ /* 0x004fe400080f0eff */
[----:B-----5:R-:W-:-:S04]  /*21a0*/  LEA R12, P0, R11, UR16, 0x2 ;  /* 0x000000100b0c7c11 */ /* 0x020fc8000f8010ff */
[----:B------:R-:W-:-:S05]  /*21b0*/  LEA.HI.X R13, R11, UR17, R14, 0x2, P0 ;  /* 0x000000110b0d7c11 */ /* 0x000fca00080f140e */
[----:B------:R-:W2:Y:S01]  /*21c0*/  LDG.E.STRONG.SYS R11, desc[UR6][R12.64] ;  /* 0x000000060c0b7981 */ /* 0x000ea2000c1f5900 */
[----:B---3--:R-:W-:-:S05]  /*21d0*/  IMAD.IADD R18, R16, 0x1, R7 ;  /* 0x0000000110127824 */ /* 0x008fca00078e0207 */
        /* <DEDUP_REMOVED lines=11> */
[----:B------:R-:W-:Y:S02]  /*2290*/  LEA.HI.X R13, R18, UR17, R13, 0x2, P0 ;  /* 0x00000011120d7c11 */ /* 0x000fe400080f140d */
[----:B------:R-:W-:Y:S01]  /*22a0*/  LEA R18, R5, R16, 0x2 ;  /* 0x0000001005127211 */ /* 0x000fe200078e10ff */
[----:B------:R-:W-:-:S04]  /*22b0*/  IMAD.IADD R20, R20, 0x1, R7 ;  /* 0x0000000114147824 */ /* 0x000fc800078e0207 */
[----:B---3--:R3:W-:Y:S04]  /*22c0*/  STS [R18], R17 ;  /* 0x0000001112007388 */ /* 0x0087e80000000800 */
        /* <DEDUP_REMOVED lines=33> */
[----:B------:R-:W3:Y:S01]  /*24e0*/  LDG.E.STRONG.SYS R11, desc[UR6][R10.64] ;  /* 0x000000060a0b7981 */ /* 0x000ee2000c1f5900 */
[----:B------:R-:W-:-:S04]  /*24f0*/  IADD3 R13, P0, PT, R22, UR12, RZ ;  /* 0x0000000c160d7c10 */ /* 0x000fc8000ff1e0ff */
[----:B------:R-:W-:Y:S02]  /*2500*/  LEA.HI.X.SX32 R20, R22, UR8, 0x1, P0 ;  /* 0x0000000816147c11 */ /* 0x000fe400080f0eff */
[----:B--2---:R-:W-:-:S04]  /*2510*/  LEA R12, P0, R13, UR16, 0x2 ;  /* 0x000000100d0c7c11 */ /* 0x004fc8000f8010ff */
[----:B------:R-:W-:Y:S02]  /*2520*/  LEA.HI.X R13, R13, UR17, R20, 0x2, P0 ;  /* 0x000000110d0d7c11 */ /* 0x000fe400080f1414 */
[----:B------:R-:W-:-:S05]  /*2530*/  LEA R20, R5, R18, 0x2 ;  /* 0x0000001205147211 */ /* 0x000fca00078e10ff */
[----:B---3--:R4:W-:Y:S04]  /*2540*/  STS [R20], R11 ;  /* 0x0000000b14007388 */ /* 0x0089e80000000800 */
[----:B------:R-:W2:Y:S01]  /*2550*/  LDG.E.STRONG.SYS R12, desc[UR6][R12.64] ;  /* 0x000000060c0c7981 */ /* 0x000ea2000c1f5900 */
[C---:B------:R-:W-:Y:S01]  /*2560*/  IMAD R15, R5.reuse, 0x4, R20 ;  /* 0x00000004050f7824 */ /* 0x040fe200078e0214 */
[----:B------:R-:W-:Y:S01]  /*2570*/  PLOP3.LUT P0, PT, PT, PT, PT, 0x8, 0x80 ;  /* 0x000000000080781c */ /* 0x000fe20003f0e170 */
[----:B------:R-:W-:Y:S01]  /*2580*/  IMAD R10, R5, 0x4, R16 ;  /* 0x00000004050a7824 */ /* 0x000fe200078e0210 */
[----:B------:R-:W-:Y:S01]  /*2590*/  UIADD3 UR5, UPT, UPT, UR5, 0x8, URZ ;  /* 0x0000000805057890 */ /* 0x000fe2000fffe0ff */
[----:B------:R-:W-:Y:S01]  /*25a0*/  IMAD.IADD R16, R22, 0x1, R7 ;  /* 0x0000000116107824 */ /* 0x000fe200078e0207 */
[----:B--2---:R4:W-:Y:S10]  /*25b0*/  STS [R15], R12 ;  /* 0x0000000c0f007388 */ /* 0x0049f40000000800 */
.L_x_30:
[----:B------:R-:W-:-:S13]  /*25c0*/  ISETP.NE.OR P0, PT, R8, UR5, P0 ;  /* 0x0000000508007c0c */ /* 0x000fda0008705670 */
[----:B------:R-:W-:Y:S05]  /*25d0*/  @!P0 BRA `(.L_x_26) ;  /* 0x0000000000908947 */ /* 0x000fea0003800000 */
.L_x_27:
[----:B0---4-:R-:W-:-:S04]  /*25e0*/  IADD3 R11, P0, PT, R16, UR13, RZ ;  /* 0x0000000d100b7c10 */ /* 0x011fc8000ff1e0ff */
[----:B------:R-:W-:Y:S02]  /*25f0*/  LEA.HI.X.SX32 R12, R16, UR8, 0x1, P0 ;  /* 0x00000008100c7c11 */ /* 0x000fe400080f0eff */
[----:B-12---:R-:W-:-:S04]  /*2600*/  LEA R14, P0, R11, UR18, 0x2 ;  /* 0x000000120b0e7c11 */ /* 0x006fc8000f8010ff */
[----:B------:R-:W-:-:S05]  /*2610*/  LEA.HI.X R15, R11, UR19, R12, 0x2, P0 ;  /* 0x000000130b0f7c11 */ /* 0x000fca00080f140c */
[----:B------:R-:W2:Y:S01]  /*2620*/  LDG.E.STRONG.SYS R11, desc[UR6][R14.64] ;  /* 0x000000060e0b7981 */ /* 0x000ea2000c1f5900 */
[----:B------:R-:W-:Y:S01]  /*2630*/  IMAD.IADD R20, R16, 0x1, R7 ;  /* 0x0000000110147824 */ /* 0x000fe200078e0207 */
[----:B---3--:R-:W-:-:S04]  /*2640*/  LEA R18, R10, UR9, 0x2 ;  /* 0x000000090a127c11 */ /* 0x008fc8000f8e10ff */
[----:B------:R-:W-:-:S04]  /*2650*/  IADD3 R13, P0, PT, R20, UR13, RZ ;  /* 0x0000000d140d7c10 */ /* 0x000fc8000ff1e0ff */
[----:B------:R-:W-:Y:S02]  /*2660*/  LEA.HI.X.SX32 R16, R20, UR8, 0x1, P0 ;  /* 0x0000000814107c11 */ /* 0x000fe400080f0eff */
[----:B------:R-:W-:-:S04]  /*2670*/  LEA R12, P0, R13, UR18, 0x2 ;  /* 0x000000120d0c7c11 */ /* 0x000fc8000f8010ff */
[----:B------:R-:W-:Y:S02]  /*2680*/  LEA.HI.X R13, R13, UR19, R16, 0x2, P0 ;  /* 0x000000130d0d7c11 */ /* 0x000fe400080f1410 */
[----:B------:R-:W-:Y:S01]  /*2690*/  IADD3 R20, PT, PT, R20, R7, RZ ;  /* 0x0000000714147210 */ /* 0x000fe20007ffe0ff */
[----:B--2---:R0:W-:Y:S04]  /*26a0*/  STS [R18], R11 ;  /* 0x0000000b12007388 */ /* 0x0041e80000000800 */
[----:B------:R-:W2:Y:S01]  /*26b0*/  LDG.E.STRONG.SYS R16, desc[UR6][R12.64] ;  /* 0x000000060c107981 */ /* 0x000ea2000c1f5900 */
[----:B------:R-:W-:-:S04]  /*26c0*/  IADD3 R17, P0, PT, R20, UR13, RZ ;  /* 0x0000000d14117c10 */ /* 0x000fc8000ff1e0ff */
[----:B------:R-:W-:Y:S02]  /*26d0*/  LEA.HI.X.SX32 R22, R20, UR8, 0x1, P0 ;  /* 0x0000000814167c11 */ /* 0x000fe400080f0eff */
[----:B------:R-:W-:-:S04]  /*26e0*/  LEA R14, P0, R17, UR18, 0x2 ;  /* 0x00000012110e7c11 */ /* 0x000fc8000f8010ff */
[----:B------:R-:W-:Y:S01]  /*26f0*/  LEA.HI.X R15, R17, UR19, R22, 0x2, P0 ;  /* 0x00000013110f7c11 */ /* 0x000fe200080f1416 */
[----:B------:R-:W-:Y:S02]  /*2700*/  IMAD R17, R5, 0x4, R18 ;  /* 0x0000000405117824 */ /* 0x000fe400078e0212 */
[----:B------:R-:W-:-:S03]  /*2710*/  IMAD.IADD R20, R20, 0x1, R7 ;  /* 0x0000000114147824 */ /* 0x000fc600078e0207 */
[----:B--2---:R1:W-:Y:S04]  /*2720*/  STS [R17], R16 ;  /* 0x0000001011007388 */ /* 0x0043e80000000800 */
[----:B------:R-:W2:Y:S01]  /*2730*/  LDG.E.STRONG.SYS R14, desc[UR6][R14.64] ;  /* 0x000000060e0e7981 */ /* 0x000ea2000c1f5900 */
[----:B0-----:R-:W-:-:S04]  /*2740*/  IADD3 R11, P0, PT, R20, UR13, RZ ;  /* 0x0000000d140b7c10 */ /* 0x001fc8000ff1e0ff */
[----:B------:R-:W-:Y:S02]  /*2750*/  LEA.HI.X.SX32 R18, R20, UR8, 0x1, P0 ;  /* 0x0000000814127c11 */ /* 0x000fe400080f0eff */
[----:B------:R-:W-:-:S04]  /*2760*/  LEA R12, P0, R11, UR18, 0x2 ;  /* 0x000000120b0c7c11 */ /* 0x000fc8000f8010ff */
[----:B------:R-:W-:Y:S01]  /*2770*/  LEA.HI.X R13, R11, UR19, R18, 0x2, P0 ;  /* 0x000000130b0d7c11 */ /* 0x000fe200080f1412 */
[----:B------:R-:W-:-:S05]  /*2780*/  IMAD R11, R5, 0x4, R17 ;  /* 0x00000004050b7824 */ /* 0x000fca00078e0211 */
[----:B--2---:R0:W-:Y:S04]  /*2790*/  STS [R11], R14 ;  /* 0x0000000e0b007388 */ /* 0x0041e80000000800 */
[----:B------:R-:W2:Y:S01]  /*27a0*/  LDG.E.STRONG.SYS R12, desc[UR6][R12.64] ;  /* 0x000000060c0c7981 */ /* 0x000ea2000c1f5900 */
[C---:B------:R-:W-:Y:S01]  /*27b0*/  IMAD R19, R5.reuse, 0x4, R11 ;  /* 0x0000000405137824 */ /* 0x040fe200078e020b */
[----:B------:R-:W-:Y:S01]  /*27c0*/  UIADD3 UR5, UPT, UPT, UR5, 0x4, URZ ;  /* 0x0000000405057890 */ /* 0x000fe2000fffe0ff */
[----:B------:R-:W-:Y:S01]  /*27d0*/  LEA R10, R5, R10, 0x2 ;  /* 0x0000000a050a7211 */ /* 0x000fe200078e10ff */
[----:B-1----:R-:W-:-:S04]  /*27e0*/  IMAD.IADD R16, R20, 0x1, R7 ;  /* 0x0000000114107824 */ /* 0x002fc800078e0207 */
[----:B------:R-:W-:Y:S01]  /*27f0*/  ISETP.NE.AND P0, PT, R8, UR5, PT ;  /* 0x0000000508007c0c */ /* 0x000fe2000bf05270 */
[----:B--2---:R0:W-:-:S12]  /*2800*/  STS [R19], R12 ;  /* 0x0000000c13007388 */ /* 0x0041d80000000800 */
[----:B------:R-:W-:Y:S05]  /*2810*/  @P0 BRA `(.L_x_27) ;  /* 0xfffffffc00700947 */ /* 0x000fea000383ffff */
.L_x_26:
[----:B------:R-:W-:-:S13]  /*2820*/  ISETP.NE.AND P0, PT, R9, RZ, PT ;  /* 0x000000ff0900720c */ /* 0x000fda0003f05270 */
[----:B------:R-:W-:Y:S05]  /*2830*/  @!P0 BRA `(.L_x_25) ;  /* 0x0000000000748947 */ /* 0x000fea0003800000 */
[----:B------:R-:W5:Y:S01]  /*2840*/  LDCU UR5, c[0x0][0x3b4] ;  /* 0x00007680ff0577ac */ /* 0x000f620008000800 */
[----:B0-----:R-:W0:Y:S01]  /*2850*/  LDCU.64 UR12, c[0x0][0x380] ;  /* 0x00007000ff0c77ac */ /* 0x001e220008000a00 */
[----:B-----5:R-:W-:-:S04]  /*2860*/  IADD3 R8, P0, PT, R16, UR5, RZ ;  /* 0x0000000510087c10 */ /* 0x020fc8000ff1e0ff */
[----:B----4-:R-:W-:Y:S02]  /*2870*/  LEA.HI.X.SX32 R11, R16, UR8, 0x1, P0 ;  /* 0x00000008100b7c11 */ /* 0x010fe400080f0eff */
[----:B0-----:R-:W-:-:S04]  /*2880*/  LEA R12, P0, R8, UR12, 0x2 ;  /* 0x0000000c080c7c11 */ /* 0x001fc8000f8010ff */
[----:B------:R-:W-:-:S05]  /*2890*/  LEA.HI.X R13, R8, UR13, R11, 0x2, P0 ;  /* 0x0000000d080d7c11 */ /* 0x000fca00080f140b */
[----:B------:R-:W4:Y:S01]  /*28a0*/  LDG.E.STRONG.SYS R12, desc[UR6][R12.64] ;  /* 0x000000060c0c7981 */ /* 0x000f22000c1f5900 */
[----:B--2---:R-:W-:Y:S02]  /*28b0*/  LEA R14, R10, UR9, 0x2 ;  /* 0x000000090a0e7c11 */ /* 0x004fe4000f8e10ff */
[----:B------:R-:W-:-:S03]  /*28c0*/  ISETP.NE.AND P0, PT, R9, 0x1, PT ;  /* 0x000000010900780c */ /* 0x000fc60003f05270 */
[----:B----4-:R0:W-:Y:S10]  /*28d0*/  STS [R14], R12 ;  /* 0x0000000c0e007388 */ /* 0x0101f40000000800 */
[----:B------:R-:W-:Y:S05]  /*28e0*/  @!P0 BRA `(.L_x_25) ;  /* 0x0000000000488947 */ /* 0x000fea0003800000 */
[----:B------:R-:W-:-:S05]  /*28f0*/  IMAD.IADD R16, R16, 0x1, R7 ;  /* 0x0000000110107824 */ /* 0x000fca00078e0207 */
[----:B------:R-:W-:-:S04]  /*2900*/  IADD3 R8, P0, PT, R16, UR5, RZ ;  /* 0x0000000510087c10 */ /* 0x000fc8000ff1e0ff */
[----:B------:R-:W-:Y:S02]  /*2910*/  LEA.HI.X.SX32 R11, R16, UR8, 0x1, P0 ;  /* 0x00000008100b7c11 */ /* 0x000fe400080f0eff */
[----:B------:R-:W-:-:S04]  /*2920*/  LEA R10, P0, R8, UR12, 0x2 ;  /* 0x0000000c080a7c11 */ /* 0x000fc8000f8010ff */
[----:B------:R-:W-:-:S05]  /*2930*/  LEA.HI.X R11, R8, UR13, R11, 0x2, P0 ;  /* 0x0000000d080b7c11 */ /* 0x000fca00080f140b */
[----:B------:R-:W2:Y:S01]  /*2940*/  LDG.E.STRONG.SYS R10, desc[UR6][R10.64] ;  /* 0x000000060a0a7981 */ /* 0x000ea2000c1f5900 */
[----:B0-----:R-:W-:Y:S01]  /*2950*/  IMAD R14, R5, 0x4, R14 ;  /* 0x00000004050e7824 */ /* 0x001fe200078e020e */
[----:B------:R-:W-:Y:S01]  /*2960*/  ISETP.NE.AND P0, PT, R9, 0x2, PT ;  /* 0x000000020900780c */ /* 0x000fe20003f05270 */
[----:B------:R-:W-:-:S03]  /*2970*/  IMAD.IADD R16, R16, 0x1, R7 ;  /* 0x0000000110107824 */ /* 0x000fc600078e0207 */
[----:B--2---:R0:W-:Y:S09]  /*2980*/  STS [R14], R10 ;  /* 0x0000000a0e007388 */ /* 0x0041f20000000800 */
[----:B------:R-:W-:Y:S05]  /*2990*/  @!P0 BRA `(.L_x_25) ;  /* 0x00000000001c8947 */ /* 0x000fea0003800000 */
[----:B------:R-:W-:-:S04]  /*29a0*/  IADD3 R7, P0, PT, R16, UR5, RZ ;  /* 0x0000000510077c10 */ /* 0x000fc8000ff1e0ff */
[----:B0-----:R-:W-:Y:S02]  /*29b0*/  LEA.HI.X.SX32 R10, R16, UR8, 0x1, P0 ;  /* 0x00000008100a7c11 */ /* 0x001fe400080f0eff */
[----:B------:R-:W-:-:S04]  /*29c0*/  LEA R8, P0, R7, UR12, 0x2 ;  /* 0x0000000c07087c11 */ /* 0x000fc8000f8010ff */
[----:B------:R-:W-:-:S05]  /*29d0*/  LEA.HI.X R9, R7, UR13, R10, 0x2, P0 ;  /* 0x0000000d07097c11 */ /* 0x000fca00080f140a */
[----:B------:R-:W2:Y:S01]  /*29e0*/  LDG.E.STRONG.SYS R8, desc[UR6][R8.64] ;  /* 0x0000000608087981 */ /* 0x000ea2000c1f5900 */
[----:B------:R-:W-:-:S05]  /*29f0*/  LEA R5, R5, R14, 0x2 ;  /* 0x0000000e05057211 */ /* 0x000fca00078e10ff */
[----:B--2---:R0:W-:Y:S02]  /*2a00*/  STS [R5], R8 ;  /* 0x0000000805007388 */ /* 0x0041e40000000800 */
.L_x_25:
[----:B01----:R-:W-:Y:S05]  /*2a10*/  BSYNC.RECONVERGENT B0 ;  /* 0x0000000000007941 */ /* 0x003fea0003800200 */
.L_x_24:
[----:B------:R-:W-:Y:S06]  /*2a20*/  MEMBAR.SC.GPU ;  /* 0x0000000000007992 */ /* 0x000fec0000002000 */
[----:B------:R-:W-:-:S00]  /*2a30*/  ERRBAR ;  /* 0x00000000000079ab */ /* 0x000fc00000000000 */
[----:B------:R-:W-:Y:S06]  /*2a40*/  CGAERRBAR ;  /* 0x00000000000075ab */ /* 0x000fec0000000000 */
[----:B------:R-:W-:Y:S02]  /*2a50*/  CCTL.IVALL ;  /* 0x00000000ff00798f */ /* 0x000fe40002000000 */
[----:B------:R-:W-:Y:S06]  /*2a60*/  BAR.SYNC.DEFER_BLOCKING 0x0 ;  /* 0x0000000000007b1d */ /* 0x000fec0000010000 */
[----:B------:R-:W-:Y:S01]  /*2a70*/  BSSY.RECONVERGENT B0, `(.L_x_31) ;  /* 0x00000e8000007945 */ /* 0x000fe20003800200 */
[----:B----4-:R-:W-:Y:S04]  /*2a80*/  LDS.64 R10, [UR9+0xbfb8] ;  /* 0x00bfb809ff0a7984 */ /* 0x010fe80008000a00 */
[----:B------:R-:W0:Y:S02]  /*2a90*/  LDS.64 R8, [UR9+0xbfc0] ;  /* 0x00bfc009ff087984 */ /* 0x000e240008000a00 */
[----:B0-----:R-:W-:-:S05]  /*2aa0*/  IMAD R5, R11, R8, RZ ;  /* 0x000000080b057224 */ /* 0x001fca00078e02ff */
[----:B------:R-:W-:-:S13]  /*2ab0*/  ISETP.GE.AND P0, PT, R6, R5, PT ;  /* 0x000000050600720c */ /* 0x000fda0003f06270 */
[----:B------:R-:W-:Y:S05]  /*2ac0*/  @P0 BRA `(.L_x_32) ;  /* 0x0000000c00880947 */ /* 0x000fea0003800000 */
[----:B------:R-:W-:Y:S01]  /*2ad0*/  ISETP.GT.AND P0, PT, R9, -0x1, PT ;  /* 0xffffffff0900780c */ /* 0x000fe20003f04270 */
[----:B------:R-:W-:Y:S01]  /*2ae0*/  UIADD3 UR5, UPT, UPT, UR11, 0x3c00, URZ ;  /* 0x00003c000b057890 */ /* 0x000fe2000fffe0ff */
[----:B------:R-:W-:Y:S01]  /*2af0*/  IMAD R12, R3, R11, R4 ;  /* 0x0000000b030c7224 */ /* 0x000fe200078e0204 */
[----:B--2---:R-:W-:Y:S01]  /*2b00*/  LEA R14, R9, 0x1, 0x1 ;  /* 0x00000001090e7811 */ /* 0x004fe200078e08ff */
[----:B------:R-:W-:Y:S01]  /*2b10*/  IMAD.MOV R7, RZ, RZ, -R9 ;  /* 0x000000ffff077224 */ /* 0x000fe200078e0a09 */
[----:B------:R-:W-:-:S03]  /*2b20*/  ULEA UR5, UR14, UR5, 0x18 ;  /* 0x000000050e057291 */ /* 0x000fc6000f8ec0ff */
[----:B------:R-:W-:-:S03]  /*2b30*/  IMAD R8, R7, UR4, R8 ;  /* 0x0000000407087c24 */ /* 0x000fc6000f8e0208 */
[----:B------:R-:W-:Y:S02]  /*2b40*/  LEA R12, R12, UR5, 0x2 ;  /* 0x000000050c0c7c11 */ /* 0x000fe4000f8e10ff */
[----:B------:R-:W-:Y:S05]  /*2b50*/  @P0 BRA `(.L_x_33) ;  /* 0x0000000000a00947 */ /* 0x000fea0003800000 */
[-C--:B------:R-:W-:Y:S01]  /*2b60*/  IABS R9, R11.reuse ;  /* 0x0000000b00097213 */ /* 0x080fe20000000000 */
[----:B------:R-:W-:Y:S01]  /*2b70*/  BSSY.RECONVERGENT B1, `(.L_x_34) ;  /* 0x0000025000017945 */ /* 0x000fe20003800200 */
[----:B------:R-:W-:Y:S01]  /*2b80*/  ISETP.NE.AND P1, PT, R11, RZ, PT ;  /* 0x000000ff0b00720c */ /* 0x000fe20003f25270 */
[----:B---3--:R-:W-:Y:S01]  /*2b90*/  IMAD R17, R7, UR4, R11 ;  /* 0x0000000407117c24 */ /* 0x008fe2000f8e020b */
[----:B------:R-:W0:Y:S01]  /*2ba0*/  I2F.RP R10, R9 ;  /* 0x00000009000a7306 */ /* 0x000e220000209400 */
[----:B------:R-:W-:-:S07]  /*2bb0*/  IABS R19, R11 ;  /* 0x0000000b00137213 */ /* 0x000fce0000000000 */
[----:B0-----:R-:W0:Y:S02]  /*2bc0*/  MUFU.RCP R10, R10 ;  /* 0x0000000a000a7308 */ /* 0x001e240000001000 */
[----:B0-----:R-:W-:Y:S02]  /*2bd0*/  VIADD R14, R10, 0xffffffe ;  /* 0x0ffffffe0a0e7836 */ /* 0x001fe40000000000 */
[----:B------:R-:W-:-:S04]  /*2be0*/  IMAD.MOV.U32 R10, RZ, RZ, R6 ;  /* 0x000000ffff0a7224 */ /* 0x000fc800078e0006 */
[----:B------:R0:W1:Y:S02]  /*2bf0*/  F2I.FTZ.U32.TRUNC.NTZ R15, R14 ;  /* 0x0000000e000f7305 */ /* 0x000064000021f000 */
[----:B0-----:R-:W-:Y:S02]  /*2c00*/  IMAD.MOV.U32 R14, RZ, RZ, RZ ;  /* 0x000000ffff0e7224 */ /* 0x001fe400078e00ff */
[----:B-1----:R-:W-:-:S04]  /*2c10*/  IMAD.MOV R16, RZ, RZ, -R15 ;  /* 0x000000ffff107224 */ /* 0x002fc800078e0a0f */
[----:B------:R-:W-:Y:S01]  /*2c20*/  IMAD R13, R16, R9, RZ ;  /* 0x00000009100d7224 */ /* 0x000fe200078e02ff */
[----:B------:R-:W-:-:S03]  /*2c30*/  IABS R16, R11 ;  /* 0x0000000b00107213 */ /* 0x000fc60000000000 */
[----:B------:R-:W-:Y:S01]  /*2c40*/  IMAD.HI.U32 R15, R15, R13, R14 ;  /* 0x0000000d0f0f7227 */ /* 0x000fe200078e000e */
[----:B------:R-:W-:-:S07]  /*2c50*/  IADD3 R13, PT, PT, RZ, -R16, RZ ;  /* 0x80000010ff0d7210 */ /* 0x000fce0007ffe0ff */
.L_x_35:
[----:B------:R-:W-:-:S05]  /*2c60*/  IABS R14, R10 ;  /* 0x0000000a000e7213 */ /* 0x000fca0000000000 */
[----:B------:R-:W-:-:S04]  /*2c70*/  IMAD.HI.U32 R7, R15, R14, RZ ;  /* 0x0000000e0f077227 */ /* 0x000fc800078e00ff */
[----:B------:R-:W-:-:S05]  /*2c80*/  IMAD R14, R7, R13, R14 ;  /* 0x0000000d070e7224 */ /* 0x000fca00078e020e */
[----:B------:R-:W-:-:S13]  /*2c90*/  ISETP.GT.U32.AND P2, PT, R9, R14, PT ;  /* 0x0000000e0900720c */ /* 0x000fda0003f44070 */
[----:B------:R-:W-:Y:S02]  /*2ca0*/  @!P2 IMAD.IADD R14, R14, 0x1, -R19 ;  /* 0x000000010e0ea824 */ /* 0x000fe400078e0a13 */
[----:B------:R-:W-:-:S03]  /*2cb0*/  @!P2 VIADD R7, R7, 0x1 ;  /* 0x000000010707a836 */ /* 0x000fc60000000000 */
[----:B------:R-:W-:Y:S02]  /*2cc0*/  ISETP.GE.U32.AND P0, PT, R14, R9, PT ;  /* 0x000000090e00720c */ /* 0x000fe40003f06070 */
[----:B------:R-:W-:-:S04]  /*2cd0*/  LOP3.LUT R14, R10, R11, RZ, 0x3c, !PT ;  /* 0x0000000b0a0e7212 */ /* 0x000fc800078e3cff */
[----:B------:R-:W-:-:S07]  /*2ce0*/  ISETP.GE.AND P3, PT, R14, RZ, PT ;  /* 0x000000ff0e00720c */ /* 0x000fce0003f66270 */
[----:B------:R-:W-:-:S06]  /*2cf0*/  @P0 VIADD R7, R7, 0x1 ;  /* 0x0000000107070836 */ /* 0x000fcc0000000000 */
[----:B------:R-:W-:Y:S02]  /*2d00*/  @!P3 IADD3 R7, PT, PT, -R7, RZ, RZ ;  /* 0x000000ff0707b210 */ /* 0x000fe40007ffe1ff */
[----:B------:R-:W-:-:S04]  /*2d10*/  @!P1 LOP3.LUT R7, RZ, R11, RZ, 0x33, !PT ;  /* 0x0000000bff079212 */ /* 0x000fc800078e33ff */
[----:B------:R-:W-:Y:S01]  /*2d20*/  ISETP.GE.AND P0, PT, R7, R8, PT ;  /* 0x000000080700720c */ /* 0x000fe20003f06270 */
[----:B------:R-:W-:-:S04]  /*2d30*/  IMAD.MOV R14, RZ, RZ, -R7 ;  /* 0x000000ffff0e7224 */ /* 0x000fc800078e0a07 */
[----:B------:R-:W-:Y:S02]  /*2d40*/  IMAD R14, R11, R14, R10 ;  /* 0x0000000e0b0e7224 */ /* 0x000fe400078e020a */
[----:B------:R-:W-:-:S03]  /*2d50*/  VIADD R10, R10, UR10 ;  /* 0x0000000a0a0a7c36 */ /* 0x000fc60008000000 */
[----:B------:R-:W-:Y:S02]  /*2d60*/  VIMNMX R7, PT, PT, R7, R14, PT ;  /* 0x0000000e07077248 */ /* 0x000fe40003fe0100 */
[----:B------:R-:W-:-:S04]  /*2d70*/  ISETP.GE.OR P0, PT, R14, R17, P0 ;  /* 0x000000110e00720c */ /* 0x000fc80000706670 */
[----:B------:R-:W-:-:S13]  /*2d80*/  ISETP.LT.OR P0, PT, R7, 0x1, P0 ;  /* 0x000000010700780c */ /* 0x000fda0000701670 */
[----:B------:R0:W-:Y:S01]  /*2d90*/  @!P0 STS [R12], RZ ;  /* 0x000000ff0c008388 */ /* 0x0001e20000000800 */
[----:B------:R-:W-:-:S13]  /*2da0*/  ISETP.GE.AND P0, PT, R10, R5, PT ;  /* 0x000000050a00720c */ /* 0x000fda0003f06270 */
[----:B0-----:R-:W-:Y:S05]  /*2db0*/  @!P0 BRA `(.L_x_35) ;  /* 0xfffffffc00a88947 */ /* 0x001fea000383ffff */
[----:B------:R-:W-:Y:S05]  /*2dc0*/  BSYNC.RECONVERGENT B1 ;  /* 0x0000000000017941 */ /* 0x000fea0003800200 */
.L_x_34:
[----:B------:R-:W-:Y:S05]  /*2dd0*/  BRA `(.L_x_32) ;  /* 0x0000000800c47947 */ /* 0x000fea0003800000 */
.L_x_33:
[----:B------:R-:W-:Y:S01]  /*2de0*/  LOP3.LUT R14, R14, 0x7ffffff0, RZ, 0xc0, !PT ;  /* 0x7ffffff00e0e7812 */ /* 0x000fe200078ec0ff */
[----:B------:R-:W-:-:S07]  /*2df0*/  IMAD.MOV.U32 R16, RZ, RZ, R6 ;  /* 0x000000ffff107224 */ /* 0x000fce00078e0006 */
.L_x_43:
[-C--:B------:R-:W-:Y:S01]  /*2e00*/  IABS R15, R11.reuse ;  /* 0x0000000b000f7213 */ /* 0x080fe20000000000 */
[----:B------:R-:W-:Y:S01]  /*2e10*/  BSSY.RECONVERGENT B1, `(.L_x_36) ;  /* 0x00000aa000017945 */ /* 0x000fe20003800200 */
[----:B---3--:R-:W-:Y:S02]  /*2e20*/  IABS R17, R16 ;  /* 0x0000001000117213 */ /* 0x008fe40000000000 */
[----:B0-----:R-:W0:Y:S01]  /*2e30*/  I2F.RP R18, R15 ;  /* 0x0000000f00127306 */ /* 0x001e220000209400 */
[----:B------:R-:W-:-:S07]  /*2e40*/  IABS R21, R11 ;  /* 0x0000000b00157213 */ /* 0x000fce0000000000 */
[----:B0-----:R-:W0:Y:S02]  /*2e50*/  MUFU.RCP R18, R18 ;  /* 0x0000001200127308 */ /* 0x001e240000001000 */
[----:B0-----:R-:W-:Y:S02]  /*2e60*/  VIADD R12, R18, 0xffffffe ;  /* 0x0ffffffe120c7836 */ /* 0x001fe40000000000 */
[----:B------:R-:W-:-:S04]  /*2e70*/  IMAD.MOV R18, RZ, RZ, -R21 ;  /* 0x000000ffff127224 */ /* 0x000fc800078e0a15 */
[----:B------:R0:W1:Y:S02]  /*2e80*/  F2I.FTZ.U32.TRUNC.NTZ R13, R12 ;  /* 0x0000000c000d7305 */ /* 0x000064000021f000 */
[----:B0-----:R-:W-:Y:S01]  /*2e90*/  IMAD.MOV.U32 R12, RZ, RZ, RZ ;  /* 0x000000ffff0c7224 */ /* 0x001fe200078e00ff */
[----:B-1----:R-:W-:-:S05]  /*2ea0*/  IADD3 R20, PT, PT, RZ, -R13, RZ ;  /* 0x8000000dff147210 */ /* 0x002fca0007ffe0ff */
[----:B------:R-:W-:-:S04]  /*2eb0*/  IMAD R19, R20, R15, RZ ;  /* 0x0000000f14137224 */ /* 0x000fc800078e02ff */
[----:B------:R-:W-:Y:S01]  /*2ec0*/  IMAD.HI.U32 R20, R13, R19, R12 ;  /* 0x000000130d147227 */ /* 0x000fe200078e000c */
[----:B------:R-:W-:-:S04]  /*2ed0*/  LOP3.LUT R13, R16, R11, RZ, 0x3c, !PT ;  /* 0x0000000b100d7212 */ /* 0x000fc800078e3cff */
[----:B------:R-:W-:Y:S01]  /*2ee0*/  ISETP.GE.AND P2, PT, R13, RZ, PT ;  /* 0x000000ff0d00720c */ /* 0x000fe20003f46270 */
[----:B------:R-:W-:-:S04]  /*2ef0*/  IMAD.HI.U32 R12, R20, R17, RZ ;  /* 0x00000011140c7227 */ /* 0x000fc800078e00ff */
[----:B------:R-:W-:-:S05]  /*2f00*/  IMAD R18, R12, R18, R17 ;  /* 0x000000120c127224 */ /* 0x000fca00078e0211 */
[----:B------:R-:W-:-:S13]  /*2f10*/  ISETP.GT.U32.AND P1, PT, R15, R18, PT ;  /* 0x000000120f00720c */ /* 0x000fda0003f24070 */
[----:B------:R-:W-:Y:S02]  /*2f20*/  @!P1 IMAD.IADD R18, R18, 0x1, -R15 ;  /* 0x0000000112129824 */ /* 0x000fe400078e0a0f */
[----:B------:R-:W-:Y:S01]  /*2f30*/  @!P1 VIADD R12, R12, 0x1 ;  /* 0x000000010c0c9836 */ /* 0x000fe20000000000 */
[----:B------:R-:W-:Y:S02]  /*2f40*/  ISETP.NE.AND P1, PT, R11, RZ, PT ;  /* 0x000000ff0b00720c */ /* 0x000fe40003f25270 */
[----:B------:R-:W-:Y:S01]  /*2f50*/  ISETP.GE.U32.AND P0, PT, R18, R15, PT ;  /* 0x0000000f1200720c */ /* 0x000fe20003f06070 */
[----:B------:R-:W-:-:S04]  /*2f60*/  IMAD.MOV R18, RZ, RZ, -R9 ;  /* 0x000000ffff127224 */ /* 0x000fc800078e0a09 */
[----:B------:R-:W-:-:S08]  /*2f70*/  IMAD R13, R18, UR4, R11 ;  /* 0x00000004120d7c24 */ /* 0x000fd0000f8e020b */
[----:B------:R-:W-:-:S05]  /*2f80*/  @P0 IADD3 R12, PT, PT, R12, 0x1, RZ ;  /* 0x000000010c0c0810 */ /* 0x000fca0007ffe0ff */
[----:B------:R-:W-:-:S04]  /*2f90*/  IMAD.MOV.U32 R17, RZ, RZ, R12 ;  /* 0x000000ffff117224 */ /* 0x000fc800078e000c */
[----:B------:R-:W-:Y:S01]  /*2fa0*/  @!P2 IMAD.MOV R17, RZ, RZ, -R17 ;  /* 0x000000ffff11a224 */ /* 0x000fe200078e0a11 */
[----:B------:R-:W-:-:S04]  /*2fb0*/  @!P1 LOP3.LUT R17, RZ, R11, RZ, 0x33, !PT ;  /* 0x0000000bff119212 */ /* 0x000fc800078e33ff */
[----:B------:R-:W-:Y:S01]  /*2fc0*/  ISETP.GE.AND P0, PT, R17, R8, PT ;  /* 0x000000081100720c */ /* 0x000fe20003f06270 */
[----:B------:R-:W-:-:S04]  /*2fd0*/  IMAD.MOV R12, RZ, RZ, -R17 ;  /* 0x000000ffff0c7224 */ /* 0x000fc800078e0a11 */
[----:B------:R-:W-:-:S05]  /*2fe0*/  IMAD R12, R11, R12, R16 ;  /* 0x0000000c0b0c7224 */ /* 0x000fca00078e0210 */
[----:B------:R-:W-:Y:S02]  /*2ff0*/  ISETP.GE.OR P0, PT, R12, R13, P0 ;  /* 0x0000000d0c00720c */ /* 0x000fe40000706670 */
[----:B------:R-:W-:-:S04]  /*3000*/  VIMNMX R13, PT, PT, R17, R12, PT ;  /* 0x0000000c110d7248 */ /* 0x000fc80003fe0100 */
[----:B------:R-:W-:-:S13]  /*3010*/  ISETP.LT.OR P0, PT, R13, 0x1, P0 ;  /* 0x000000010d00780c */ /* 0x000fda0000701670 */
[----:B------:R-:W-:Y:S05]  /*3020*/  @P0 BRA `(.L_x_37) ;  /* 0x0000000800200947 */ /* 0x000fea0003800000 */
[----:B------:R-:W-:Y:S01]  /*3030*/  IADD3 R17, PT, PT, R17, R9, RZ ;  /* 0x0000000911117210 */ /* 0x000fe20007ffe0ff */
[----:B------:R-:W-:Y:S02]  /*3040*/  IMAD.IADD R12, R12, 0x1, R9 ;  /* 0x000000010c0c7824 */ /* 0x000fe400078e0209 */
[----:B------:R-:W-:Y:S02]  /*3050*/  IMAD.MOV.U32 R15, RZ, RZ, RZ ;  /* 0x000000ffff0f7224 */ /* 0x000fe400078e00ff */
[----:B------:R-:W-:Y:S02]  /*3060*/  IMAD.MOV.U32 R13, RZ, RZ, R7 ;  /* 0x000000ffff0d7224 */ /* 0x000fe400078e0007 */
[----:B------:R-:W-:-:S07]  /*3070*/  IMAD R12, R17, R10, R12 ;  /* 0x0000000a110c7224 */ /* 0x000fce00078e020c */
.L_x_42:
[----:B------:R-:W-:Y:S01]  /*3080*/  ISETP.GE.U32.AND P0, PT, R9, 0x8, PT ;  /* 0x000000080900780c */ /* 0x000fe20003f06070 */
[----:B------:R-:W-:Y:S02]  /*3090*/  IMAD R17, R13, R10, R12 ;  /* 0x0000000a0d117224 */ /* 0x000fe400078e020c */
[----:B------:R-:W-:-:S10]  /*30a0*/  IMAD.MOV.U32 R18, RZ, RZ, R7 ;  /* 0x000000ffff127224 */ /* 0x000fd400078e0007 */
[----:B------:R-:W-:Y:S05]  /*30b0*/  @!P0 BRA `(.L_x_38) ;  /* 0x0000000000888947 */ /* 0x000fea0003800000 */
[----:B------:R-:W0:Y:S01]  /*30c0*/  S2UR UR9, SR_CgaCtaId ;  /* 0x00000000000979c3 */ /* 0x000e220000008800 */
[----:B------:R-:W-:Y:S01]  /*30d0*/  MOV R18, R7 ;  /* 0x0000000700127202 */ /* 0x000fe20000000f00 */
[----:B------:R-:W-:Y:S02]  /*30e0*/  UMOV UR5, 0x400 ;  /* 0x0000040000057882 */ /* 0x000fe40000000000 */
[----:B0-----:R-:W-:-:S12]  /*30f0*/  ULEA UR5, UR9, UR5, 0x18 ;  /* 0x0000000509057291 */ /* 0x001fd8000f8ec0ff */
.L_x_39:
[----:B------:R-:W-:Y:S02]  /*3100*/  IMAD.IADD R19, R17, 0x1, R18 ;  /* 0x0000000111137824 */ /* 0x000fe400078e0212 */
[----:B------:R-:W-:-:S03]  /*3110*/  VIADD R18, R18, 0x10 ;  /* 0x0000001012127836 */ /* 0x000fc60000000000 */
[----:B------:R-:W-:-:S05]  /*3120*/  LEA R19, R19, UR5, 0x2 ;  /* 0x0000000513137c11 */ /* 0x000fca000f8e10ff */
[----:B------:R-:W-:Y:S04]  /*3130*/  LDS R20, [R19] ;  /* 0x0000000013147984 */ /* 0x000fe80000000800 */
[----:B------:R-:W0:Y:S04]  /*3140*/  LDS R21, [R19+0x4] ;  /* 0x0000040013157984 */ /* 0x000e280000000800 */
[----:B------:R-:W-:Y:S04]  /*3150*/  LDS R22, [R19+0x8] ;  /* 0x0000080013167984 */ /* 0x000fe80000000800 */
[----:B------:R-:W1:Y:S04]  /*3160*/  LDS R23, [R19+0xc] ;  /* 0x00000c0013177984 */ /* 0x000e680000000800 */
[----:B------:R-:W-:Y:S04]  /*3170*/  LDS R24, [R19+0x10] ;  /* 0x0000100013187984 */ /* 0x000fe80000000800 */
[----:B------:R-:W2:Y:S01]  /*3180*/  LDS R25, [R19+0x14] ;  /* 0x0000140013197984 */ /* 0x000ea20000000800 */
[----:B0-----:R-:W-:-:S03]  /*3190*/  IADD3 R21, PT, PT, R21, R20, R15 ;  /* 0x0000001415157210 */ /* 0x001fc60007ffe00f */
[----:B------:R-:W-:Y:S04]  /*31a0*/  LDS R20, [R19+0x18] ;  /* 0x0000180013147984 */ /* 0x000fe80000000800 */
[----:B------:R-:W0:Y:S01]  /*31b0*/  LDS R15, [R19+0x1c] ;  /* 0x00001c00130f7984 */ /* 0x000e220000000800 */
[----:B-1----:R-:W-:-:S03]  /*31c0*/  IADD3 R23, PT, PT, R23, R22, R21 ;  /* 0x0000001617177210 */ /* 0x002fc60007ffe015 */
[----:B------:R-:W-:Y:S04]  /*31d0*/  LDS R22, [R19+0x20] ;  /* 0x0000200013167984 */ /* 0x000fe80000000800 */
[----:B------:R-:W1:Y:S01]  /*31e0*/  LDS R21, [R19+0x24] ;  /* 0x0000240013157984 */ /* 0x000e620000000800 */
[----:B--2---:R-:W-:-:S04]  /*31f0*/  IADD3 R23, PT, PT, R25, R24, R23 ;  /* 0x0000001819177210 */ /* 0x004fc80007ffe017 */
[----:B0-----:R-:W-:Y:S02]  /*3200*/  IADD3 R15, PT, PT, R15, R20, R23 ;  /* 0x000000140f0f7210 */ /* 0x001fe40007ffe017 */
[----:B------:R-:W-:Y:S04]  /*3210*/  LDS R20, [R19+0x28] ;  /* 0x0000280013147984 */ /* 0x000fe80000000800 */
[----:B------:R-:W0:Y:S01]  /*3220*/  LDS R23, [R19+0x2c] ;  /* 0x00002c0013177984 */ /* 0x000e220000000800 */
[----:B-1----:R-:W-:-:S03]  /*3230*/  IADD3 R15, PT, PT, R21, R22, R15 ;  /* 0x00000016150f7210 */ /* 0x002fc60007ffe00f */
[----:B------:R-:W-:Y:S04]  /*3240*/  LDS R22, [R19+0x30] ;  /* 0x0000300013167984 */ /* 0x000fe80000000800 */
[----:B------:R-:W1:Y:S04]  /*3250*/  LDS R21, [R19+0x34] ;  /* 0x0000340013157984 */ /* 0x000e680000000800 */
[----:B------:R-:W-:Y:S04]  /*3260*/  LDS R24, [R19+0x38] ;  /* 0x0000380013187984 */ /* 0x000fe80000000800 */
[----:B------:R-:W2:Y:S01]  /*3270*/  LDS R25, [R19+0x3c] ;  /* 0x00003c0013197984 */ /* 0x000ea20000000800 */
[----:B0-----:R-:W-:Y:S01]  /*3280*/  IADD3 R15, PT, PT, R23, R20, R15 ;  /* 0x00000014170f7210 */ /* 0x001fe20007ffe00f */
[----:B------:R-:W-:-:S05]  /*3290*/  IMAD.IADD R23, R18, 0x1, R9 ;  /* 0x0000000112177824 */ /* 0x000fca00078e0209 */
[----:B------:R-:W-:Y:S02]  /*32a0*/  ISETP.NE.AND P0, PT, R23, R14, PT ;  /* 0x0000000e1700720c */ /* 0x000fe40003f05270 */
[----:B-1----:R-:W-:-:S04]  /*32b0*/  IADD3 R15, PT, PT, R21, R22, R15 ;  /* 0x00000016150f7210 */ /* 0x002fc80007ffe00f */
[----:B--2---:R-:W-:-:S07]  /*32c0*/  IADD3 R15, PT, PT, R25, R24, R15 ;  /* 0x00000018190f7210 */ /* 0x004fce0007ffe00f */
[----:B------:R-:W-:Y:S05]  /*32d0*/  @P0 BRA `(.L_x_39) ;  /* 0xfffffffc00880947 */ /* 0x000fea000383ffff */
.L_x_38:
[----:B------:R-:W-:Y:S01]  /*32e0*/  IMAD.SHL.U32 R19, R9, 0x2, RZ ;  /* 0x0000000209137824 */ /* 0x000fe200078e00ff */
[----:B------:R-:W-:-:S04]  /*32f0*/  ISETP.NE.AND P2, PT, R13, R9, PT ;  /* 0x000000090d00720c */ /* 0x000fc80003f45270 */
[C---:B------:R-:W-:Y:S02]  /*3300*/  LOP3.LUT P0, RZ, R19.reuse, 0x8, RZ, 0xc0, !PT ;  /* 0x0000000813ff7812 */ /* 0x040fe4000780c0ff */
[----:B------:R-:W-:-:S11]  /*3310*/  LOP3.LUT P1, RZ, R19, 0x4, RZ, 0xc0, !PT ;  /* 0x0000000413ff7812 */ /* 0x000fd6000782c0ff */
[----:B------:R-:W-:Y:S05]  /*3320*/  @!P0 BRA `(.L_x_40) ;  /* 0x0000000000488947 */ /* 0x000fea0003800000 */
[----:B------:R-:W0:Y:S01]  /*3330*/  S2UR UR9, SR_CgaCtaId ;  /* 0x00000000000979c3 */ /* 0x000e220000008800 */
[----:B------:R-:W-:Y:S01]  /*3340*/  UMOV UR5, 0x400 ;  /* 0x0000040000057882 */ /* 0x000fe20000000000 */
[----:B------:R-:W-:Y:S01]  /*3350*/  IADD3 R20, PT, PT, R17, R18, RZ ;  /* 0x0000001211147210 */ /* 0x000fe20007ffe0ff */
[----:B------:R-:W-:Y:S01]  /*3360*/  VIADD R18, R18, 0x8 ;  /* 0x0000000812127836 */ /* 0x000fe20000000000 */
[----:B0-----:R-:W-:-:S06]  /*3370*/  ULEA UR5, UR9, UR5, 0x18 ;  /* 0x0000000509057291 */ /* 0x001fcc000f8ec0ff */
[----:B------:R-:W-:-:S05]  /*3380*/  LEA R20, R20, UR5, 0x2 ;  /* 0x0000000514147c11 */ /* 0x000fca000f8e10ff */
[----:B------:R-:W-:Y:S04]  /*3390*/  LDS R22, [R20] ;  /* 0x0000000014167984 */ /* 0x000fe80000000800 */
[----:B------:R-:W0:Y:S04]  /*33a0*/  LDS R21, [R20+0x4] ;  /* 0x0000040014157984 */ /* 0x000e280000000800 */
[----:B------:R-:W-:Y:S04]  /*33b0*/  LDS R24, [R20+0x8] ;  /* 0x0000080014187984 */ /* 0x000fe80000000800 */
[----:B------:R-:W1:Y:S01]  /*33c0*/  LDS R23, [R20+0xc] ;  /* 0x00000c0014177984 */ /* 0x000e620000000800 */
[----:B0-----:R-:W-:-:S03]  /*33d0*/  IADD3 R21, PT, PT, R21, R22, R15 ;  /* 0x0000001615157210 */ /* 0x001fc60007ffe00f */
[----:B------:R-:W-:Y:S04]  /*33e0*/  LDS R22, [R20+0x10] ;  /* 0x0000100014167984 */ /* 0x000fe80000000800 */
[----:B------:R-:W0:Y:S01]  /*33f0*/  LDS R15, [R20+0x14] ;  /* 0x00001400140f7984 */ /* 0x000e220000000800 */
[----:B-1----:R-:W-:-:S03]  /*3400*/  IADD3 R21, PT, PT, R23, R24, R21 ;  /* 0x0000001817157210 */ /* 0x002fc60007ffe015 */
[----:B------:R-:W-:Y:S04]  /*3410*/  LDS R26, [R20+0x18] ;  /* 0x00001800141a7984 */ /* 0x000fe80000000800 */
[----:B------:R-:W1:Y:S01]  /*3420*/  LDS R25, [R20+0x1c] ;  /* 0x00001c0014197984 */ /* 0x000e620000000800 */
[----:B0-----:R-:W-:-:S04]  /*3430*/  IADD3 R15, PT, PT, R15, R22, R21 ;  /* 0x000000160f0f7210 */ /* 0x001fc80007ffe015 */
[----:B-1----:R-:W-:-:S07]  /*3440*/  IADD3 R15, PT, PT, R25, R26, R15 ;  /* 0x0000001a190f7210 */ /* 0x002fce0007ffe00f */
.L_x_40:
[----:B------:R-:W-:Y:S01]  /*3450*/  VIADD R13, R13, 0x1 ;  /* 0x000000010d0d7836 */ /* 0x000fe20000000000 */
[----:B------:R-:W-:Y:S06]  /*3460*/  @!P1 BRA `(.L_x_41) ;  /* 0x0000000000309947 */ /* 0x000fec0003800000 */
[----:B------:R-:W0:Y:S01]  /*3470*/  S2UR UR9, SR_CgaCtaId ;  /* 0x00000000000979c3 */ /* 0x000e220000008800 */
[----:B------:R-:W-:Y:S01]  /*3480*/  UMOV UR5, 0x400 ;  /* 0x0000040000057882 */ /* 0x000fe20000000000 */
[----:B------:R-:W-:Y:S02]  /*3490*/  IMAD.IADD R20, R17, 0x1, R18 ;  /* 0x0000000111147824 */ /* 0x000fe400078e0212 */
[----:B------:R-:W-:Y:S01]  /*34a0*/  VIADD R18, R18, 0x4 ;  /* 0x0000000412127836 */ /* 0x000fe20000000000 */
[----:B0-----:R-:W-:-:S06]  /*34b0*/  ULEA UR5, UR9, UR5, 0x18 ;  /* 0x0000000509057291 */ /* 0x001fcc000f8ec0ff */
[----:B------:R-:W-:-:S05]  /*34c0*/  LEA R24, R20, UR5, 0x2 ;  /* 0x0000000514187c11 */ /* 0x000fca000f8e10ff */
[----:B------:R-:W-:Y:S04]  /*34d0*/  LDS R20, [R24] ;  /* 0x0000000018147984 */ /* 0x000fe80000000800 */
[----:B------:R-:W0:Y:S04]  /*34e0*/  LDS R21, [R24+0x4] ;  /* 0x0000040018157984 */ /* 0x000e280000000800 */
[----:B------:R-:W-:Y:S04]  /*34f0*/  LDS R22, [R24+0x8] ;  /* 0x0000080018167984 */ /* 0x000fe80000000800 */
[----:B------:R-:W1:Y:S01]  /*3500*/  LDS R23, [R24+0xc] ;  /* 0x00000c0018177984 */ /* 0x000e620000000800 */
[----:B0-----:R-:W-:-:S04]  /*3510*/  IADD3 R15, PT, PT, R21, R20, R15 ;  /* 0x00000014150f7210 */ /* 0x001fc80007ffe00f */
[----:B-1----:R-:W-:-:S07]  /*3520*/  IADD3 R15, PT, PT, R23, R22, R15 ;  /* 0x00000016170f7210 */ /* 0x002fce0007ffe00f */
.L_x_41:
[----:B------:R-:W0:Y:S01]  /*3530*/  S2UR UR9, SR_CgaCtaId ;  /* 0x00000000000979c3 */ /* 0x000e220000008800 */
[----:B------:R-:W-:Y:S01]  /*3540*/  IADD3 R20, PT, PT, R19, 0x1, RZ ;  /* 0x0000000113147810 */ /* 0x000fe20007ffe0ff */
[----:B------:R-:W-:Y:S01]  /*3550*/  UMOV UR5, 0x400 ;  /* 0x0000040000057882 */ /* 0x000fe20000000000 */
[----:B------:R-:W-:Y:S02]  /*3560*/  IMAD.IADD R17, R17, 0x1, R18 ;  /* 0x0000000111117824 */ /* 0x000fe400078e0212 */
[----:B------:R-:W-:-:S04]  /*3570*/  LOP3.LUT R19, R20, 0x3, RZ, 0xc0, !PT ;  /* 0x0000000314137812 */ /* 0x000fc800078ec0ff */
[----:B------:R-:W-:Y:S01]  /*3580*/  ISETP.NE.AND P0, PT, R19, 0x1, PT ;  /* 0x000000011300780c */ /* 0x000fe20003f05270 */
[----:B0-----:R-:W-:-:S06]  /*3590*/  ULEA UR12, UR9, UR5, 0x18 ;  /* 0x00000005090c7291 */ /* 0x001fcc000f8ec0ff */
[----:B------:R-:W-:-:S05]  /*35a0*/  LEA R19, R17, UR12, 0x2 ;  /* 0x0000000c11137c11 */ /* 0x000fca000f8e10ff */
[----:B------:R-:W0:Y:S04]  /*35b0*/  LDS R18, [R19] ;  /* 0x0000000013127984 */ /* 0x000e280000000800 */
[----:B------:R-:W-:Y:S04]  /*35c0*/  @P0 LDS R22, [R19+0x4] ;  /* 0x0000040013160984 */ /* 0x000fe80000000800 */
[----:B------:R-:W1:Y:S01]  /*35d0*/  @P0 LDS R17, [R19+0x8] ;  /* 0x0000080013110984 */ /* 0x000e620000000800 */
[----:B0-----:R-:W-:-:S05]  /*35e0*/  IMAD.IADD R15, R18, 0x1, R15 ;  /* 0x00000001120f7824 */ /* 0x001fca00078e020f */
[----:B-1----:R-:W-:Y:S01]  /*35f0*/  @P0 IADD3 R15, PT, PT, R17, R22, R15 ;  /* 0x00000016110f0210 */ /* 0x002fe20007ffe00f */
[----:B------:R-:W-:Y:S06]  /*3600*/  @P2 BRA `(.L_x_42) ;  /* 0xfffffff8009c2947 */ /* 0x000fec000383ffff */
[-C--:B------:R-:W-:Y:S01]  /*3610*/  IABS R17, R20.reuse ;  /* 0x0000001400117213 */ /* 0x080fe20000000000 */
[----:B------:R-:W-:Y:S01]  /*3620*/  UIADD3 UR5, UPT, UPT, UR5, 0x3c00, URZ ;  /* 0x00003c0005057890 */ /* 0x000fe2000fffe0ff */
[----:B------:R-:W-:Y:S02]  /*3630*/  IABS R21, R15 ;  /* 0x0000000f00157213 */ /* 0x000fe40000000000 */
[----:B------:R-:W0:Y:S01]  /*3640*/  I2F.RP R18, R17 ;  /* 0x0000001100127306 */ /* 0x000e220000209400 */
[----:B------:R-:W-:Y:S01]  /*3650*/  LOP3.LUT R15, R15, R20, RZ, 0x3c, !PT ;  /* 0x000000140f0f7212 */ /* 0x000fe200078e3cff */
[----:B------:R-:W-:-:S03]  /*3660*/  ULEA UR5, UR9, UR5, 0x18 ;  /* 0x0000000509057291 */ /* 0x000fc6000f8ec0ff */
[----:B------:R-:W-:Y:S02]  /*3670*/  ISETP.GE.AND P2, PT, R15, RZ, PT ;  /* 0x000000ff0f00720c */ /* 0x000fe40003f46270 */
[----:B------:R-:W-:Y:S01]  /*3680*/  LOP3.LUT R15, RZ, R20, RZ, 0x33, !PT ;  /* 0x00000014ff0f7212 */ /* 0x000fe200078e33ff */
[----:B0-----:R-:W0:Y:S02]  /*3690*/  MUFU.RCP R18, R18 ;  /* 0x0000001200127308 */ /* 0x001e240000001000 */
[----:B0-----:R-:W-:-:S06]  /*36a0*/  VIADD R12, R18, 0xffffffe ;  /* 0x0ffffffe120c7836 */ /* 0x001fcc0000000000 */
[----:B------:R0:W1:Y:S02]  /*36b0*/  F2I.FTZ.U32.TRUNC.NTZ R13, R12 ;  /* 0x0000000c000d7305 */ /* 0x000064000021f000 */
[----:B0-----:R-:W-:Y:S02]  /*36c0*/  HFMA2 R12, -RZ, RZ, 0, 0 ;  /* 0x00000000ff0c7431 */ /* 0x001fe400000001ff */
[----:B-1----:R-:W-:-:S04]  /*36d0*/  IMAD.MOV R22, RZ, RZ, -R13 ;  /* 0x000000ffff167224 */ /* 0x002fc800078e0a0d */
[----:B------:R-:W-:Y:S01]  /*36e0*/  IMAD R19, R22, R17, RZ ;  /* 0x0000001116137224 */ /* 0x000fe200078e02ff */
[----:B------:R-:W-:-:S03]  /*36f0*/  IABS R22, R20 ;  /* 0x0000001400167213 */ /* 0x000fc60000000000 */
[----:B------:R-:W-:-:S04]  /*3700*/  IMAD.HI.U32 R13, R13, R19, R12 ;  /* 0x000000130d0d7227 */ /* 0x000fc800078e000c */
[----:B------:R-:W-:Y:S02]  /*3710*/  IMAD.MOV R22, RZ, RZ, -R22 ;  /* 0x000000ffff167224 */ /* 0x000fe400078e0a16 */
[----:B------:R-:W-:-:S04]  /*3720*/  IMAD.HI.U32 R12, R13, R21, RZ ;  /* 0x000000150d0c7227 */ /* 0x000fc800078e00ff */
[----:B------:R-:W-:-:S05]  /*3730*/  IMAD R18, R12, R22, R21 ;  /* 0x000000160c127224 */ /* 0x000fca00078e0215 */
[----:B------:R-:W-:-:S13]  /*3740*/  ISETP.GT.U32.AND P1, PT, R17, R18, PT ;  /* 0x000000121100720c */ /* 0x000fda0003f24070 */
[----:B------:R-:W-:Y:S02]  /*3750*/  @!P1 IMAD.IADD R18, R18, 0x1, -R17 ;  /* 0x0000000112129824 */ /* 0x000fe400078e0a11 */
[----:B------:R-:W-:-:S03]  /*3760*/  @!P1 VIADD R12, R12, 0x1 ;  /* 0x000000010c0c9836 */ /* 0x000fc60000000000 */
[----:B------:R-:W-:-:S13]  /*3770*/  ISETP.GE.U32.AND P0, PT, R18, R17, PT ;  /* 0x000000111200720c */ /* 0x000fda0003f06070 */
[----:B------:R-:W-:Y:S01]  /*3780*/  @P0 VIADD R12, R12, 0x1 ;  /* 0x000000010c0c0836 */ /* 0x000fe20000000000 */
[----:B------:R-:W-:-:S04]  /*3790*/  ISETP.NE.AND P0, PT, R20, RZ, PT ;  /* 0x000000ff1400720c */ /* 0x000fc80003f05270 */
[----:B------:R-:W-:-:S04]  /*37a0*/  @!P2 IADD3 R12, PT, PT, -R12, RZ, RZ ;  /* 0x000000ff0c0ca210 */ /* 0x000fc80007ffe1ff */
[----:B------:R-:W-:-:S04]  /*37b0*/  SEL R19, R15, R12, !P0 ;  /* 0x0000000c0f137207 */ /* 0x000fc80004000000 */
[----:B------:R-:W-:Y:S02]  /*37c0*/  IABS R12, R19 ;  /* 0x00000013000c7213 */ /* 0x000fe40000000000 */
[----:B------:R-:W-:-:S03]  /*37d0*/  LOP3.LUT R19, R19, R20, RZ, 0x3c, !PT ;  /* 0x0000001413137212 */ /* 0x000fc600078e3cff */
[----:B------:R-:W-:Y:S01]  /*37e0*/  IMAD.HI.U32 R13, R13, R12, RZ ;  /* 0x0000000c0d0d7227 */ /* 0x000fe200078e00ff */
[----:B------:R-:W-:-:S03]  /*37f0*/  ISETP.GE.AND P3, PT, R19, RZ, PT ;  /* 0x000000ff1300720c */ /* 0x000fc60003f66270 */
[----:B------:R-:W-:-:S05]  /*3800*/  IMAD R12, R13, R22, R12 ;  /* 0x000000160d0c7224 */ /* 0x000fca00078e020c */
[----:B------:R-:W-:-:S13]  /*3810*/  ISETP.GT.U32.AND P2, PT, R17, R12, PT ;  /* 0x0000000c1100720c */ /* 0x000fda0003f44070 */
[----:B------:R-:W-:Y:S02]  /*3820*/  @!P2 IMAD.IADD R12, R12, 0x1, -R17 ;  /* 0x000000010c0ca824 */ /* 0x000fe400078e0a11 */
[----:B------:R-:W-:-:S03]  /*3830*/  @!P2 VIADD R13, R13, 0x1 ;  /* 0x000000010d0da836 */ /* 0x000fc60000000000 */
[----:B------:R-:W-:Y:S01]  /*3840*/  ISETP.GE.U32.AND P1, PT, R12, R17, PT ;  /* 0x000000110c00720c */ /* 0x000fe20003f26070 */
[----:B------:R-:W-:-:S05]  /*3850*/  IMAD R12, R3, R11, R4 ;  /* 0x0000000b030c7224 */ /* 0x000fca00078e0204 */
[----:B------:R-:W-:-:S07]  /*3860*/  LEA R12, R12, UR5, 0x2 ;  /* 0x000000050c0c7c11 */ /* 0x000fce000f8e10ff */
[----:B------:R-:W-:-:S04]  /*3870*/  @P1 VIADD R13, R13, 0x1 ;  /* 0x000000010d0d1836 */ /* 0x000fc80000000000 */
[----:B------:R-:W-:-:S05]  /*3880*/  @!P3 IMAD.MOV R13, RZ, RZ, -R13 ;  /* 0x000000ffff0db224 */ /* 0x000fca00078e0a0d */
[----:B------:R-:W-:-:S05]  /*3890*/  SEL R13, R15, R13, !P0 ;  /* 0x0000000d0f0d7207 */ /* 0x000fca0004000000 */
[----:B------:R0:W-:Y:S02]  /*38a0*/  STS [R12], R13 ;  /* 0x0000000d0c007388 */ /* 0x0001e40000000800 */
.L_x_37:
[----:B------:R-:W-:Y:S05]  /*38b0*/  BSYNC.RECONVERGENT B1 ;  /* 0x0000000000017941 */ /* 0x000fea0003800200 */
.L_x_36:
[----:B------:R-:W-:-:S04]  /*38c0*/  IADD3 R16, PT, PT, R16, UR10, RZ ;  /* 0x0000000a10107c10 */ /* 0x000fc8000fffe0ff */
[----:B------:R-:W-:-:S13]  /*38d0*/  ISETP.GE.AND P0, PT, R16, R5, PT ;  /* 0x000000051000720c */ /* 0x000fda0003f06270 */
[----:B------:R-:W-:Y:S05]  /*38e0*/  @!P0 BRA `(.L_x_43) ;  /* 0xfffffff400448947 */ /* 0x000fea000383ffff */
.L_x_32:
[----:B------:R-:W-:Y:S05]  /*38f0*/  BSYNC.RECONVERGENT B0 ;  /* 0x0000000000007941 */ /* 0x000fea0003800200 */
.L_x_31:
[----:B------:R-:W1:Y:S01]  /*3900*/  S2UR UR11, SR_CgaCtaId ;  /* 0x00000000000b79c3 */ /* 0x000e620000008800 */
[----:B------:R-:W-:Y:S02]  /*3910*/  UMOV UR9, 0x400 ;  /* 0x0000040000097882 */ /* 0x000fe40000000000 */
[----:B-1----:R-:W-:Y:S01]  /*3920*/  ULEA UR12, UR11, UR9, 0x18 ;  /* 0x000000090b0c7291 */ /* 0x002fe2000f8ec0ff */
[----:B------:R-:W-:Y:S06]  /*3930*/  MEMBAR.SC.GPU ;  /* 0x0000000000007992 */ /* 0x000fec0000002000 */
[----:B------:R-:W-:-:S00]  /*3940*/  ERRBAR ;  /* 0x00000000000079ab */ /* 0x000fc00000000000 */
[----:B------:R-:W-:Y:S06]  /*3950*/  CGAERRBAR ;  /* 0x00000000000075ab */ /* 0x000fec0000000000 */
[----:B------:R-:W-:Y:S02]  /*3960*/  CCTL.IVALL ;  /* 0x00000000ff00798f */ /* 0x000fe40002000000 */
[----:B------:R-:W-:Y:S06]  /*3970*/  BAR.SYNC.DEFER_BLOCKING 0x0 ;  /* 0x0000000000007b1d */ /* 0x000fec0000010000 */
[----:B------:R-:W-:Y:S01]  /*3980*/  BSSY.RECONVERGENT B0, `(.L_x_44) ;  /* 0x0000026000007945 */ /* 0x000fe20003800200 */
[----:B------:R-:W-:Y:S04]  /*3990*/  LDS.128 R8, [UR12+0xbfb0] ;  /* 0x00bfb00cff087984 */ /* 0x000fe80008000c00 */
[----:B0-----:R-:W0:Y:S02]  /*39a0*/  LDS.64 R12, [UR12+0xbfc0] ;  /* 0x00bfc00cff0c7984 */ /* 0x001e240008000a00 */
[----:B0-----:R-:W-:-:S05]  /*39b0*/  IMAD R5, R12, R9, RZ ;  /* 0x000000090c057224 */ /* 0x001fca00078e02ff */
[----:B------:R-:W-:-:S13]  /*39c0*/  ISETP.GE.U32.AND P0, PT, R6, R5, PT ;  /* 0x000000050600720c */ /* 0x000fda0003f06070 */
[----:B------:R-:W-:Y:S05]  /*39d0*/  @P0 BRA `(.L_x_45) ;  /* 0x0000000000800947 */ /* 0x000fea0003800000 */
[----:B------:R-:W0:Y:S01]  /*39e0*/  I2F.U32.RP R7, R9 ;  /* 0x0000000900077306 */ /* 0x000e220000209000 */
[----:B--23--:R-:W-:Y:S01]  /*39f0*/  IMAD.MOV R17, RZ, RZ, -R9 ;  /* 0x000000ffff117224 */ /* 0x00cfe200078e0a09 */
[C---:B------:R-:W-:Y:S01]  /*3a00*/  ISETP.NE.U32.AND P2, PT, R9.reuse, RZ, PT ;  /* 0x000000ff0900720c */ /* 0x040fe20003f45070 */
[----:B------:R-:W-:Y:S01]  /*3a10*/  IMAD R11, R9, R10, R11 ;  /* 0x0000000a090b7224 */ /* 0x000fe200078e020b */
[----:B------:R-:W-:Y:S01]  /*3a20*/  UIADD3 UR5, UPT, UPT, UR9, 0x5c00, URZ ;  /* 0x00005c0009057890 */ /* 0x000fe2000fffe0ff */
[----:B------:R-:W-:-:S03]  /*3a30*/  IMAD R5, R5, UR4, R6 ;  /* 0x0000000405057c24 */ /* 0x000fc6000f8e0206 */
[----:B------:R-:W-:-:S06]  /*3a40*/  ULEA UR5, UR11, UR5, 0x18 ;  /* 0x000000050b057291 */ /* 0x000fcc000f8ec0ff */
[----:B------:R-:W-:Y:S01]  /*3a50*/  LEA R5, R5, UR5, 0x2 ;  /* 0x0000000505057c11 */ /* 0x000fe2000f8e10ff */
[----:B0-----:R-:W0:Y:S02]  /*3a60*/  MUFU.RCP R7, R7 ;  /* 0x0000000700077308 */ /* 0x001e240000001000 */
[----:B0-----:R-:W-:-:S06]  /*3a70*/  VIADD R14, R7, 0xffffffe ;  /* 0x0ffffffe070e7836 */ /* 0x001fcc0000000000 */
[----:B------:R0:W1:Y:S02]  /*3a80*/  F2I.FTZ.U32.TRUNC.NTZ R15, R14 ;  /* 0x0000000e000f7305 */ /* 0x000064000021f000 */
[----:B0-----:R-:W-:Y:S02]  /*3a90*/  IMAD.MOV.U32 R14, RZ, RZ, RZ ;  /* 0x000000ffff0e7224 */ /* 0x001fe400078e00ff */
[----:B-1----:R-:W-:-:S04]  /*3aa0*/  IMAD R17, R17, R15, RZ ;  /* 0x0000000f11117224 */ /* 0x002fc800078e02ff */
[----:B------:R-:W-:-:S06]  /*3ab0*/  IMAD.HI.U32 R15, R15, R17, R14 ;  /* 0x000000110f0f7227 */ /* 0x000fcc00078e000e */
[----:B------:R-:W-:-:S04]  /*3ac0*/  IMAD.HI.U32 R15, R15, R6, RZ ;  /* 0x000000060f0f7227 */ /* 0x000fc800078e00ff */
[----:B------:R-:W-:-:S04]  /*3ad0*/  IMAD.MOV R8, RZ, RZ, -R15 ;  /* 0x000000ffff087224 */ /* 0x000fc800078e0a0f */
[----:B------:R-:W-:-:S05]  /*3ae0*/  IMAD R8, R9, R8, R6 ;  /* 0x0000000809087224 */ /* 0x000fca00078e0206 */
[----:B------:R-:W-:-:S13]  /*3af0*/  ISETP.GE.U32.AND P0, PT, R8, R9, PT ;  /* 0x000000090800720c */ /* 0x000fda0003f06070 */
[----:B------:R-:W-:Y:S01]  /*3b00*/  @P0 IADD3 R8, PT, PT, -R9, R8, RZ ;  /* 0x0000000809080210 */ /* 0x000fe20007ffe1ff */
[----:B------:R-:W-:-:S03]  /*3b10*/  @P0 VIADD R15, R15, 0x1 ;  /* 0x000000010f0f0836 */ /* 0x000fc60000000000 */
[----:B------:R-:W-:Y:S01]  /*3b20*/  ISETP.GE.U32.AND P1, PT, R8, R9, PT ;  /* 0x000000090800720c */ /* 0x000fe20003f26070 */
[----:B------:R-:W-:-:S04]  /*3b30*/  IMAD.MOV R8, RZ, RZ, -R13 ;  /* 0x000000ffff087224 */ /* 0x000fc800078e0a0d */
[----:B------:R-:W-:-:S08]  /*3b40*/  IMAD R8, R8, UR4, R11 ;  /* 0x0000000408087c24 */ /* 0x000fd0000f8e020b */
[----:B------:R-:W-:Y:S01]  /*3b50*/  @P1 VIADD R15, R15, 0x1 ;  /* 0x000000010f0f1836 */ /* 0x000fe20000000000 */
[----:B------:R-:W-:-:S05]  /*3b60*/  @!P2 LOP3.LUT R15, RZ, R9, RZ, 0x33, !PT ;  /* 0x00000009ff0fa212 */ /* 0x000fca00078e33ff */
[----:B------:R-:W-:-:S04]  /*3b70*/  IMAD.MOV R7, RZ, RZ, -R15 ;  /* 0x000000ffff077224 */ /* 0x000fc800078e0a0f */
[----:B------:R-:W-:-:S05]  /*3b80*/  IMAD R9, R9, R7, R6 ;  /* 0x0000000709097224 */ /* 0x000fca00078e0206 */
[----:B------:R-:W-:-:S05]  /*3b90*/  IADD3 R8, PT, PT, R9, R8, RZ ;  /* 0x0000000809087210 */ /* 0x000fca0007ffe0ff */
[----:B------:R-:W-:-:S05]  /*3ba0*/  IMAD R8, R15, R10, R8 ;  /* 0x0000000a0f087224 */ /* 0x000fca00078e0208 */
[----:B------:R-:W-:-:S06]  /*3bb0*/  LEA R8, R8, UR12, 0x2 ;  /* 0x0000000c08087c11 */ /* 0x000fcc000f8e10ff */
[----:B------:R-:W0:Y:S04]  /*3bc0*/  LDS R8, [R8] ;  /* 0x0000000008087984 */ /* 0x000e280000000800 */
[----:B0-----:R0:W-:Y:S02]  /*3bd0*/  STS [R5], R8 ;  /* 0x0000000805007388 */ /* 0x0011e40000000800 */
.L_x_45:
[----:B------:R-:W-:Y:S05]  /*3be0*/  BSYNC.RECONVERGENT B0 ;  /* 0x0000000000007941 */ /* 0x000fea0003800200 */
.L_x_44:
[----:B------:R-:W-:Y:S06]  /*3bf0*/  MEMBAR.SC.GPU ;  /* 0x0000000000007992 */ /* 0x000fec0000002000 */
[----:B------:R-:W-:-:S00]  /*3c00*/  ERRBAR ;  /* 0x00000000000079ab */ /* 0x000fc00000000000 */
[----:B------:R-:W-:Y:S06]  /*3c10*/  CGAERRBAR ;  /* 0x00000000000075ab */ /* 0x000fec0000000000 */
[----:B------:R-:W-:Y:S02]  /*3c20*/  CCTL.IVALL ;  /* 0x00000000ff00798f */ /* 0x000fe40002000000 */
[----:B------:R-:W-:Y:S06]  /*3c30*/  BAR.SYNC.DEFER_BLOCKING 0x0 ;  /* 0x0000000000007b1d */ /* 0x000fec0000010000 */
[----:B------:R-:W1:Y:S01]  /*3c40*/  LDCU UR9, c[0x0][0x3ac] ;  /* 0x00007580ff0977ac */ /* 0x000e620008000800 */
[----:B------:R-:W-:Y:S01]  /*3c50*/  BSSY.RECONVERGENT B0, `(.L_x_46) ;  /* 0x00000d3000007945 */ /* 0x000fe20003800200 */
[----:B------:R-:W1:Y:S01]  /*3c60*/  LDCU UR5, c[0x0][0x39c] ;  /* 0x00007380ff0577ac */ /* 0x000e620008000800 */
[----:B------:R-:W4:Y:S01]  /*3c70*/  LDS R11, [UR12+0xbfb4] ;  /* 0x00bfb40cff0b7984 */ /* 0x000f220008000800 */
[----:B-1----:R-:W-:Y:S01]  /*3c80*/  UIMAD UR9, UR5, UR9, UR4 ;  /* 0x00000009050972a4 */ /* 0x002fe2000f8e0204 */
[----:B----4-:R-:W-:-:S13]  /*3c90*/  ISETP.GE.U32.AND P0, PT, R6, R11, PT ;  /* 0x0000000b0600720c */ /* 0x010fda0003f06070 */
[----:B------:R-:W-:Y:S05]  /*3ca0*/  @P0 BRA `(.L_x_47) ;  /* 0x0000000c00340947 */ /* 0x000fea0003800000 */
[----:B0-----:R-:W0:Y:S01]  /*3cb0*/  LDS.64 R8, [UR12+0xbfc0] ;  /* 0x00bfc00cff087984 */ /* 0x001e220008000a00 */
[----:B------:R-:W-:Y:S01]  /*3cc0*/  ISETP.GE.AND P0, PT, R11, 0x1, PT ;  /* 0x000000010b00780c */ /* 0x000fe20003f06270 */
[----:B0-----:R-:W-:-:S04]  /*3cd0*/  IMAD.MOV R9, RZ, RZ, -R9 ;  /* 0x000000ffff097224 */ /* 0x001fc800078e0a09 */
[----:B------:R-:W-:-:S08]  /*3ce0*/  IMAD R16, R9, UR4, R8 ;  /* 0x0000000409107c24 */ /* 0x000fd0000f8e0208 */
[----:B------:R-:W-:Y:S05]  /*3cf0*/  @!P0 BRA `(.L_x_47) ;  /* 0x0000000c00208947 */ /* 0x000fea0003800000 */
[----:B------:R-:W0:Y:S01]  /*3d00*/  LDS R8, [UR12+0xbfd8] ;  /* 0x00bfd80cff087984 */ /* 0x000e220008000800 */
[C---:B------:R-:W-:Y:S01]  /*3d10*/  ISETP.GE.U32.AND P0, PT, R11.reuse, 0x4, PT ;  /* 0x000000040b00780c */ /* 0x040fe20003f06070 */
[C---:B------:R-:W-:Y:S01]  /*3d20*/  IMAD R13, R11.reuse, UR9, RZ ;  /* 0x000000090b0d7c24 */ /* 0x040fe2000f8e02ff */
[C---:B------:R-:W-:Y:S01]  /*3d30*/  LOP3.LUT R22, R11.reuse, 0x3, RZ, 0xc0, !PT ;  /* 0x000000030b167812 */ /* 0x040fe200078ec0ff */
[----:B------:R-:W1:Y:S01]  /*3d40*/  LDS R5, [UR12+0xbfb8] ;  /* 0x00bfb80cff057984 */ /* 0x000e620008000800 */
[----:B0-----:R-:W-:Y:S02]  /*3d50*/  IMAD.IADD R7, R11, 0x1, R8 ;  /* 0x000000010b077824 */ /* 0x001fe400078e0208 */
[--C-:B-1----:R-:W-:Y:S02]  /*3d60*/  IMAD R16, R16, R5, R6.reuse ;  /* 0x0000000510107224 */ /* 0x102fe400078e0206 */
[----:B------:R-:W-:-:S05]  /*3d70*/  IMAD R13, R7, R13, R6 ;  /* 0x0000000d070d7224 */ /* 0x000fca00078e0206 */
[----:B------:R-:W-:Y:S05]  /*3d80*/  @!P0 BRA `(.L_x_48) ;  /* 0x0000000800b48947 */ /* 0x000fea0003800000 */
[----:B------:R-:W0:Y:S01]  /*3d90*/  LDC.64 R8, c[0x0][0x3a0] ;  /* 0x0000e800ff087b82 */ /* 0x000e220000000a00 */
[----:B------:R-:W-:Y:S01]  /*3da0*/  LOP3.LUT R12, R11, 0x7ffffffc, RZ, 0xc0, !PT ;  /* 0x7ffffffc0b0c7812 */ /* 0x000fe200078ec0ff */
[----:B------:R-:W-:-:S03]  /*3db0*/  UMOV UR5, URZ ;  /* 0x000000ff00057c82 */ /* 0x000fc60008000000 */
[----:B------:R-:W-:-:S13]  /*3dc0*/  ISETP.GT.AND P0, PT, R12, RZ, PT ;  /* 0x000000ff0c00720c */ /* 0x000fda0003f04270 */
[----:B------:R-:W-:Y:S05]  /*3dd0*/  @!P0 BRA `(.L_x_49) ;  /* 0x0000000800408947 */ /* 0x000fea0003800000 */
[----:B------:R-:W-:Y:S01]  /*3de0*/  VIADD R10, R12, -UR5 ;  /* 0x800000050c0a7c36 */ /* 0x000fe20008000000 */
[----:B------:R-:W-:-:S04]  /*3df0*/  PLOP3.LUT P0, PT, PT, PT, PT, 0x80, 0x8 ;  /* 0x000000000008781c */ /* 0x000fc80003f0f070 */
[----:B------:R-:W-:-:S13]  /*3e00*/  ISETP.GT.AND P1, PT, R10, 0xc, PT ;  /* 0x0000000c0a00780c */ /* 0x000fda0003f24270 */
[----:B------:R-:W-:Y:S05]  /*3e10*/  @!P1 BRA `(.L_x_50) ;  /* 0x0000000400689947 */ /* 0x000fea0003800000 */
[----:B------:R-:W1:Y:S01]  /*3e20*/  LDC.64 R10, c[0x0][0x3a0] ;  /* 0x0000e800ff0a7b82 */ /* 0x000e620000000a00 */
[----:B------:R-:W-:Y:S01]  /*3e30*/  PLOP3.LUT P0, PT, PT, PT, PT, 0x8, 0x80 ;  /* 0x000000000080781c */ /* 0x000fe20003f0e170 */
[----:B------:R-:W-:-:S12]  /*3e40*/  VIADD R23, R12, 0xfffffff4 ;  /* 0xfffffff40c177836 */ /* 0x000fd80000000000 */
.L_x_51:
[----:B------:R-:W-:Y:S01]  /*3e50*/  LEA R20, R16, UR12, 0x2 ;  /* 0x0000000c10147c11 */ /* 0x000fe2000f8e10ff */
[----:B-12-4-:R-:W-:Y:S01]  /*3e60*/  IMAD.WIDE R14, R13, 0x4, R10 ;  /* 0x000000040d0e7825 */ /* 0x016fe200078e020a */
[----:B------:R-:W-:Y:S02]  /*3e70*/  UIADD3 UR5, UPT, UPT, UR5, 0x10, URZ ;  /* 0x0000001005057890 */ /* 0x000fe4000fffe0ff */
[----:B------:R-:W-:Y:S01]  /*3e80*/  LEA R24, R5, R20, 0x2 ;  /* 0x0000001405187211 */ /* 0x000fe200078e10ff */
[----:B---3--:R1:W2:Y:S01]  /*3e90*/  LDS R17, [R20] ;  /* 0x0000000014117984 */ /* 0x0082a20000000800 */
[----:B------:R-:W-:Y:S02]  /*3ea0*/  IMAD.IADD R13, R7, 0x1, R13 ;  /* 0x00000001070d7824 */ /* 0x000fe400078e020d */
[----:B------:R-:W-:Y:S01]  /*3eb0*/  ISETP.LE.AND P1, PT, R23, UR5, PT ;  /* 0x0000000517007c0c */ /* 0x000fe2000bf23270 */
[----:B------:R-:W-:Y:S02]  /*3ec0*/  IMAD R26, R5, 0x4, R24 ;  /* 0x00000004051a7824 */ /* 0x000fe400078e0218 */
[----:B------:R-:W-:-:S04]  /*3ed0*/  IMAD.WIDE R18, R13, 0x4, R10 ;  /* 0x000000040d127825 */ /* 0x000fc800078e020a */
[----:B------:R-:W-:Y:S02]  /*3ee0*/  IMAD.IADD R13, R7, 0x1, R13 ;  /* 0x00000001070d7824 */ /* 0x000fe400078e020d */
[----:B------:R-:W-:Y:S02]  /*3ef0*/  IMAD R28, R5, 0x4, R26 ;  /* 0x00000004051c7824 */ /* 0x000fe400078e021a */
[----:B-1----:R-:W-:Y:S01]  /*3f00*/  IMAD.WIDE R20, R13, 0x4, R10 ;  /* 0x000000040d147825 */ /* 0x002fe200078e020a */
[----:B------:R-:W-:Y:S01]  /*3f10*/  IADD3 R13, PT, PT, R7, R13, RZ ;  /* 0x0000000d070d7210 */ /* 0x000fe20007ffe0ff */
[----:B--2---:R-:W-:Y:S04]  /*3f20*/  STG.E.STRONG.SYS desc[UR6][R14.64], R17 ;  /* 0x000000110e007986 */ /* 0x004fe8000c115906 */
[----:B------:R1:W2:Y:S02]  /*3f30*/  LDS R25, [R24] ;  /* 0x0000000018197984 */ /* 0x0002a40000000800 */
[----:B-1----:R-:W-:-:S02]  /*3f40*/  IMAD R24, R5, 0x4, R16 ;  /* 0x0000000405187824 */ /* 0x002fc400078e0210 */
[----:B------:R-:W-:-:S04]  /*3f50*/  IMAD.WIDE R14, R13, 0x4, R10 ;  /* 0x000000040d0e7825 */ /* 0x000fc800078e020a */
[----:B------:R-:W-:-:S04]  /*3f60*/  IMAD.IADD R13, R7, 0x1, R13 ;  /* 0x00000001070d7824 */ /* 0x000fc800078e020d */
[----:B------:R-:W-:-:S04]  /*3f70*/  IMAD.WIDE R16, R13, 0x4, R10 ;  /* 0x000000040d107825 */ /* 0x000fc800078e020a */
[----:B------:R-:W-:Y:S01]  /*3f80*/  IMAD.IADD R13, R7, 0x1, R13 ;  /* 0x00000001070d7824 */ /* 0x000fe200078e020d */
[----:B--2---:R-:W-:Y:S04]  /*3f90*/  STG.E.STRONG.SYS desc[UR6][R18.64], R25 ;  /* 0x0000001912007986 */ /* 0x004fe8000c115906 */
[----:B------:R1:W2:Y:S02]  /*3fa0*/  LDS R27, [R26] ;  /* 0x000000001a1b7984 */ /* 0x0002a40000000800 */
[----:B-1----:R-:W-:Y:S01]  /*3fb0*/  LEA R26, R24, UR12, 0x2 ;  /* 0x0000000c181a7c11 */ /* 0x002fe2000f8e10ff */
[----:B------:R-:W-:-:S04]  /*3fc0*/  IMAD.WIDE R18, R13, 0x4, R10 ;  /* 0x000000040d127825 */ /* 0x000fc800078e020a */
[----:B------:R-:W-:Y:S02]  /*3fd0*/  IMAD.IADD R13, R7, 0x1, R13 ;  /* 0x00000001070d7824 */ /* 0x000fe400078e020d */
[C---:B------:R-:W-:Y:S01]  /*3fe0*/  IMAD R24, R5.reuse, 0x4, R24 ;  /* 0x0000000405187824 */ /* 0x040fe200078e0218 */
[----:B--2---:R-:W-:Y:S04]  /*3ff0*/  STG.E.STRONG.SYS desc[UR6][R20.64], R27 ;  /* 0x0000001b14007986 */ /* 0x004fe8000c115906 */
[----:B------:R-:W1:Y:S04]  /*4000*/  LDS R29, [R28] ;  /* 0x000000001c1d7984 */ /* 0x000e680000000800 */
[----:B-1----:R-:W-:Y:S04]  /*4010*/  STG.E.STRONG.SYS desc[UR6][R14.64], R29 ;  /* 0x0000001d0e007986 */ /* 0x002fe8000c115906 */
[----:B------:R1:W2:Y:S02]  /*4020*/  LDS R25, [R26] ;  /* 0x000000001a197984 */ /* 0x0002a40000000800 */
[----:B-1----:R-:W-:-:S02]  /*4030*/  IMAD R26, R5, 0x4, R26 ;  /* 0x00000004051a7824 */ /* 0x002fc400078e021a */
[----:B------:R-:W-:-:S03]  /*4040*/  IMAD.WIDE R14, R13, 0x4, R10 ;  /* 0x000000040d0e7825 */ /* 0x000fc600078e020a */
[----:B------:R-:W-:Y:S01]  /*4050*/  LEA R20, R5, R26, 0x2 ;  /* 0x0000001a05147211 */ /* 0x000fe200078e10ff */
[----:B------:R-:W-:-:S04]  /*4060*/  IMAD.IADD R13, R7, 0x1, R13 ;  /* 0x00000001070d7824 */ /* 0x000fc800078e020d */
[----:B------:R-:W-:Y:S01]  /*4070*/  IMAD R28, R5, 0x4, R20 ;  /* 0x00000004051c7824 */ /* 0x000fe200078e0214 */
[----:B--2---:R1:W-:Y:S04]  /*4080*/  STG.E.STRONG.SYS desc[UR6][R16.64], R25 ;  /* 0x0000001910007986 */ /* 0x0043e8000c115906 */
[----:B------:R2:W3:Y:S01]  /*4090*/  LDS R21, [R26] ;  /* 0x000000001a157984 */ /* 0x0004e20000000800 */
[----:B-1----:R-:W-:Y:S01]  /*40a0*/  IMAD.WIDE R16, R13, 0x4, R10 ;  /* 0x000000040d107825 */ /* 0x002fe200078e020a */
[----:B--2---:R-:W-:Y:S02]  /*40b0*/  LEA R26, R24, UR12, 0x2 ;  /* 0x0000000c181a7c11 */ /* 0x004fe4000f8e10ff */
[----:B------:R-:W-:Y:S01]  /*40c0*/  IADD3 R13, PT, PT, R7, R13, RZ ;  /* 0x0000000d070d7210 */ /* 0x000fe20007ffe0ff */
[----:B------:R-:W-:Y:S01]  /*40d0*/  IMAD R24, R5, 0x4, R24 ;  /* 0x0000000405187824 */ /* 0x000fe200078e0218 */
[----:B---3--:R1:W-:Y:S04]  /*40e0*/  STG.E.STRONG.SYS desc[UR6][R18.64], R21 ;  /* 0x0000001512007986 */ /* 0x0083e8000c115906 */
[----:B------:R2:W3:Y:S01]  /*40f0*/  LDS R27, [R20] ;  /* 0x00000000141b7984 */ /* 0x0004e20000000800 */
[----:B-1----:R-:W-:-:S04]  /*4100*/  IMAD.WIDE R18, R13, 0x4, R10 ;  /* 0x000000040d127825 */ /* 0x002fc800078e020a */
[----:B--2---:R-:W-:Y:S02]  /*4110*/  IMAD R20, R5, 0x4, R26 ;  /* 0x0000000405147824 */ /* 0x004fe400078e021a */
[----:B------:R-:W-:Y:S01]  /*4120*/  IMAD.IADD R13, R7, 0x1, R13 ;  /* 0x00000001070d7824 */ /* 0x000fe200078e020d */
[----:B---3--:R1:W-:Y:S04]  /*4130*/  STG.E.STRONG.SYS desc[UR6][R14.64], R27 ;  /* 0x0000001b0e007986 */ /* 0x0083e8000c115906 */
[----:B------:R2:W3:Y:S01]  /*4140*/  LDS R25, [R28] ;  /* 0x000000001c197984 */ /* 0x0004e20000000800 */
[----:B-1----:R-:W-:-:S04]  /*4150*/  IMAD.WIDE R14, R13, 0x4, R10 ;  /* 0x000000040d0e7825 */ /* 0x002fc800078e020a */
[----:B--2---:R-:W-:Y:S02]  /*4160*/  IMAD R28, R5, 0x4, R20 ;  /* 0x00000004051c7824 */ /* 0x004fe400078e0214 */
[----:B------:R-:W-:Y:S01]  /*4170*/  IMAD.IADD R13, R7, 0x1, R13 ;  /* 0x00000001070d7824 */ /* 0x000fe200078e020d */
[----:B---3--:R1:W-:Y:S04]  /*4180*/  STG.E.STRONG.SYS desc[UR6][R16.64], R25 ;  /* 0x0000001910007986 */ /* 0x0083e8000c115906 */
[----:B------:R2:W3:Y:S01]  /*4190*/  LDS R21, [R26] ;  /* 0x000000001a157984 */ /* 0x0004e20000000800 */
[----:B-1----:R-:W-:Y:S01]  /*41a0*/  IMAD.WIDE R16, R13, 0x4, R10 ;  /* 0x000000040d107825 */ /* 0x002fe200078e020a */
[----:B--2---:R-:W-:-:S03]  /*41b0*/  LEA R26, R5, R28, 0x2 ;  /* 0x0000001c051a7211 */ /* 0x004fc600078e10ff */
[----:B------:R-:W-:Y:S01]  /*41c0*/  IMAD.IADD R13, R7, 0x1, R13 ;  /* 0x00000001070d7824 */ /* 0x000fe200078e020d */
[----:B---3--:R1:W-:Y:S04]  /*41d0*/  STG.E.STRONG.SYS desc[UR6][R18.64], R21 ;  /* 0x0000001512007986 */ /* 0x0083e8000c115906 */
[----:B------:R2:W3:Y:S01]  /*41e0*/  LDS R27, [R20] ;  /* 0x00000000141b7984 */ /* 0x0004e20000000800 */
[----:B-1----:R-:W-:Y:S01]  /*41f0*/  IMAD.WIDE R18, R13, 0x4, R10 ;  /* 0x000000040d127825 */ /* 0x002fe200078e020a */
[----:B--2---:R-:W-:-:S03]  /*4200*/  LEA R20, R24, UR12, 0x2 ;  /* 0x0000000c18147c11 */ /* 0x004fc6000f8e10ff */
[----:B------:R-:W-:Y:S01]  /*4210*/  IMAD.IADD R13, R7, 0x1, R13 ;  /* 0x00000001070d7824 */ /* 0x000fe200078e020d */
[----:B---3--:R1:W-:Y:S04]  /*4220*/  STG.E.STRONG.SYS desc[UR6][R14.64], R27 ;  /* 0x0000001b0e007986 */ /* 0x0083e8000c115906 */
[----:B------:R2:W3:Y:S01]  /*4230*/  LDS R25, [R28] ;  /* 0x000000001c197984 */ /* 0x0004e20000000800 */
[----:B-1----:R-:W-:Y:S01]  /*4240*/  IMAD.WIDE R14, R13, 0x4, R10 ;  /* 0x000000040d0e7825 */ /* 0x002fe200078e020a */
[----:B------:R-:W-:-:S03]  /*4250*/  IADD3 R13, PT, PT, R7, R13, RZ ;  /* 0x0000000d070d7210 */ /* 0x000fc60007ffe0ff */
[----:B--2---:R-:W-:Y:S01]  /*4260*/  IMAD R28, R5, 0x4, R20 ;  /* 0x00000004051c7824 */ /* 0x004fe200078e0214 */
        /* <DEDUP_REMOVED lines=11> */
[----:B------:R-:W2:Y:S01]  /*4320*/  LDS R25, [R28] ;  /* 0x000000001c197984 */ /* 0x000ea20000000800 */
[----:B-1----:R-:W-:-:S04]  /*4330*/  IMAD.WIDE R14, R13, 0x4, R10 ;  /* 0x000000040d0e7825 */ /* 0x002fc800078e020a */
[----:B------:R-:W-:Y:S01]  /*4340*/  IMAD.IADD R13, R7, 0x1, R13 ;  /* 0x00000001070d7824 */ /* 0x000fe200078e020d */
[----:B--2---:R1:W-:Y:S04]  /*4350*/  STG.E.STRONG.SYS desc[UR6][R16.64], R25 ;  /* 0x0000001910007986 */ /* 0x0043e8000c115906 */
[----:B------:R-:W2:Y:S01]  /*4360*/  LDS R21, [R26] ;  /* 0x000000001a157984 */ /* 0x000ea20000000800 */
[----:B-1----:R-:W-:-:S03]  /*4370*/  LEA R16, R5, R24, 0x2 ;  /* 0x0000001805107211 */ /* 0x002fc600078e10ff */
[----:B--2---:R-:W-:Y:S04]  /*4380*/  STG.E.STRONG.SYS desc[UR6][R18.64], R21 ;  /* 0x0000001512007986 */ /* 0x004fe8000c115906 */
[----:B------:R-:W1:Y:S04]  /*4390*/  LDS R27, [R20] ;  /* 0x00000000141b7984 */ /* 0x000e680000000800 */
[----:B-1----:R4:W-:Y:S01]  /*43a0*/  STG.E.STRONG.SYS desc[UR6][R14.64], R27 ;  /* 0x0000001b0e007986 */ /* 0x0029e2000c115906 */
[----:B------:R-:W-:Y:S05]  /*43b0*/  @!P1 BRA `(.L_x_51) ;  /* 0xfffffff800a49947 */ /* 0x000fea000383ffff */
.L_x_50:
[----:B------:R-:W-:-:S05]  /*43c0*/  VIADD R10, R12, -UR5 ;  /* 0x800000050c0a7c36 */ /* 0x000fca0008000000 */
[----:B------:R-:W-:-:S13]  /*43d0*/  ISETP.GT.AND P1, PT, R10, 0x4, PT ;  /* 0x000000040a00780c */ /* 0x000fda0003f24270 */
[----:B------:R-:W-:Y:S05]  /*43e0*/  @!P1 BRA `(.L_x_52) ;  /* 0x0000000000b49947 */ /* 0x000fea0003800000 */
[----:B------:R-:W-:Y:S01]  /*43f0*/  LEA R20, R16, UR12, 0x2 ;  /* 0x0000000c10147c11 */ /* 0x000fe2000f8e10ff */
[----:B------:R-:W1:Y:S01]  /*4400*/  LDC.64 R10, c[0x0][0x3a0] ;  /* 0x0000e800ff0a7b82 */ /* 0x000e620000000a00 */
[----:B------:R-:W-:Y:S01]  /*4410*/  PLOP3.LUT P0, PT, PT, PT, PT, 0x8, 0x80 ;  /* 0x000000000080781c */ /* 0x000fe20003f0e170 */
[----:B------:R-:W-:Y:S02]  /*4420*/  UIADD3 UR5, UPT, UPT, UR5, 0x8, URZ ;  /* 0x0000000805057890 */ /* 0x000fe4000fffe0ff */
[----:B--23--:R2:W3:Y:S01]  /*4430*/  LDS R17, [R20] ;  /* 0x0000000014117984 */ /* 0x00c4e20000000800 */
[----:B------:R-:W-:-:S05]  /*4440*/  IMAD R24, R5, 0x4, R20 ;  /* 0x0000000405187824 */ /* 0x000fca00078e0214 */
[----:B------:R-:W-:-:S05]  /*4450*/  LEA R26, R5, R24, 0x2 ;  /* 0x00000018051a7211 */ /* 0x000fca00078e10ff */
[----:B----4-:R-:W-:Y:S02]  /*4460*/  IMAD R27, R5, 0x4, R26 ;  /* 0x00000004051b7824 */ /* 0x010fe400078e021a */
[----:B-1----:R-:W-:-:S04]  /*4470*/  IMAD.WIDE R14, R13, 0x4, R10 ;  /* 0x000000040d0e7825 */ /* 0x002fc800078e020a */
[----:B------:R-:W-:-:S04]  /*4480*/  IMAD.IADD R13, R7, 0x1, R13 ;  /* 0x00000001070d7824 */ /* 0x000fc800078e020d */
[----:B------:R-:W-:-:S04]  /*4490*/  IMAD.WIDE R18, R13, 0x4, R10 ;  /* 0x000000040d127825 */ /* 0x000fc800078e020a */
[----:B------:R-:W-:-:S04]  /*44a0*/  IMAD.IADD R13, R7, 0x1, R13 ;  /* 0x00000001070d7824 */ /* 0x000fc800078e020d */
[----:B--2---:R-:W-:Y:S01]  /*44b0*/  IMAD.WIDE R20, R13, 0x4, R10 ;  /* 0x000000040d147825 */ /* 0x004fe200078e020a */
[----:B---3--:R-:W-:Y:S03]  /*44c0*/  STG.E.STRONG.SYS desc[UR6][R14.64], R17 ;  /* 0x000000110e007986 */ /* 0x008fe6000c115906 */
[----:B------:R-:W-:Y:S01]  /*44d0*/  IMAD.IADD R13, R7, 0x1, R13 ;  /* 0x00000001070d7824 */ /* 0x000fe200078e020d */
[----:B------:R1:W2:Y:S02]  /*44e0*/  LDS R23, [R24] ;  /* 0x0000000018177984 */ /* 0x0002a40000000800 */
[----:B-1----:R-:W-:Y:S02]  /*44f0*/  IMAD R24, R5, 0x4, R16 ;  /* 0x0000000405187824 */ /* 0x002fe400078e0210 */
[----:B------:R-:W-:Y:S01]  /*4500*/  IMAD.WIDE R14, R13, 0x4, R10 ;  /* 0x000000040d0e7825 */ /* 0x000fe200078e020a */
[----:B------:R-:W-:-:S02]  /*4510*/  IADD3 R13, PT, PT, R7, R13, RZ ;  /* 0x0000000d070d7210 */ /* 0x000fc40007ffe0ff */
[----:B------:R-:W-:-:S03]  /*4520*/  LEA R28, R24, UR12, 0x2 ;  /* 0x0000000c181c7c11 */ /* 0x000fc6000f8e10ff */
[----:B------:R-:W-:-:S04]  /*4530*/  IMAD.WIDE R16, R13, 0x4, R10 ;  /* 0x000000040d107825 */ /* 0x000fc800078e020a */
[----:B------:R-:W-:Y:S01]  /*4540*/  IMAD.IADD R13, R7, 0x1, R13 ;  /* 0x00000001070d7824 */ /* 0x000fe200078e020d */
[----:B--2---:R-:W-:Y:S04]  /*4550*/  STG.E.STRONG.SYS desc[UR6][R18.64], R23 ;  /* 0x0000001712007986 */ /* 0x004fe8000c115906 */
[----:B------:R1:W2:Y:S02]  /*4560*/  LDS R25, [R26] ;  /* 0x000000001a197984 */ /* 0x0002a40000000800 */
[----:B-1----:R-:W-:Y:S02]  /*4570*/  IMAD R26, R5, 0x4, R28 ;  /* 0x00000004051a7824 */ /* 0x002fe400078e021c */
[----:B------:R-:W-:-:S04]  /*4580*/  IMAD.WIDE R18, R13, 0x4, R10 ;  /* 0x000000040d127825 */ /* 0x000fc800078e020a */
[----:B------:R-:W-:Y:S01]  /*4590*/  IMAD.IADD R13, R7, 0x1, R13 ;  /* 0x00000001070d7824 */ /* 0x000fe200078e020d */
[----:B--2---:R1:W-:Y:S04]  /*45a0*/  STG.E.STRONG.SYS desc[UR6][R20.64], R25 ;  /* 0x0000001914007986 */ /* 0x0043e8000c115906 */
[----:B------:R-:W2:Y:S01]  /*45b0*/  LDS R27, [R27] ;  /* 0x000000001b1b7984 */ /* 0x000ea20000000800 */
[----:B-1----:R-:W-:-:S03]  /*45c0*/  IMAD R20, R5, 0x4, R26 ;  /* 0x0000000405147824 */ /* 0x002fc600078e021a */
[----:B--2---:R1:W-:Y:S04]  /*45d0*/  STG.E.STRONG.SYS desc[UR6][R14.64], R27 ;  /* 0x0000001b0e007986 */ /* 0x0043e8000c115906 */
[----:B------:R-:W2:Y:S01]  /*45e0*/  LDS R23, [R28] ;  /* 0x000000001c177984 */ /* 0x000ea20000000800 */
[----:B-1----:R-:W-:Y:S01]  /*45f0*/  IMAD.WIDE R14, R13, 0x4, R10 ;  /* 0x000000040d0e7825 */ /* 0x002fe200078e020a */
[----:B------:R-:W-:-:S03]  /*4600*/  LEA R27, R5, R20, 0x2 ;  /* 0x00000014051b7211 */ /* 0x000fc600078e10ff */
[----:B------:R-:W-:-:S04]  /*4610*/  IMAD.IADD R13, R7, 0x1, R13 ;  /* 0x00000001070d7824 */ /* 0x000fc800078e020d */
[----:B------:R-:W-:-:S04]  /*4620*/  IMAD.WIDE R10, R13, 0x4, R10 ;  /* 0x000000040d0a7825 */ /* 0x000fc800078e020a */
[----:B------:R-:W-:Y:S01]  /*4630*/  IMAD.IADD R13, R7, 0x1, R13 ;  /* 0x00000001070d7824 */ /* 0x000fe200078e020d */
[----:B--2---:R1:W-:Y:S04]  /*4640*/  STG.E.STRONG.SYS desc[UR6][R16.64], R23 ;  /* 0x0000001710007986 */ /* 0x0043e8000c115906 */
[----:B------:R-:W2:Y:S01]  /*4650*/  LDS R21, [R26] ;  /* 0x000000001a157984 */ /* 0x000ea20000000800 */
[----:B-1----:R-:W-:-:S03]  /*4660*/  IMAD R16, R5, 0x4, R24 ;  /* 0x0000000405107824 */ /* 0x002fc600078e0218 */
[----:B--2---:R-:W-:Y:S04]  /*4670*/  STG.E.STRONG.SYS desc[UR6][R18.64], R21 ;  /* 0x0000001512007986 */ /* 0x004fe8000c115906 */
[----:B------:R-:W1:Y:S04]  /*4680*/  LDS R25, [R20] ;  /* 0x0000000014197984 */ /* 0x000e680000000800 */
[----:B-1----:R-:W-:Y:S04]  /*4690*/  STG.E.STRONG.SYS desc[UR6][R14.64], R25 ;  /* 0x000000190e007986 */ /* 0x002fe8000c115906 */
[----:B------:R-:W1:Y:S04]  /*46a0*/  LDS R27, [R27] ;  /* 0x000000001b1b7984 */ /* 0x000e680000000800 */
[----:B-1----:R1:W-:Y:S02]  /*46b0*/  STG.E.STRONG.SYS desc[UR6][R10.64], R27 ;  /* 0x0000001b0a007986 */ /* 0x0023e4000c115906 */
.L_x_52:
[----:B------:R-:W-:-:S13]  /*46c0*/  ISETP.NE.OR P0, PT, R12, UR5, P0 ;  /* 0x000000050c007c0c */ /* 0x000fda0008705670 */
[----:B------:R-:W-:Y:S05]  /*46d0*/  @!P0 BRA `(.L_x_48) ;  /* 0x0000000000608947 */ /* 0x000fea0003800000 */
.L_x_49:
[----:B--23--:R-:W-:Y:S01]  /*46e0*/  LEA R18, R16, UR12, 0x2 ;  /* 0x0000000c10127c11 */ /* 0x00cfe2000f8e10ff */
[----:B01----:R-:W-:Y:S01]  /*46f0*/  IMAD.WIDE R10, R13, 0x4, R8 ;  /* 0x000000040d0a7825 */ /* 0x003fe200078e0208 */
[----:B------:R-:W-:Y:S01]  /*4700*/  IADD3 R13, PT, PT, R7, R13, RZ ;  /* 0x0000000d070d7210 */ /* 0x000fe20007ffe0ff */
[----:B------:R-:W-:Y:S01]  /*4710*/  UIADD3 UR5, UPT, UPT, UR5, 0x4, URZ ;  /* 0x0000000405057890 */ /* 0x000fe2000fffe0ff */
[C---:B------:R-:W-:Y:S01]  /*4720*/  LEA R16, R5.reuse, R16, 0x2 ;  /* 0x0000001005107211 */ /* 0x040fe200078e10ff */
[----:B------:R0:W1:Y:S01]  /*4730*/  LDS R17, [R18] ;  /* 0x0000000012117984 */ /* 0x0000620000000800 */
[----:B------:R-:W-:Y:S02]  /*4740*/  IMAD R20, R5, 0x4, R18 ;  /* 0x0000000405147824 */ /* 0x000fe400078e0212 */
[----:B----4-:R-:W-:Y:S01]  /*4750*/  IMAD.WIDE R14, R13, 0x4, R8 ;  /* 0x000000040d0e7825 */ /* 0x010fe200078e0208 */
[----:B------:R-:W-:-:S03]  /*4760*/  ISETP.NE.AND P0, PT, R12, UR5, PT ;  /* 0x000000050c007c0c */ /* 0x000fc6000bf05270 */
[----:B------:R-:W-:Y:S02]  /*4770*/  IMAD R24, R5, 0x4, R20 ;  /* 0x0000000405187824 */ /* 0x000fe400078e0214 */
[----:B------:R-:W-:Y:S02]  /*4780*/  IMAD.IADD R13, R7, 0x1, R13 ;  /* 0x00000001070d7824 */ /* 0x000fe400078e020d */
[----:B------:R-:W-:Y:S02]  /*4790*/  IMAD R25, R5, 0x4, R24 ;  /* 0x0000000405197824 */ /* 0x000fe400078e0218 */
[----:B0-----:R-:W-:-:S04]  /*47a0*/  IMAD.WIDE R18, R13, 0x4, R8 ;  /* 0x000000040d127825 */ /* 0x001fc800078e0208 */
[----:B------:R-:W-:Y:S01]  /*47b0*/  IMAD.IADD R13, R7, 0x1, R13 ;  /* 0x00000001070d7824 */ /* 0x000fe200078e020d */
[----:B-1----:R0:W-:Y:S04]  /*47c0*/  STG.E.STRONG.SYS desc[UR6][R10.64], R17 ;  /* 0x000000110a007986 */ /* 0x0021e8000c115906 */
[----:B------:R-:W1:Y:S01]  /*47d0*/  LDS R21, [R20] ;  /* 0x0000000014157984 */ /* 0x000e620000000800 */
[----:B0-----:R-:W-:-:S04]  /*47e0*/  IMAD.WIDE R10, R13, 0x4, R8 ;  /* 0x000000040d0a7825 */ /* 0x001fc800078e0208 */
[----:B------:R-:W-:Y:S01]  /*47f0*/  IMAD.IADD R13, R7, 0x1, R13 ;  /* 0x00000001070d7824 */ /* 0x000fe200078e020d */
[----:B-1----:R-:W-:Y:S04]  /*4800*/  STG.E.STRONG.SYS desc[UR6][R14.64], R21 ;  /* 0x000000150e007986 */ /* 0x002fe8000c115906 */
[----:B------:R-:W0:Y:S04]  /*4810*/  LDS R23, [R24] ;  /* 0x0000000018177984 */ /* 0x000e280000000800 */
[----:B0-----:R-:W-:Y:S04]  /*4820*/  STG.E.STRONG.SYS desc[UR6][R18.64], R23 ;  /* 0x0000001712007986 */ /* 0x001fe8000c115906 */
[----:B------:R-:W0:Y:S04]  /*4830*/  LDS R17, [R25] ;  /* 0x0000000019117984 */ /* 0x000e280000000800 */
[----:B0-----:R0:W-:Y:S01]  /*4840*/  STG.E.STRONG.SYS desc[UR6][R10.64], R17 ;  /* 0x000000110a007986 */ /* 0x0011e2000c115906 */
[----:B------:R-:W-:Y:S05]  /*4850*/  @P0 BRA `(.L_x_49) ;  /* 0xfffffffc00a00947 */ /* 0x000fea000383ffff */
.L_x_48:
[----:B------:R-:W-:-:S13]  /*4860*/  ISETP.NE.AND P0, PT, R22, RZ, PT ;  /* 0x000000ff1600720c */ /* 0x000fda0003f05270 */
[----:B------:R-:W-:Y:S05]  /*4870*/  @!P0 BRA `(.L_x_47) ;  /* 0x0000000000408947 */ /* 0x000fea0003800000 */
[----:B------:R-:W-:Y:S01]  /*4880*/  LEA R16, R16, UR12, 0x2 ;  /* 0x0000000c10107c11 */ /* 0x000fe2000f8e10ff */
[----:B0-----:R-:W0:Y:S01]  /*4890*/  LDC.64 R8, c[0x0][0x3a0] ;  /* 0x0000e800ff087b82 */ /* 0x001e220000000a00 */
[----:B------:R-:W-:-:S03]  /*48a0*/  ISETP.NE.AND P0, PT, R22, 0x1, PT ;  /* 0x000000011600780c */ /* 0x000fc60003f05270 */
[----:B-1----:R-:W1:Y:S01]  /*48b0*/  LDS R11, [R16] ;  /* 0x00000000100b7984 */ /* 0x002e620000000800 */
[----:B0-----:R-:W-:-:S05]  /*48c0*/  IMAD.WIDE R8, R13, 0x4, R8 ;  /* 0x000000040d087825 */ /* 0x001fca00078e0208 */
[----:B-1----:R0:W-:Y:S04]  /*48d0*/  STG.E.STRONG.SYS desc[UR6][R8.64], R11 ;  /* 0x0000000b08007986 */ /* 0x0021e8000c115906 */
[----:B------:R-:W-:Y:S05]  /*48e0*/  @!P0 BRA `(.L_x_47) ;  /* 0x0000000000248947 */ /* 0x000fea0003800000 */
[----:B------:R-:W-:Y:S01]  /*48f0*/  IMAD R16, R5, 0x4, R16 ;  /* 0x0000000405107824 */ /* 0x000fe200078e0210 */
[----:B------:R-:W-:Y:S01]  /*4900*/  ISETP.NE.AND P0, PT, R22, 0x2, PT ;  /* 0x000000021600780c */ /* 0x000fe20003f05270 */
[----:B0-----:R-:W-:-:S03]  /*4910*/  IMAD.WIDE R10, R7, 0x4, R8 ;  /* 0x00000004070a7825 */ /* 0x001fc600078e0208 */
[----:B------:R-:W0:Y:S09]  /*4920*/  LDS R13, [R16] ;  /* 0x00000000100d7984 */ /* 0x000e320000000800 */
[----:B------:R-:W-:Y:S02]  /*4930*/  @P0 IMAD R5, R5, 0x4, R16 ;  /* 0x0000000405050824 */ /* 0x000fe400078e0210 */
[----:B------:R-:W-:Y:S01]  /*4940*/  @P0 IMAD.WIDE R8, R7, 0x4, R10 ;  /* 0x0000000407080825 */ /* 0x000fe200078e020a */
[----:B0-----:R-:W-:Y:S04]  /*4950*/  STG.E.STRONG.SYS desc[UR6][R10.64], R13 ;  /* 0x0000000d0a007986 */ /* 0x001fe8000c115906 */
[----:B------:R-:W0:Y:S04]  /*4960*/  @P0 LDS R5, [R5] ;  /* 0x0000000005050984 */ /* 0x000e280000000800 */
[----:B0-----:R0:W-:Y:S02]  /*4970*/  @P0 STG.E.STRONG.SYS desc[UR6][R8.64], R5 ;  /* 0x0000000508000986 */ /* 0x0011e4000c115906 */
.L_x_47:
[----:B------:R-:W-:Y:S05]  /*4980*/  BSYNC.RECONVERGENT B0 ;  /* 0x0000000000007941 */ /* 0x000fea0003800200 */
.L_x_46:
[----:B------:R-:W-:Y:S06]  /*4990*/  MEMBAR.SC.GPU ;  /* 0x0000000000007992 */ /* 0x000fec0000002000 */
[----:B------:R-:W-:-:S00]  /*49a0*/  ERRBAR ;  /* 0x00000000000079ab */ /* 0x000fc00000000000 */
[----:B------:R-:W-:Y:S06]  /*49b0*/  CGAERRBAR ;  /* 0x00000000000075ab */ /* 0x000fec0000000000 */
[----:B------:R-:W-:Y:S02]  /*49c0*/  CCTL.IVALL ;  /* 0x00000000ff00798f */ /* 0x000fe40002000000 */
[----:B------:R-:W-:Y:S06]  /*49d0*/  BAR.SYNC.DEFER_BLOCKING 0x0 ;  /* 0x0000000000007b1d */ /* 0x000fec0000010000 */
[----:B------:R-:W-:Y:S01]  /*49e0*/  BSSY.RECONVERGENT B0, `(.L_x_53) ;  /* 0x00000d2000007945 */ /* 0x000fe20003800200 */
[----:B------:R-:W5:Y:S04]  /*49f0*/  LDS.64 R12, [UR12+0xbfc0] ;  /* 0x00bfc00cff0c7984 */ /* 0x000f680008000a00 */
[----:B01----:R-:W0:Y:S01]  /*4a00*/  LDS.128 R8, [UR12+0xbfb0] ;  /* 0x00bfb00cff087984 */ /* 0x003e220008000c00 */
[----:B-----5:R-:W-:-:S04]  /*4a10*/  IMAD R5, R13, UR4, RZ ;  /* 0x000000040d057c24 */ /* 0x020fc8000f8e02ff */
[----:B0-----:R-:W-:-:S05]  /*4a20*/  IMAD.IADD R11, R11, 0x1, -R5 ;  /* 0x000000010b0b7824 */ /* 0x001fca00078e0a05 */
[----:B------:R-:W-:-:S13]  /*4a30*/  ISETP.GE.U32.AND P0, PT, R6, R11, PT ;  /* 0x0000000b0600720c */ /* 0x000fda0003f06070 */
[----:B------:R-:W-:Y:S05]  /*4a40*/  @P0 BRA `(.L_x_54) ;  /* 0x0000000c002c0947 */ /* 0x000fea0003800000 */
[----:B------:R-:W0:Y:S01]  /*4a50*/  LDS R8, [UR12+0xbfd8] ;  /* 0x00bfd80cff087984 */ /* 0x000e220008000800 */
[----:B------:R-:W-:Y:S01]  /*4a60*/  ISETP.GE.AND P0, PT, R9, 0x1, PT ;  /* 0x000000010900780c */ /* 0x000fe20003f06270 */
[----:B------:R-:W-:Y:S01]  /*4a70*/  IMAD.IADD R7, R6, 0x1, R9 ;  /* 0x0000000106077824 */ /* 0x000fe200078e0209 */
[----:B------:R-:W-:Y:S01]  /*4a80*/  IADD3 R11, PT, PT, -R5, R12, RZ ;  /* 0x0000000c050b7210 */ /* 0x000fe20007ffe1ff */
[----:B------:R-:W-:-:S04]  /*4a90*/  IMAD R16, R9, UR9, RZ ;  /* 0x0000000909107c24 */ /* 0x000fc8000f8e02ff */
[----:B------:R-:W-:Y:S02]  /*4aa0*/  IMAD R11, R11, R10, R7 ;  /* 0x0000000a0b0b7224 */ /* 0x000fe400078e0207 */
[----:B0-----:R-:W-:-:S04]  /*4ab0*/  IMAD.IADD R5, R8, 0x1, R9 ;  /* 0x0000000108057824 */ /* 0x001fc800078e0209 */
[----:B------:R-:W-:Y:S01]  /*4ac0*/  IMAD R16, R16, R5, R7 ;  /* 0x0000000510107224 */ /* 0x000fe200078e0207 */
[----:B------:R-:W-:Y:S06]  /*4ad0*/  @!P0 BRA `(.L_x_54) ;  /* 0x0000000c00088947 */ /* 0x000fec0003800000 */
[C---:B------:R-:W-:Y:S02]  /*4ae0*/  ISETP.GE.U32.AND P0, PT, R9.reuse, 0x4, PT ;  /* 0x000000040900780c */ /* 0x040fe40003f06070 */
[----:B------:R-:W-:-:S11]  /*4af0*/  LOP3.LUT R20, R9, 0x3, RZ, 0xc0, !PT ;  /* 0x0000000309147812 */ /* 0x000fd600078ec0ff */
        /* <DEDUP_REMOVED lines=13> */
.L_x_58:
[----:B--23--:R-:W-:Y:S01]  /*4bd0*/  LEA R19, R11, UR12, 0x2 ;  /* 0x0000000c0b137c11 */ /* 0x00cfe2000f8e10ff */
[----:B-1--4-:R-:W-:Y:S01]  /*4be0*/  IMAD.WIDE R14, R16, 0x4, R8 ;  /* 0x00000004100e7825 */ /* 0x012fe200078e0208 */
[----:B------:R-:W-:Y:S02]  /*4bf0*/  UIADD3 UR5, UPT, UPT, UR5, 0x10, URZ ;  /* 0x0000001005057890 */ /* 0x000fe4000fffe0ff */
[C---:B------:R-:W-:Y:S01]  /*4c00*/  LEA R25, R10.reuse, R19, 0x2 ;  /* 0x000000130a197211 */ /* 0x040fe200078e10ff */
[----:B------:R1:W2:Y:S01]  /*4c10*/  LDS R23, [R19] ;  /* 0x0000000013177984 */ /* 0x0002a20000000800 */
[----:B------:R-:W-:Y:S02]  /*4c20*/  IMAD.IADD R18, R5, 0x1, R16 ;  /* 0x0000000105127824 */ /* 0x000fe400078e0210 */
[----:B------:R-:W-:Y:S01]  /*4c30*/  IMAD R11, R10, 0x4, R11 ;  /* 0x000000040a0b7824 */ /* 0x000fe200078e020b */
[----:B------:R-:W-:Y:S01]  /*4c40*/  ISETP.LE.AND P1, PT, R21, UR5, PT ;  /* 0x0000000515007c0c */ /* 0x000fe2000bf23270 */
[----:B------:R-:W-:-:S04]  /*4c50*/  IMAD.WIDE R16, R18, 0x4, R8 ;  /* 0x0000000412107825 */ /* 0x000fc800078e0208 */
[C---:B------:R-:W-:Y:S02]  /*4c60*/  IMAD R29, R10.reuse, 0x4, R25 ;  /* 0x000000040a1d7824 */ /* 0x040fe400078e0219 */
[C---:B------:R-:W-:Y:S02]  /*4c70*/  IMAD.IADD R22, R5.reuse, 0x1, R18 ;  /* 0x0000000105167824 */ /* 0x040fe400078e0212 */
[----:B------:R-:W-:Y:S02]  /*4c80*/  IMAD R26, R10, 0x4, R29 ;  /* 0x000000040a1a7824 */ /* 0x000fe400078e021d */
[--C-:B-1----:R-:W-:Y:S01]  /*4c90*/  IMAD.WIDE R18, R22, 0x4, R8.reuse ;  /* 0x0000000416127825 */ /* 0x102fe200078e0208 */
[----:B------:R-:W-:Y:S01]  /*4ca0*/  IADD3 R22, PT, PT, R5, R22, RZ ;  /* 0x0000001605167210 */ /* 0x000fe20007ffe0ff */
[----:B--2---:R1:W-:Y:S04]  /*4cb0*/  STG.E.STRONG.SYS desc[UR6][R14.64], R23 ;  /* 0x000000170e007986 */ /* 0x0043e8000c115906 */
[----:B------:R2:W3:Y:S01]  /*4cc0*/  LDS R27, [R25] ;  /* 0x00000000191b7984 */ /* 0x0004e20000000800 */
[----:B-1----:R-:W-:Y:S01]  /*4cd0*/  IMAD.WIDE R14, R22, 0x4, R8 ;  /* 0x00000004160e7825 */ /* 0x002fe200078e0208 */
[----:B--2---:R-:W-:-:S03]  /*4ce0*/  LEA R25, R11, UR12, 0x2 ;  /* 0x0000000c0b197c11 */ /* 0x004fc6000f8e10ff */
[----:B------:R-:W-:Y:S02]  /*4cf0*/  IMAD.IADD R22, R5, 0x1, R22 ;  /* 0x0000000105167824 */ /* 0x000fe400078e0216 */
        /* <DEDUP_REMOVED lines=18> */
[----:B-1----:R-:W-:Y:S01]  /*4e20*/  IMAD.WIDE R16, R22, 0x4, R8 ;  /* 0x0000000416107825 */ /* 0x002fe200078e0208 */
[----:B------:R-:W-:Y:S02]  /*4e30*/  LEA R27, R11, UR12, 0x2 ;  /* 0x0000000c0b1b7c11 */ /* 0x000fe4000f8e10ff */
[----:B------:R-:W-:Y:S01]  /*4e40*/  IADD3 R22, PT, PT, R5, R22, RZ ;  /* 0x0000001605167210 */ /* 0x000fe20007ffe0ff */
[----:B------:R-:W-:Y:S01]  /*4e50*/  IMAD R11, R10, 0x4, R11 ;  /* 0x000000040a0b7824 */ /* 0x000fe200078e020b */
[----:B--2---:R1:W-:Y:S04]  /*4e60*/  STG.E.STRONG.SYS desc[UR6][R18.64], R24 ;  /* 0x0000001812007986 */ /* 0x0043e8000c115906 */
[----:B------:R2:W3:Y:S01]  /*4e70*/  LDS R23, [R26] ;  /* 0x000000001a177984 */ /* 0x0004e20000000800 */
[----:B-1----:R-:W-:-:S04]  /*4e80*/  IMAD.WIDE R18, R22, 0x4, R8 ;  /* 0x0000000416127825 */ /* 0x002fc800078e0208 */
[C---:B------:R-:W-:Y:S02]  /*4e90*/  IMAD R24, R10.reuse, 0x4, R27 ;  /* 0x000000040a187824 */ /* 0x040fe400078e021b */
[----:B------:R-:W-:Y:S02]  /*4ea0*/  IMAD.IADD R22, R5, 0x1, R22 ;  /* 0x0000000105167824 */ /* 0x000fe400078e0216 */
[----:B--2---:R-:W-:Y:S01]  /*4eb0*/  IMAD R26, R10, 0x4, R24 ;  /* 0x000000040a1a7824 */ /* 0x004fe200078e0218 */
[----:B---3--:R1:W-:Y:S04]  /*4ec0*/  STG.E.STRONG.SYS desc[UR6][R14.64], R23 ;  /* 0x000000170e007986 */ /* 0x0083e8000c115906 */
[----:B------:R-:W2:Y:S01]  /*4ed0*/  LDS R25, [R25] ;  /* 0x0000000019197984 */ /* 0x000ea20000000800 */
[----:B-1----:R-:W-:-:S04]  /*4ee0*/  IMAD.WIDE R14, R22, 0x4, R8 ;  /* 0x00000004160e7825 */ /* 0x002fc800078e0208 */
[----:B------:R-:W-:Y:S01]  /*4ef0*/  IMAD.IADD R22, R5, 0x1, R22 ;  /* 0x0000000105167824 */ /* 0x000fe200078e0216 */
[----:B--2---:R1:W-:Y:S04]  /*4f00*/  STG.E.STRONG.SYS desc[UR6][R16.64], R25 ;  /* 0x0000001910007986 */ /* 0x0043e8000c115906 */
[----:B------:R2:W3:Y:S01]  /*4f10*/  LDS R29, [R27] ;  /* 0x000000001b1d7984 */ /* 0x0004e20000000800 */
[----:B-1----:R-:W-:Y:S01]  /*4f20*/  IMAD.WIDE R16, R22, 0x4, R8 ;  /* 0x0000000416107825 */ /* 0x002fe200078e0208 */
[----:B--2---:R-:W-:-:S03]  /*4f30*/  LEA R27, R10, R26, 0x2 ;  /* 0x0000001a0a1b7211 */ /* 0x004fc600078e10ff */
[----:B------:R-:W-:Y:S01]  /*4f40*/  IMAD.IADD R22, R5, 0x1, R22 ;  /* 0x0000000105167824 */ /* 0x000fe200078e0216 */
[----:B---3--:R1:W-:Y:S04]  /*4f50*/  STG.E.STRONG.SYS desc[UR6][R18.64], R29 ;  /* 0x0000001d12007986 */ /* 0x0083e8000c115906 */
[----:B------:R2:W3:Y:S01]  /*4f60*/  LDS R23, [R24] ;  /* 0x0000000018177984 */ /* 0x0004e20000000800 */
[----:B-1----:R-:W-:Y:S01]  /*4f70*/  IMAD.WIDE R18, R22, 0x4, R8 ;  /* 0x0000000416127825 */ /* 0x002fe200078e0208 */
[----:B------:R-:W-:Y:S02]  /*4f80*/  LEA R29, R11, UR12, 0x2 ;  /* 0x0000000c0b1d7c11 */ /* 0x000fe4000f8e10ff */
[----:B------:R-:W-:Y:S01]  /*4f90*/  LEA R11, R10, R11, 0x2 ;  /* 0x0000000b0a0b7211 */ /* 0x000fe200078e10ff */
[----:B------:R-:W-:-:S02]  /*4fa0*/  IMAD.IADD R22, R5, 0x1, R22 ;  /* 0x0000000105167824 */ /* 0x000fc400078e0216 */
[----:B--2---:R-:W-:Y:S01]  /*4fb0*/  IMAD R24, R10, 0x4, R29 ;  /* 0x000000040a187824 */ /* 0x004fe200078e021d */
[----:B---3--:R1:W-:Y:S04]  /*4fc0*/  STG.E.STRONG.SYS desc[UR6][R14.64], R23 ;  /* 0x000000170e007986 */ /* 0x0083e8000c115906 */
[----:B------:R2:W3:Y:S01]  /*4fd0*/  LDS R25, [R26] ;  /* 0x000000001a197984 */ /* 0x0004e20000000800 */
[----:B-1----:R-:W-:Y:S01]  /*4fe0*/  IMAD.WIDE R14, R22, 0x4, R8 ;  /* 0x00000004160e7825 */ /* 0x002fe200078e0208 */
[----:B------:R-:W-:-:S03]  /*4ff0*/  IADD3 R22, PT, PT, R5, R22, RZ ;  /* 0x0000001605167210 */ /* 0x000fc60007ffe0ff */
[----:B--2---:R-:W-:-:S04]  /*5000*/  IMAD R26, R10, 0x4, R24 ;  /* 0x000000040a1a7824 */ /* 0x004fc800078e0218 */
[----:B------:R-:W-:Y:S01]  /*5010*/  IMAD R28, R10, 0x4, R26 ;  /* 0x000000040a1c7824 */ /* 0x000fe200078e021a */
[----:B---3--:R1:W-:Y:S04]  /*5020*/  STG.E.STRONG.SYS desc[UR6][R16.64], R25 ;  /* 0x0000001910007986 */ /* 0x0083e8000c115906 */
[----:B------:R-:W2:Y:S01]  /*5030*/  LDS R27, [R27] ;  /* 0x000000001b1b7984 */ /* 0x000ea20000000800 */
[----:B-1----:R-:W-:-:S04]  /*5040*/  IMAD.WIDE R16, R22, 0x4, R8 ;  /* 0x0000000416107825 */ /* 0x002fc800078e0208 */
[----:B------:R-:W-:Y:S01]  /*5050*/  IMAD.IADD R22, R5, 0x1, R22 ;  /* 0x0000000105167824 */ /* 0x000fe200078e0216 */
[----:B--2---:R1:W-:Y:S04]  /*5060*/  STG.E.STRONG.SYS desc[UR6][R18.64], R27 ;  /* 0x0000001b12007986 */ /* 0x0043e8000c115906 */
[----:B------:R-:W2:Y:S01]  /*5070*/  LDS R23, [R29] ;  /* 0x000000001d177984 */ /* 0x000ea20000000800 */
[----:B-1----:R-:W-:-:S04]  /*5080*/  IMAD.WIDE R18, R22, 0x4, R8 ;  /* 0x0000000416127825 */ /* 0x002fc800078e0208 */
[----:B------:R-:W-:Y:S01]  /*5090*/  IMAD.IADD R22, R5, 0x1, R22 ;  /* 0x0000000105167824 */ /* 0x000fe200078e0216 */
[----:B--2---:R1:W-:Y:S04]  /*50a0*/  STG.E.STRONG.SYS desc[UR6][R14.64], R23 ;  /* 0x000000170e007986 */ /* 0x0043e8000c115906 */
[----:B------:R-:W2:Y:S01]  /*50b0*/  LDS R25, [R24] ;  /* 0x0000000018197984 */ /* 0x000ea20000000800 */
[----:B-1----:R-:W-:-:S03]  /*50c0*/  IMAD.WIDE R14, R22, 0x4, R8 ;  /* 0x00000004160e7825 */ /* 0x002fc600078e0208 */
[----:B--2---:R1:W-:Y:S04]  /*50d0*/  STG.E.STRONG.SYS desc[UR6][R16.64], R25 ;  /* 0x0000001910007986 */ /* 0x0043e8000c115906 */
[----:B------:R-:W2:Y:S01]  /*50e0*/  LDS R27, [R26] ;  /* 0x000000001a1b7984 */ /* 0x000ea20000000800 */
[----:B-1----:R-:W-:-:S03]  /*50f0*/  IMAD.IADD R16, R5, 0x1, R22 ;  /* 0x0000000105107824 */ /* 0x002fc600078e0216 */
[----:B--2---:R-:W-:Y:S04]  /*5100*/  STG.E.STRONG.SYS desc[UR6][R18.64], R27 ;  /* 0x0000001b12007986 */ /* 0x004fe8000c115906 */
[----:B------:R-:W1:Y:S04]  /*5110*/  LDS R23, [R28] ;  /* 0x000000001c177984 */ /* 0x000e680000000800 */
[----:B-1----:R1:W-:Y:S01]  /*5120*/  STG.E.STRONG.SYS desc[UR6][R14.64], R23 ;  /* 0x000000170e007986 */ /* 0x0023e2000c115906 */
[----:B------:R-:W-:Y:S05]  /*5130*/  @!P1 BRA `(.L_x_58) ;  /* 0xfffffff800a49947 */ /* 0x000fea000383ffff */
.L_x_57:
[----:B------:R-:W-:-:S05]  /*5140*/  VIADD R8, R7, -UR5 ;  /* 0x8000000507087c36 */ /* 0x000fca0008000000 */
[----:B------:R-:W-:-:S13]  /*5150*/  ISETP.GT.AND P1, PT, R8, 0x4, PT ;  /* 0x000000040800780c */ /* 0x000fda0003f24270 */
[----:B------:R-:W-:Y:S05]  /*5160*/  @!P1 BRA `(.L_x_59) ;  /* 0x0000000000b49947 */ /* 0x000fea0003800000 */
[----:B--23--:R-:W-:Y:S01]  /*5170*/  LEA R19, R11, UR12, 0x2 ;  /* 0x0000000c0b137c11 */ /* 0x00cfe2000f8e10ff */
[----:B------:R-:W2:Y:S01]  /*5180*/  LDC.64 R8, c[0x0][0x3a0] ;  /* 0x0000e800ff087b82 */ /* 0x000ea20000000a00 */
[C---:B------:R-:W-:Y:S01]  /*5190*/  IMAD.IADD R18, R5.reuse, 0x1, R16 ;  /* 0x0000000105127824 */ /* 0x040fe200078e0210 */
[----:B------:R-:W-:Y:S01]  /*51a0*/  PLOP3.LUT P0, PT, PT, PT, PT, 0x8, 0x80 ;  /* 0x000000000080781c */ /* 0x000fe20003f0e170 */
[C---:B------:R-:W-:Y:S01]  /*51b0*/  IMAD R11, R10.reuse, 0x4, R11 ;  /* 0x000000040a0b7824 */ /* 0x040fe200078e020b */
[----:B------:R3:W5:Y:S01]  /*51c0*/  LDS R21, [R19] ;  /* 0x0000000013157984 */ /* 0x0007620000000800 */
[----:B-1----:R-:W-:Y:S01]  /*51d0*/  IMAD R23, R10, 0x4, R19 ;  /* 0x000000040a177824 */ /* 0x002fe200078e0213 */
[----:B------:R-:W-:Y:S01]  /*51e0*/  UIADD3 UR5, UPT, UPT, UR5, 0x8, URZ ;  /* 0x0000000805057890 */ /* 0x000fe2000fffe0ff */
[----:B------:R-:W-:-:S03]  /*51f0*/  IMAD.IADD R22, R5, 0x1, R18 ;  /* 0x0000000105167824 */ /* 0x000fc600078e0212 */
[----:B----4-:R-:W-:-:S05]  /*5200*/  LEA R27, R10, R23, 0x2 ;  /* 0x000000170a1b7211 */ /* 0x010fca00078e10ff */
[----:B------:R-:W-:Y:S02]  /*5210*/  IMAD R24, R10, 0x4, R27 ;  /* 0x000000040a187824 */ /* 0x000fe400078e021b */
[----:B--2---:R-:W-:-:S04]  /*5220*/  IMAD.WIDE R14, R16, 0x4, R8 ;  /* 0x00000004100e7825 */ /* 0x004fc800078e0208 */
[----:B------:R-:W-:-:S04]  /*5230*/  IMAD.WIDE R16, R18, 0x4, R8 ;  /* 0x0000000412107825 */ /* 0x000fc800078e0208 */
[----:B---3--:R-:W-:-:S04]  /*5240*/  IMAD.WIDE R18, R22, 0x4, R8 ;  /* 0x0000000416127825 */ /* 0x008fc800078e0208 */
[----:B------:R-:W-:Y:S01]  /*5250*/  IMAD.IADD R22, R5, 0x1, R22 ;  /* 0x0000000105167824 */ /* 0x000fe200078e0216 */
[----:B-----5:R1:W-:Y:S04]  /*5260*/  STG.E.STRONG.SYS desc[UR6][R14.64], R21 ;  /* 0x000000150e007986 */ /* 0x0203e8000c115906 */
        /* <DEDUP_REMOVED lines=14> */
[C---:B------:R-:W-:Y:S01]  /*5350*/  IMAD.IADD R22, R5.reuse, 0x1, R22 ;  /* 0x0000000105167824 */ /* 0x040fe200078e0216 */
[----:B---3--:R1:W-:Y:S04]  /*5360*/  STG.E.STRONG.SYS desc[UR6][R14.64], R21 ;  /* 0x000000150e007986 */ /* 0x0083e8000c115906 */
[----:B------:R2:W3:Y:S01]  /*5370*/  LDS R25, [R23] ;  /* 0x0000000017197984 */ /* 0x0004e20000000800 */
[----:B-1----:R-:W-:Y:S01]  /*5380*/  IMAD.WIDE R14, R22, 0x4, R8 ;  /* 0x00000004160e7825 */ /* 0x002fe200078e0208 */
[----:B--2---:R-:W-:Y:S02]  /*5390*/  LEA R23, R10, R24, 0x2 ;  /* 0x000000180a177211 */ /* 0x004fe400078e10ff */
[----:B---3--:R1:W-:Y:S04]  /*53a0*/  STG.E.STRONG.SYS desc[UR6][R16.64], R25 ;  /* 0x0000001910007986 */ /* 0x0083e8000c115906 */
[----:B------:R-:W2:Y:S01]  /*53b0*/  LDS R29, [R27] ;  /* 0x000000001b1d7984 */ /* 0x000ea20000000800 */
[----:B-1----:R-:W-:-:S04]  /*53c0*/  IMAD.IADD R16, R5, 0x1, R22 ;  /* 0x0000000105107824 */ /* 0x002fc800078e0216 */
[----:B------:R-:W-:-:S04]  /*53d0*/  IMAD.WIDE R8, R16, 0x4, R8 ;  /* 0x0000000410087825 */ /* 0x000fc800078e0208 */
[----:B------:R-:W-:Y:S01]  /*53e0*/  IMAD.IADD R16, R5, 0x1, R16 ;  /* 0x0000000105107824 */ /* 0x000fe200078e0210 */
[----:B--2---:R-:W-:Y:S04]  /*53f0*/  STG.E.STRONG.SYS desc[UR6][R18.64], R29 ;  /* 0x0000001d12007986 */ /* 0x004fe8000c115906 */
[----:B------:R-:W1:Y:S04]  /*5400*/  LDS R21, [R24] ;  /* 0x0000000018157984 */ /* 0x000e680000000800 */
[----:B-1----:R-:W-:Y:S04]  /*5410*/  STG.E.STRONG.SYS desc[UR6][R14.64], R21 ;  /* 0x000000150e007986 */ /* 0x002fe8000c115906 */
[----:B------:R-:W1:Y:S04]  /*5420*/  LDS R23, [R23] ;  /* 0x0000000017177984 */ /* 0x000e680000000800 */
[----:B-1----:R1:W-:Y:S02]  /*5430*/  STG.E.STRONG.SYS desc[UR6][R8.64], R23 ;  /* 0x0000001708007986 */ /* 0x0023e4000c115906 */
.L_x_59:
[----:B------:R-:W-:-:S13]  /*5440*/  ISETP.NE.OR P0, PT, R7, UR5, P0 ;  /* 0x0000000507007c0c */ /* 0x000fda0008705670 */
[----:B------:R-:W-:Y:S05]  /*5450*/  @!P0 BRA `(.L_x_55) ;  /* 0x0000000000608947 */ /* 0x000fea0003800000 */
.L_x_56:
        /* <DEDUP_REMOVED lines=9> */
[C---:B------:R-:W-:Y:S02]  /*54f0*/  IMAD R27, R10.reuse, 0x4, R25 ;  /* 0x000000040a1b7824 */ /* 0x040fe400078e0219 */
        /* <DEDUP_REMOVED lines=14> */
.L_x_55:
[----:B------:R-:W-:-:S13]  /*55e0*/  ISETP.NE.AND P0, PT, R20, RZ, PT ;  /* 0x000000ff1400720c */ /* 0x000fda0003f05270 */
[----:B------:R-:W-:Y:S05]  /*55f0*/  @!P0 BRA `(.L_x_54) ;  /* 0x0000000000408947 */ /* 0x000fea0003800000 */
[----:B------:R-:W-:Y:S01]  /*5600*/  LEA R11, R11, UR12, 0x2 ;  /* 0x0000000c0b0b7c11 */ /* 0x000fe2000f8e10ff */
[----:B01----:R-:W2:Y:S01]  /*5610*/  LDC.64 R8, c[0x0][0x3a0] ;  /* 0x0000e800ff087b82 */ /* 0x003ea20000000a00 */
[----:B------:R-:W-:-:S03]  /*5620*/  ISETP.NE.AND P0, PT, R20, 0x1, PT ;  /* 0x000000011400780c */ /* 0x000fc60003f05270 */
[----:B------:R-:W0:Y:S01]  /*5630*/  LDS R7, [R11] ;  /* 0x000000000b077984 */ /* 0x000e220000000800 */
[----:B--23--:R-:W-:-:S05]  /*5640*/  IMAD.WIDE R16, R16, 0x4, R8 ;  /* 0x0000000410107825 */ /* 0x00cfca00078e0208 */
[----:B0-----:R0:W-:Y:S04]  /*5650*/  STG.E.STRONG.SYS desc[UR6][R16.64], R7 ;  /* 0x0000000710007986 */ /* 0x0011e8000c115906 */
        /* <DEDUP_REMOVED lines=10> */
.L_x_54:
[----:B------:R-:W-:Y:S05]  /*5700*/  BSYNC.RECONVERGENT B0 ;  /* 0x0000000000007941 */ /* 0x000fea0003800200 */
.L_x_53:
[----:B------:R-:W-:Y:S06]  /*5710*/  MEMBAR.SC.GPU ;  /* 0x0000000000007992 */ /* 0x000fec0000002000 */
[----:B------:R-:W-:-:S00]  /*5720*/  ERRBAR ;  /* 0x00000000000079ab */ /* 0x000fc00000000000 */
[----:B------:R-:W-:Y:S06]  /*5730*/  CGAERRBAR ;  /* 0x00000000000075ab */ /* 0x000fec0000000000 */
[----:B------:R-:W-:Y:S02]  /*5740*/  CCTL.IVALL ;  /* 0x00000000ff00798f */ /* 0x000fe40002000000 */
[----:B------:R-:W-:Y:S06]  /*5750*/  BAR.SYNC.DEFER_BLOCKING 0x0 ;  /* 0x0000000000007b1d */ /* 0x000fec0000010000 */
[----:B------:R-:W-:Y:S01]  /*5760*/  BSSY.RECONVERGENT B0, `(.L_x_60) ;  /* 0x0000025000007945 */ /* 0x000fe20003800200 */
[----:B------:R-:W5:Y:S02]  /*5770*/  LDS R5, [UR12+0xbfc0] ;  /* 0x00bfc00cff057984 */ /* 0x000f640008000800 */
[----:B-----5:R-:W-:-:S13]  /*5780*/  ISETP.GE.AND P0, PT, R2, R5, PT ;  /* 0x000000050200720c */ /* 0x020fda0003f06270 */
[----:B------:R-:W-:Y:S05]  /*5790*/  @P0 BRA `(.L_x_61) ;  /* 0x0000000000840947 */ /* 0x000fea0003800000 */
[----:B01----:R-:W0:Y:S01]  /*57a0*/  LDS.128 R8, [UR12+0xbfb0] ;  /* 0x00bfb00cff087984 */ /* 0x003e220008000c00 */
[----:B------:R-:W-:-:S03]  /*57b0*/  MOV R13, R2 ;  /* 0x00000002000d7202 */ /* 0x000fc60000000f00 */
[----:B------:R-:W1:Y:S01]  /*57c0*/  LDS R12, [UR12+0xbfdc] ;  /* 0x00bfdc0cff0c7984 */ /* 0x000e620008000800 */
[--C-:B0-----:R-:W-:Y:S02]  /*57d0*/  IMAD.IADD R7, R2, 0x1, R9.reuse ;  /* 0x0000000102077824 */ /* 0x101fe400078e0209 */
[-C--:B-1----:R-:W-:Y:S02]  /*57e0*/  IMAD R8, R12, R10.reuse, RZ ;  /* 0x0000000a0c087224 */ /* 0x082fe400078e02ff */
[----:B------:R-:W-:Y:S02]  /*57f0*/  IMAD R9, R7, R10, R9 ;  /* 0x0000000a07097224 */ /* 0x000fe400078e0209 */
[-C--:B------:R-:W-:Y:S02]  /*5800*/  IMAD R10, R2, R11.reuse, RZ ;  /* 0x0000000b020a7224 */ /* 0x080fe400078e02ff */
[----:B------:R-:W-:-:S07]  /*5810*/  IMAD R7, R12, R11, RZ ;  /* 0x0000000b0c077224 */ /* 0x000fce00078e02ff */
.L_x_65:
[----:B------:R-:W-:Y:S01]  /*5820*/  ISETP.GE.AND P0, PT, R0, R11, PT ;  /* 0x0000000b0000720c */ /* 0x000fe20003f06270 */
[----:B------:R-:W-:Y:S01]  /*5830*/  IMAD.IADD R13, R12, 0x1, R13 ;  /* 0x000000010c0d7824 */ /* 0x000fe200078e020d */
[----:B------:R-:W-:Y:S04]  /*5840*/  BSSY.RECONVERGENT B1, `(.L_x_62) ;  /* 0x0000013000017945 */ /* 0x000fe80003800200 */
[----:B------:R-:W-:-:S07]  /*5850*/  ISETP.GE.AND P1, PT, R13, R5, PT ;  /* 0x000000050d00720c */ /* 0x000fce0003f26270 */
[----:B0-----:R-:W-:Y:S06]  /*5860*/  @P0 BRA `(.L_x_63) ;  /* 0x0000000000400947 */ /* 0x001fec0003800000 */
[----:B--23--:R-:W0:Y:S01]  /*5870*/  S2R R17, SR_CgaCtaId ;  /* 0x0000000000117919 */ /* 0x00ce220000008800 */
[----:B----4-:R-:W-:Y:S01]  /*5880*/  MOV R15, 0x400 ;  /* 0x00000400000f7802 */ /* 0x010fe20000000f00 */
[----:B------:R-:W-:-:S04]  /*5890*/  IMAD.MOV.U32 R14, RZ, RZ, R0 ;  /* 0x000000ffff0e7224 */ /* 0x000fc800078e0000 */
[----:B------:R-:W-:Y:S01]  /*58a0*/  VIADD R16, R15, 0x3c00 ;  /* 0x00003c000f107836 */ /* 0x000fe20000000000 */
[----:B0-----:R-:W-:-:S04]  /*58b0*/  LEA R20, R17, R15, 0x18 ;  /* 0x0000000f11147211 */ /* 0x001fc800078ec0ff */
[----:B------:R-:W-:-:S07]  /*58c0*/  LEA R18, R17, R16, 0x18 ;  /* 0x0000001011127211 */ /* 0x000fce00078ec0ff */
.L_x_64:
[C---:B0-----:R-:W-:Y:S02]  /*58d0*/  IMAD.IADD R15, R14.reuse, 0x1, R10 ;  /* 0x000000010e0f7824 */ /* 0x041fe400078e020a */
[C---:B------:R-:W-:Y:S02]  /*58e0*/  IMAD.IADD R17, R14.reuse, 0x1, R9 ;  /* 0x000000010e117824 */ /* 0x040fe400078e0209 */
[----:B------:R-:W-:Y:S01]  /*58f0*/  VIADD R14, R14, 0x20 ;  /* 0x000000200e0e7836 */ /* 0x000fe20000000000 */
[----:B------:R-:W-:Y:S01]  /*5900*/  LEA R15, R15, R18, 0x2 ;  /* 0x000000120f0f7211 */ /* 0x000fe200078e10ff */
[----:B------:R-:W-:-:S03]  /*5910*/  IMAD R17, R17, 0x4, R20 ;  /* 0x0000000411117824 */ /* 0x000fc600078e0214 */
[----:B------:R-:W-:Y:S01]  /*5920*/  ISETP.GE.AND P0, PT, R14, R11, PT ;  /* 0x0000000b0e00720c */ /* 0x000fe20003f06270 */
[----:B------:R-:W0:Y:S04]  /*5930*/  LDS R16, [R15] ;  /* 0x000000000f107984 */ /* 0x000e280000000800 */
[----:B0-----:R0:W-:Y:S04]  /*5940*/  STS [R17], R16 ;  /* 0x0000001011007388 */ /* 0x0011e80000000800 */
[----:B------:R0:W-:Y:S04]  /*5950*/  STS [R15], RZ ;  /* 0x000000ff0f007388 */ /* 0x0001e80000000800 */
[----:B------:R-:W-:Y:S05]  /*5960*/  @!P0 BRA `(.L_x_64) ;  /* 0xfffffffc00d88947 */ /* 0x000fea000383ffff */
.L_x_63:
[----:B------:R-:W-:Y:S05]  /*5970*/  BSYNC.RECONVERGENT B1 ;  /* 0x0000000000017941 */ /* 0x000fea0003800200 */
.L_x_62:
[----:B------:R-:W-:Y:S01]  /*5980*/  IMAD.IADD R9, R8, 0x1, R9 ;  /* 0x0000000108097824 */ /* 0x000fe200078e0209 */
[----:B------:R-:W-:Y:S01]  /*5990*/  IADD3 R10, PT, PT, R7, R10, RZ ;  /* 0x0000000a070a7210 */ /* 0x000fe20007ffe0ff */
[----:B------:R-:W-:Y:S06]  /*59a0*/  @!P1 BRA `(.L_x_65) ;  /* 0xfffffffc009c9947 */ /* 0x000fec000383ffff */
.L_x_61:
[----:B------:R-:W-:Y:S05]  /*59b0*/  BSYNC.RECONVERGENT B0 ;  /* 0x0000000000007941 */ /* 0x000fea0003800200 */
.L_x_60:
[----:B------:R-:W-:Y:S06]  /*59c0*/  MEMBAR.SC.GPU ;  /* 0x0000000000007992 */ /* 0x000fec0000002000 */
[----:B------:R-:W-:-:S00]  /*59d0*/  ERRBAR ;  /* 0x00000000000079ab */ /* 0x000fc00000000000 */
[----:B------:R-:W-:Y:S06]  /*59e0*/  CGAERRBAR ;  /* 0x00000000000075ab */ /* 0x000fec0000000000 */
[----:B------:R-:W-:Y:S01]  /*59f0*/  CCTL.IVALL ;  /* 0x00000000ff00798f */ /* 0x000fe20002000000 */
[----:B------:R-:W5:Y:S01]  /*5a00*/  LDCU UR9, c[0x0][0x3ac] ;  /* 0x00007580ff0977ac */ /* 0x000f620008000800 */
[----:B------:R-:W-:-:S04]  /*5a10*/  UIADD3 UR4, UPT, UPT, UR4, 0x1, URZ ;  /* 0x0000000104047890 */ /* 0x000fc8000fffe0ff */
[----:B-----5:R-:W-:Y:S01]  /*5a20*/  UISETP.NE.AND UP0, UPT, UR4, UR9, UPT ;  /* 0x000000090400728c */ /* 0x020fe2000bf05270 */
[----:B------:R-:W-:Y:S08]  /*5a30*/  BAR.SYNC.DEFER_BLOCKING 0x0 ;  /* 0x0000000000007b1d */ /* 0x000ff00000010000 */
[----:B------:R-:W-:Y:S05]  /*5a40*/  BRA.U UP0, `(.L_x_66) ;  /* 0xffffffb900747547 */ /* 0x000fea000b83ffff */
.L_x_21:
[----:B------:R-:W5:Y:S01]  /*5a50*/  S2UR UR5, SR_CgaCtaId ;  /* 0x00000000000579c3 */ /* 0x000f620000008800 */
[----:B------:R-:W-:Y:S01]  /*5a60*/  UMOV UR4, 0x400 ;  /* 0x0000040000047882 */ /* 0x000fe20000000000 */
[----:B------:R-:W0:Y:S01]  /*5a70*/  LDCU UR8, c[0x0][0x3b4] ;  /* 0x00007680ff0877ac */ /* 0x000e220008000800 */
[----:B------:R-:W-:Y:S01]  /*5a80*/  BSSY.RECONVERGENT B0, `(.L_x_67) ;  /* 0x000003d000007945 */ /* 0x000fe20003800200 */
[----:B-----5:R-:W-:-:S09]  /*5a90*/  ULEA UR4, UR5, UR4, 0x18 ;  /* 0x0000000405047291 */ /* 0x020fd2000f8ec0ff */
[----:B01----:R-:W-:Y:S04]  /*5aa0*/  LDS.128 R8, [UR4+0xbfb0] ;  /* 0x00bfb004ff087984 */ /* 0x003fe80008000c00 */
[----:B--2-4-:R-:W0:Y:S02]  /*5ab0*/  LDS.128 R12, [UR4+0xbfc0] ;  /* 0x00bfc004ff0c7984 */ /* 0x014e240008000c00 */
[----:B0-----:R-:W-:-:S05]  /*5ac0*/  IMAD R5, R11, R12, RZ ;  /* 0x0000000c0b057224 */ /* 0x001fca00078e02ff */
[----:B------:R-:W-:-:S13]  /*5ad0*/  ISETP.GE.AND P0, PT, R6, R5, PT ;  /* 0x000000050600720c */ /* 0x000fda0003f06270 */
[----:B------:R-:W-:Y:S05]  /*5ae0*/  @P0 BRA `(.L_x_68) ;  /* 0x0000000000d80947 */ /* 0x000fea0003800000 */
[-C--:B------:R-:W-:Y:S01]  /*5af0*/  IABS R0, R11.reuse ;  /* 0x0000000b00007213 */ /* 0x080fe20000000000 */
[----:B------:R-:W0:Y:S01]  /*5b00*/  LDC R2, c[0x0][0x360] ;  /* 0x0000d800ff027b82 */ /* 0x000e220000000800 */
[----:B------:R-:W-:Y:S01]  /*5b10*/  IABS R14, R11 ;  /* 0x0000000b000e7213 */ /* 0x000fe20000000000 */
[----:B------:R-:W-:Y:S01]  /*5b20*/  IMAD.MOV R13, RZ, RZ, -R13 ;  /* 0x000000ffff0d7224 */ /* 0x000fe200078e0a0d */
[----:B------:R-:W1:Y:S01]  /*5b30*/  I2F.RP R8, R0 ;  /* 0x0000000000087306 */ /* 0x000e620000209400 */
[----:B------:R-:W-:Y:S02]  /*5b40*/  ISETP.NE.AND P1, PT, R11, RZ, PT ;  /* 0x000000ff0b00720c */ /* 0x000fe40003f25270 */
[----:B------:R-:W-:Y:S02]  /*5b50*/  IMAD.MOV R20, RZ, RZ, -R14 ;  /* 0x000000ffff147224 */ /* 0x000fe400078e0a0e */
[----:B---3--:R-:W2:Y:S01]  /*5b60*/  LDC.64 R16, c[0x0][0x380] ;  /* 0x0000e000ff107b82 */ /* 0x008ea20000000a00 */
[----:B------:R-:W-:-:S02]  /*5b70*/  IMAD R14, R13, UR9, R12 ;  /* 0x000000090d0e7c24 */ /* 0x000fc4000f8e020c */
[----:B-1----:R-:W1:Y:S02]  /*5b80*/  MUFU.RCP R8, R8 ;  /* 0x0000000800087308 */ /* 0x002e640000001000 */
[----:B-1----:R-:W-:Y:S01]  /*5b90*/  VIADD R18, R8, 0xffffffe ;  /* 0x0ffffffe08127836 */ /* 0x002fe20000000000 */
[----:B------:R-:W-:-:S05]  /*5ba0*/  MOV R8, R6 ;  /* 0x0000000600087202 */ /* 0x000fca0000000f00 */
[----:B------:R1:W3:Y:S02]  /*5bb0*/  F2I.FTZ.U32.TRUNC.NTZ R19, R18 ;  /* 0x0000001200137305 */ /* 0x0002e4000021f000 */
[----:B-1----:R-:W-:Y:S02]  /*5bc0*/  IMAD.MOV.U32 R18, RZ, RZ, RZ ;  /* 0x000000ffff127224 */ /* 0x002fe400078e00ff */
[----:B---3--:R-:W-:-:S04]  /*5bd0*/  IMAD.MOV R7, RZ, RZ, -R19 ;  /* 0x000000ffff077224 */ /* 0x008fc800078e0a13 */
[----:B------:R-:W-:-:S04]  /*5be0*/  IMAD R7, R7, R0, RZ ;  /* 0x0000000007077224 */ /* 0x000fc800078e02ff */
[----:B------:R-:W-:Y:S01]  /*5bf0*/  IMAD.HI.U32 R7, R19, R7, R18 ;  /* 0x0000000713077227 */ /* 0x000fe200078e0012 */
[----:B------:R-:W-:-:S03]  /*5c00*/  IABS R19, R11 ;  /* 0x0000000b00137213 */ /* 0x000fc60000000000 */
[----:B0-2---:R-:W-:-:S07]  /*5c10*/  IMAD R18, R13, UR9, R11 ;  /* 0x000000090d127c24 */ /* 0x005fce000f8e020b */
.L_x_71:
[----:B0-----:R-:W-:Y:S01]  /*5c20*/  IABS R12, R8 ;  /* 0x00000008000c7213 */ /* 0x001fe20000000000 */
[----:B------:R-:W-:Y:S04]  /*5c30*/  BSSY.RECONVERGENT B1, `(.L_x_69) ;  /* 0x0000020000017945 */ /* 0x000fe80003800200 */
[----:B------:R-:W-:-:S04]  /*5c40*/  IMAD.HI.U32 R13, R7, R12, RZ ;  /* 0x0000000c070d7227 */ /* 0x000fc800078e00ff */
[----:B------:R-:W-:Y:S01]  /*5c50*/  IMAD R21, R13, R20, R12 ;  /* 0x000000140d157224 */ /* 0x000fe200078e020c */
[----:B------:R-:W-:-:S04]  /*5c60*/  LOP3.LUT R12, R8, R11, RZ, 0x3c, !PT ;  /* 0x0000000b080c7212 */ /* 0x000fc800078e3cff */
[----:B------:R-:W-:Y:S02]  /*5c70*/  ISETP.GT.U32.AND P2, PT, R0, R21, PT ;  /* 0x000000150000720c */ /* 0x000fe40003f44070 */
[----:B------:R-:W-:-:S11]  /*5c80*/  ISETP.GE.AND P3, PT, R12, RZ, PT ;  /* 0x000000ff0c00720c */ /* 0x000fd60003f66270 */
[----:B------:R-:W-:Y:S02]  /*5c90*/  @!P2 IMAD.IADD R21, R21, 0x1, -R19 ;  /* 0x000000011515a824 */ /* 0x000fe400078e0a13 */
[----:B------:R-:W-:-:S03]  /*5ca0*/  @!P2 VIADD R13, R13, 0x1 ;  /* 0x000000010d0da836 */ /* 0x000fc60000000000 */
[----:B------:R-:W-:-:S13]  /*5cb0*/  ISETP.GE.U32.AND P0, PT, R21, R0, PT ;  /* 0x000000001500720c */ /* 0x000fda0003f06070 */
[----:B------:R-:W-:-:S05]  /*5cc0*/  @P0 VIADD R13, R13, 0x1 ;  /* 0x000000010d0d0836 */ /* 0x000fca0000000000 */
[----:B------:R-:W-:-:S05]  /*5cd0*/  MOV R22, R13 ;  /* 0x0000000d00167202 */ /* 0x000fca0000000f00 */
[----:B------:R-:W-:Y:S01]  /*5ce0*/  @!P3 IMAD.MOV R22, RZ, RZ, -R22 ;  /* 0x000000ffff16b224 */ /* 0x000fe200078e0a16 */
[----:B------:R-:W-:-:S04]  /*5cf0*/  @!P1 LOP3.LUT R22, RZ, R11, RZ, 0x33, !PT ;  /* 0x0000000bff169212 */ /* 0x000fc800078e33ff */
[----:B------:R-:W-:Y:S01]  /*5d00*/  ISETP.GE.AND P0, PT, R22, R14, PT ;  /* 0x0000000e1600720c */ /* 0x000fe20003f06270 */
[----:B------:R-:W-:-:S04]  /*5d10*/  IMAD.MOV R12, RZ, RZ, -R22 ;  /* 0x000000ffff0c7224 */ /* 0x000fc800078e0a16 */
[--C-:B------:R-:W-:Y:S02]  /*5d20*/  IMAD R23, R11, R12, R8.reuse ;  /* 0x0000000c0b177224 */ /* 0x100fe400078e0208 */
[----:B------:R-:W-:-:S03]  /*5d30*/  IMAD.IADD R8, R2, 0x1, R8 ;  /* 0x0000000102087824 */ /* 0x000fc600078e0208 */
[----:B------:R-:W-:Y:S02]  /*5d40*/  ISETP.GE.OR P0, PT, R23, R18, P0 ;  /* 0x000000121700720c */ /* 0x000fe40000706670 */
[----:B------:R-:W-:-:S11]  /*5d50*/  ISETP.GE.AND P2, PT, R8, R5, PT ;  /* 0x000000050800720c */ /* 0x000fd60003f46270 */
[----:B------:R-:W-:Y:S05]  /*5d60*/  @P0 BRA `(.L_x_70) ;  /* 0x0000000000300947 */ /* 0x000fea0003800000 */
[----:B------:R-:W0:Y:S01]  /*5d70*/  S2UR UR5, SR_CgaCtaId ;  /* 0x00000000000579c3 */ /* 0x000e220000008800 */
[----:B------:R-:W-:Y:S01]  /*5d80*/  IADD3 R12, PT, PT, R23, R9, RZ ;  /* 0x00000009170c7210 */ /* 0x000fe20007ffe0ff */
[----:B------:R-:W-:Y:S01]  /*5d90*/  IMAD.IADD R13, R22, 0x1, R9 ;  /* 0x00000001160d7824 */ /* 0x000fe200078e0209 */
[----:B------:R-:W-:-:S03]  /*5da0*/  UMOV UR4, 0x400 ;  /* 0x0000040000047882 */ /* 0x000fc60000000000 */
[----:B------:R-:W-:Y:S01]  /*5db0*/  IMAD R12, R13, R10, R12 ;  /* 0x0000000a0d0c7224 */ /* 0x000fe200078e020c */
[----:B0-----:R-:W-:-:S06]  /*5dc0*/  ULEA UR4, UR5, UR4, 0x18 ;  /* 0x0000000405047291 */ /* 0x001fcc000f8ec0ff */
[----:B------:R-:W-:Y:S01]  /*5dd0*/  LEA R21, R12, UR4, 0x2 ;  /* 0x000000040c157c11 */ /* 0x000fe2000f8e10ff */
[----:B------:R-:W-:-:S04]  /*5de0*/  VIADD R12, R23, UR8 ;  /* 0x00000008170c7c36 */ /* 0x000fc80008000000 */
[----:B------:R-:W-:Y:S01]  /*5df0*/  IMAD R13, R22, R15, R12 ;  /* 0x0000000f160d7224 */ /* 0x000fe200078e020c */
[----:B------:R-:W0:Y:S03]  /*5e00*/  LDS R21, [R21] ;  /* 0x0000000015157984 */ /* 0x000e260000000800 */
[----:B------:R-:W-:-:S05]  /*5e10*/  IMAD.WIDE R12, R13, 0x4, R16 ;  /* 0x000000040d0c7825 */ /* 0x000fca00078e0210 */
[----:B0-----:R0:W-:Y:S02]  /*5e20*/  STG.E.STRONG.SYS desc[UR6][R12.64], R21 ;  /* 0x000000150c007986 */ /* 0x0011e4000c115906 */
.L_x_70:
[----:B------:R-:W-:Y:S05]  /*5e30*/  BSYNC.RECONVERGENT B1 ;  /* 0x0000000000017941 */ /* 0x000fea0003800200 */
.L_x_69:
[----:B------:R-:W-:Y:S05]  /*5e40*/  @!P2 BRA `(.L_x_71) ;  /* 0xfffffffc0074a947 */ /* 0x000fea000383ffff */
.L_x_68:
[----:B------:R-:W-:Y:S05]  /*5e50*/  BSYNC.RECONVERGENT B0 ;  /* 0x0000000000007941 */ /* 0x000fea0003800200 */
.L_x_67:
[----:B------:R-:W-:Y:S01]  /*5e60*/  ISETP.NE.AND P1, PT, R6, RZ, PT ;  /* 0x000000ff0600720c */ /* 0x000fe20003f25270 */
[----:B------:R-:W-:Y:S06]  /*5e70*/  MEMBAR.SC.GPU ;  /* 0x0000000000007992 */ /* 0x000fec0000002000 */
[----:B------:R-:W-:-:S00]  /*5e80*/  ERRBAR ;  /* 0x00000000000079ab */ /* 0x000fc00000000000 */
[----:B------:R-:W-:Y:S06]  /*5e90*/  CGAERRBAR ;  /* 0x00000000000075ab */ /* 0x000fec0000000000 */
[----:B------:R-:W-:Y:S02]  /*5ea0*/  CCTL.IVALL ;  /* 0x00000000ff00798f */ /* 0x000fe40002000000 */
[----:B------:R-:W-:Y:S06]  /*5eb0*/  BAR.SYNC.DEFER_BLOCKING 0x0 ;  /* 0x0000000000007b1d */ /* 0x000fec0000010000 */
[----:B------:R-:W-:Y:S04]  /*5ec0*/  BSSY.RECONVERGENT B0, `(.L_x_72) ;  /* 0x000000d000007945 */ /* 0x000fe80003800200 */
[----:B------:R-:W-:Y:S05]  /*5ed0*/  @P1 BRA `(.L_x_73) ;  /* 0x00000000002c1947 */ /* 0x000fea0003800000 */
[----:B------:R-:W1:Y:S01]  /*5ee0*/  S2UR UR5, SR_CgaCtaId ;  /* 0x00000000000579c3 */ /* 0x000e620000008800 */
[----:B------:R-:W-:-:S07]  /*5ef0*/  UMOV UR4, 0x400 ;  /* 0x0000040000047882 */ /* 0x000fce0000000000 */
[----:B------:R-:W2:Y:S01]  /*5f00*/  LDC.64 R8, c[0x0][0x3b8] ;  /* 0x0000ee00ff087b82 */ /* 0x000ea20000000a00 */
[----:B-1----:R-:W-:-:S09]  /*5f10*/  ULEA UR4, UR5, UR4, 0x18 ;  /* 0x0000000405047291 */ /* 0x002fd2000f8ec0ff */
[----:B------:R-:W1:Y:S02]  /*5f20*/  LDS R0, [UR4+0xbfd4] ;  /* 0x00bfd404ff007984 */ /* 0x000e640008000800 */
[----:B------:R-:W1:Y:S02]  /*5f30*/  LDCU UR4, c[0x0][0x3b0] ;  /* 0x00007600ff0477ac */ /* 0x000e640008000800 */
[----:B-1----:R-:W-:-:S04]  /*5f40*/  IMAD R5, R0, UR4, RZ ;  /* 0x0000000400057c24 */ /* 0x002fc8000f8e02ff */
[----:B--2---:R-:W-:-:S05]  /*5f50*/  IMAD.WIDE R8, R5, 0x4, R8 ;  /* 0x0000000405087825 */ /* 0x004fca00078e0208 */
[----:B------:R-:W2:Y:S02]  /*5f60*/  LDG.E.STRONG.SYS R0, desc[UR6][R8.64+0x4] ;  /* 0x0000040608007981 */ /* 0x000ea4000c1f5900 */
[----:B--2---:R-:W-:-:S05]  /*5f70*/  VIADD R5, R0, 0x1 ;  /* 0x0000000100057836 */ /* 0x004fca0000000000 */
[----:B------:R1:W-:Y:S02]  /*5f80*/  STG.E.STRONG.SYS desc[UR6][R8.64+0x4], R5 ;  /* 0x0000040508007986 */ /* 0x0003e4000c115906 */
.L_x_73:
[----:B------:R-:W-:Y:S05]  /*5f90*/  BSYNC.RECONVERGENT B0 ;  /* 0x0000000000007941 */ /* 0x000fea0003800200 */
.L_x_72:
[----:B------:R-:W-:Y:S06]  /*5fa0*/  MEMBAR.SC.GPU ;  /* 0x0000000000007992 */ /* 0x000fec0000002000 */
[----:B------:R-:W-:-:S00]  /*5fb0*/  ERRBAR ;  /* 0x00000000000079ab */ /* 0x000fc00000000000 */
[----:B------:R-:W-:Y:S06]  /*5fc0*/  CGAERRBAR ;  /* 0x00000000000075ab */ /* 0x000fec0000000000 */
[----:B------:R-:W-:Y:S02]  /*5fd0*/  CCTL.IVALL ;  /* 0x00000000ff00798f */ /* 0x000fe40002000000 */
[----:B------:R-:W2:Y:S08]  /*5fe0*/  S2UR UR5, SR_CgaCtaId ;  /* 0x00000000000579c3 */ /* 0x000eb00000008800 */
[----:B------:R-:W-:Y:S06]  /*5ff0*/  BAR.SYNC.DEFER_BLOCKING 0x0 ;  /* 0x0000000000007b1d */ /* 0x000fec0000010000 */
[----:B------:R-:W-:-:S02]  /*6000*/  UMOV UR4, 0x400 ;  /* 0x0000040000047882 */ /* 0x000fc40000000000 */
[----:B--2---:R-:W-:-:S09]  /*6010*/  ULEA UR4, UR5, UR4, 0x18 ;  /* 0x0000000405047291 */ /* 0x004fd2000f8ec0ff */
[----:B------:R-:W2:Y:S02]  /*6020*/  LDS R0, [UR4+0xbfd0] ;  /* 0x00bfd004ff007984 */ /* 0x000ea40008000800 */
[----:B--2---:R-:W-:-:S13]  /*6030*/  ISETP.GE.AND P0, PT, R0, 0x3, PT ;  /* 0x000000030000780c */ /* 0x004fda0003f06270 */
[----:B------:R-:W-:Y:S05]  /*6040*/  @!P0 BRA `(.L_x_74) ;  /* 0x0000004800008947 */ /* 0x000fea0003800000 */
[----:B------:R-:W2:Y:S01]  /*6050*/  LDCU UR4, c[0x0][0x3b4] ;  /* 0x00007680ff0477ac */ /* 0x000ea20008000800 */
[----:B------:R-:W4:Y:S01]  /*6060*/  LDCU UR11, c[0x0][0x360] ;  /* 0x00006c00ff0b77ac */ /* 0x000f220008000800 */
[----:B------:R-:W-:Y:S01]  /*6070*/  UMOV UR10, 0x1 ;  /* 0x00000001000a7882 */ /* 0x000fe20000000000 */
[----:B--2---:R-:W-:-:S12]  /*6080*/  USHF.R.S32.HI UR8, URZ, 0x1f, UR4 ;  /* 0x0000001fff087899 */ /* 0x004fd80008011404 */
.L_x_134:
[----:B------:R-:W2:Y:S01]  /*6090*/  S2UR UR5, SR_CgaCtaId ;  /* 0x00000000000579c3 */ /* 0x000ea20000008800 */
[----:B------:R-:W-:Y:S01]  /*60a0*/  UMOV UR4, 0x400 ;  /* 0x0000040000047882 */ /* 0x000fe20000000000 */
[----:B------:R-:W-:Y:S01]  /*60b0*/  ISETP.NE.AND P0, PT, R6, RZ, PT ;  /* 0x000000ff0600720c */ /* 0x000fe20003f05270 */
[----:B------:R-:W-:Y:S01]  /*60c0*/  BSSY B0, `(.L_x_75) ;  /* 0x0000012000007945 */ /* 0x000fe20003800000 */
[----:B------:R-:W-:-:S04]  /*60d0*/  SHF.R.U32.HI R16, RZ, 0x5, R6 ;  /* 0x00000005ff107819 */ /* 0x000fc80000011606 */
[----:B-1----:R-:W1:Y:S01]  /*60e0*/  LDC R5, c[0x0][0x3b4] ;  /* 0x0000ed00ff057b82 */ /* 0x002e620000000800 */
[----:B--2---:R-:W-:-:S09]  /*60f0*/  ULEA UR4, UR5, UR4, 0x18 ;  /* 0x0000000405047291 */ /* 0x004fd2000f8ec0ff */
[----:B------:R-:W1:Y:S02]  /*6100*/  LDS R2, [UR4+0xbfbc] ;  /* 0x00bfbc04ff027984 */ /* 0x000e640008000800 */
[----:B-1----:R-:W-:Y:S01]  /*6110*/  IMAD R2, R2, UR10, R5 ;  /* 0x0000000a02027c24 */ /* 0x002fe2000f8e0205 */
[----:B0-----:R-:W-:Y:S06]  /*6120*/  @P0 BRA `(.L_x_76) ;  /* 0x00000000002c0947 */ /* 0x001fec0003800000 */
[----:B------:R-:W1:Y:S01]  /*6130*/  LDS R5, [UR4+0xbfd4] ;  /* 0x00bfd404ff057984 */ /* 0x000e620008000800 */
[----:B------:R-:W2:Y:S01]  /*6140*/  LDC.64 R8, c[0x0][0x3b8] ;  /* 0x0000ee00ff087b82 */ /* 0x000ea20000000a00 */
[----:B------:R-:W1:Y:S02]  /*6150*/  LDCU UR5, c[0x0][0x3b0] ;  /* 0x00007600ff0577ac */ /* 0x000e640008000800 */
[----:B------:R-:W5:Y:S01]  /*6160*/  LDS R7, [UR4+0xbfb0] ;  /* 0x00bfb004ff077984 */ /* 0x000f620008000800 */
[----:B-1----:R-:W-:Y:S01]  /*6170*/  IMAD R5, R5, UR5, RZ ;  /* 0x0000000505057c24 */ /* 0x002fe2000f8e02ff */
[----:B-----5:R-:W-:-:S03]  /*6180*/  VIADDMNMX R7, R7, UR10, R0, PT ;  /* 0x0000000a07077c46 */ /* 0x020fc6000b800100 */
[----:B--2---:R-:W-:-:S07]  /*6190*/  IMAD.WIDE R8, R5, 0x4, R8 ;  /* 0x0000000405087825 */ /* 0x004fce00078e0208 */
.L_x_77:
[----:B------:R-:W2:Y:S01]  /*61a0*/  LDG.E.STRONG.SYS R0, desc[UR6][R8.64] ;  /* 0x0000000608007981 */ /* 0x000ea2000c1f5900 */
[----:B------:R-:W-:Y:S05]  /*61b0*/  YIELD ;  /* 0x0000000000007946 */ /* 0x000fea0003800000 */
[----:B--2---:R-:W-:-:S13]  /*61c0*/  ISETP.GE.AND P0, PT, R0, R7, PT ;  /* 0x000000070000720c */ /* 0x004fda0003f06270 */
[----:B------:R-:W-:Y:S05]  /*61d0*/  @!P0 BRA `(.L_x_77) ;  /* 0xfffffffc00f08947 */ /* 0x000fea000383ffff */
.L_x_76:
[----:B----4-:R-:W-:Y:S05]  /*61e0*/  BSYNC B0 ;  /* 0x0000000000007941 */ /* 0x010fea0003800000 */
.L_x_75:
[----:B------:R-:W-:Y:S06]  /*61f0*/  MEMBAR.SC.GPU ;  /* 0x0000000000007992 */ /* 0x000fec0000002000 */
[----:B------:R-:W-:-:S00]  /*6200*/  ERRBAR ;  /* 0x00000000000079ab */ /* 0x000fc00000000000 */
[----:B------:R-:W-:Y:S06]  /*6210*/  CGAERRBAR ;  /* 0x00000000000075ab */ /* 0x000fec0000000000 */
[----:B------:R-:W-:Y:S01]  /*6220*/  CCTL.IVALL ;  /* 0x00000000ff00798f */ /* 0x000fe20002000000 */
[----:B------:R-:W-:Y:S05]  /*6230*/  WARPSYNC.ALL ;  /* 0x0000000000007948 */ /* 0x000fea0003800000 */
[----:B------:R-:W-:Y:S06]  /*6240*/  BAR.SYNC.DEFER_BLOCKING 0x0 ;  /* 0x0000000000007b1d */ /* 0x000fec0000010000 */
[----:B------:R-:W-:Y:S01]  /*6250*/  BSSY.RECONVERGENT B0, `(.L_x_78) ;  /* 0x0000064000007945 */ /* 0x000fe20003800200 */
[----:B------:R-:W1:Y:S02]  /*6260*/  LDS R0, [UR4+0xbfc0] ;  /* 0x00bfc004ff007984 */ /* 0x000e640008000800 */
[----:B-1----:R-:W-:-:S13]  /*6270*/  ISETP.GE.AND P0, PT, R16, R0, PT ;  /* 0x000000001000720c */ /* 0x002fda0003f06270 */
[----:B------:R-:W-:Y:S05]  /*6280*/  @P0 BRA `(.L_x_79) ;  /* 0x0000000400800947 */ /* 0x000fea0003800000 */
[----:B------:R-:W1:Y:S04]  /*6290*/  LDS.128 R8, [UR4+0xbfb0] ;  /* 0x00bfb004ff087984 */ /* 0x000e680008000c00 */
[----:B---3--:R-:W2:Y:S04]  /*62a0*/  LDS R17, [UR4+0xbfcc] ;  /* 0x00bfcc04ff117984 */ /* 0x008ea80008000800 */
[----:B------:R-:W3:Y:S01]  /*62b0*/  LDS R5, [UR4+0xbfdc] ;  /* 0x00bfdc04ff057984 */ /* 0x000ee20008000800 */
[C---:B-1----:R-:W-:Y:S02]  /*62c0*/  IMAD.IADD R7, R16.reuse, 0x1, R9 ;  /* 0x0000000110077824 */ /* 0x042fe400078e0209 */
[----:B--2---:R-:W-:-:S02]  /*62d0*/  IMAD R19, R16, R17, R2 ;  /* 0x0000001110137224 */ /* 0x004fc400078e0202 */
[-C--:B------:R-:W-:Y:S02]  /*62e0*/  IMAD R7, R7, R10.reuse, R9 ;  /* 0x0000000a07077224 */ /* 0x080fe400078e0209 */
[C---:B---3--:R-:W-:Y:S02]  /*62f0*/  IMAD R18, R5.reuse, R10, RZ ;  /* 0x0000000a05127224 */ /* 0x048fe400078e02ff */
[----:B------:R-:W-:-:S07]  /*6300*/  IMAD R17, R5, R17, RZ ;  /* 0x0000001105117224 */ /* 0x000fce00078e02ff */
.L_x_87:
[----:B------:R-:W-:Y:S01]  /*6310*/  LOP3.LUT R10, R6, 0x1f, RZ, 0xc0, !PT ;  /* 0x0000001f060a7812 */ /* 0x000fe200078ec0ff */
[----:B------:R-:W-:Y:S03]  /*6320*/  BSSY.RECONVERGENT B1, `(.L_x_80) ;  /* 0x0000051000017945 */ /* 0x000fe60003800200 */
[----:B------:R-:W-:-:S13]  /*6330*/  ISETP.GE.AND P0, PT, R10, R11, PT ;  /* 0x0000000b0a00720c */ /* 0x000fda0003f06270 */
[----:B-123--:R-:W-:Y:S05]  /*6340*/  @P0 BRA `(.L_x_81) ;  /* 0x0000000400380947 */ /* 0x00efea0003800000 */
[----:B------:R-:W-:Y:S01]  /*6350*/  IMAD.IADD R8, R11, 0x1, -R10 ;  /* 0x000000010b087824 */ /* 0x000fe200078e0a0a */
[----:B------:R-:W-:Y:S01]  /*6360*/  BSSY.RECONVERGENT B2, `(.L_x_82) ;  /* 0x0000028000027945 */ /* 0x000fe20003800200 */
[----:B------:R-:W-:-:S03]  /*6370*/  PLOP3.LUT P0, PT, PT, PT, PT, 0x80, 0x8 ;  /* 0x000000000008781c */ /* 0x000fc60003f0f070 */
[----:B------:R-:W-:-:S13]  /*6380*/  ISETP.GT.AND P1, PT, R8, 0x60, PT ;  /* 0x000000600800780c */ /* 0x000fda0003f24270 */
[----:B------:R-:W-:Y:S05]  /*6390*/  @!P1 BRA `(.L_x_83) ;  /* 0x0000000000909947 */ /* 0x000fea0003800000 */
[----:B0-----:R-:W0:Y:S01]  /*63a0*/  S2R R13, SR_CgaCtaId ;  /* 0x00000000000d7919 */ /* 0x001e220000008800 */
[----:B------:R-:W1:Y:S01]  /*63b0*/  LDC.64 R8, c[0x0][0x380] ;  /* 0x0000e000ff087b82 */ /* 0x000e620000000a00 */
[----:B------:R-:W-:Y:S02]  /*63c0*/  MOV R20, 0x400 ;  /* 0x0000040000147802 */ /* 0x000fe40000000f00 */
[----:B------:R-:W-:Y:S02]  /*63d0*/  PLOP3.LUT P0, PT, PT, PT, PT, 0x8, 0x80 ;  /* 0x000000000080781c */ /* 0x000fe40003f0e170 */
[----:B------:R-:W-:Y:S02]  /*63e0*/  IADD3 R21, PT, PT, R11, -0x60, RZ ;  /* 0xffffffa00b157810 */ /* 0x000fe40007ffe0ff */
[----:B0-----:R-:W-:-:S09]  /*63f0*/  LEA R20, R13, R20, 0x18 ;  /* 0x000000140d147211 */ /* 0x001fd200078ec0ff */
.L_x_84:
[----:B------:R-:W-:-:S04]  /*6400*/  IMAD.IADD R13, R10, 0x1, R19 ;  /* 0x000000010a0d7824 */ /* 0x000fc800078e0213 */
[----:B-12---:R-:W-:-:S05]  /*6410*/  IMAD.WIDE R12, R13, 0x4, R8 ;  /* 0x000000040d0c7825 */ /* 0x006fca00078e0208 */
[----:B------:R-:W2:Y:S01]  /*6420*/  LDG.E.STRONG.SYS R22, desc[UR6][R12.64] ;  /* 0x000000060c167981 */ /* 0x000ea2000c1f5900 */
[C---:B------:R-:W-:Y:S02]  /*6430*/  VIADD R24, R10.reuse, 0x20 ;  /* 0x000000200a187836 */ /* 0x040fe40000000000 */
[----:B------:R-:W-:Y:S02]  /*6440*/  IMAD.IADD R15, R10, 0x1, R7 ;  /* 0x000000010a0f7824 */ /* 0x000fe400078e0207 */
[----:B------:R-:W-:-:S03]  /*6450*/  IMAD.IADD R25, R24, 0x1, R19 ;  /* 0x0000000118197824 */ /* 0x000fc600078e0213 */
[----:B------:R-:W-:Y:S01]  /*6460*/  LEA R23, R15, R20, 0x2 ;  /* 0x000000140f177211 */ /* 0x000fe200078e10ff */
[----:B------:R-:W-:-:S04]  /*6470*/  IMAD.WIDE R14, R25, 0x4, R8 ;  /* 0x00000004190e7825 */ /* 0x000fc800078e0208 */
[----:B--2---:R0:W-:Y:S04]  /*6480*/  STS [R23], R22 ;  /* 0x0000001617007388 */ /* 0x0041e80000000800 */
[----:B------:R-:W2:Y:S01]  /*6490*/  LDG.E.STRONG.SYS R25, desc[UR6][R14.64] ;  /* 0x000000060e197981 */ /* 0x000ea2000c1f5900 */
[----:B------:R-:W-:Y:S02]  /*64a0*/  VIADD R26, R10, 0x40 ;  /* 0x000000400a1a7836 */ /* 0x000fe40000000000 */
[----:B------:R-:W-:Y:S02]  /*64b0*/  IMAD.IADD R27, R24, 0x1, R7 ;  /* 0x00000001181b7824 */ /* 0x000fe400078e0207 */
[----:B------:R-:W-:Y:S02]  /*64c0*/  IMAD.IADD R29, R26, 0x1, R19 ;  /* 0x000000011a1d7824 */ /* 0x000fe400078e0213 */
[----:B------:R-:W-:-:S02]  /*64d0*/  IMAD R24, R27, 0x4, R20 ;  /* 0x000000041b187824 */ /* 0x000fc400078e0214 */
[----:B------:R-:W-:Y:S01]  /*64e0*/  IMAD.WIDE R12, R29, 0x4, R8 ;  /* 0x000000041d0c7825 */ /* 0x000fe200078e0208 */
[----:B------:R-:W-:Y:S02]  /*64f0*/  IADD3 R28, PT, PT, R10, 0x60, RZ ;  /* 0x000000600a1c7810 */ /* 0x000fe40007ffe0ff */
[----:B--2---:R2:W-:Y:S04]  /*6500*/  STS [R24], R25 ;  /* 0x0000001918007388 */ /* 0x0045e80000000800 */
[----:B------:R-:W3:Y:S01]  /*6510*/  LDG.E.STRONG.SYS R12, desc[UR6][R12.64] ;  /* 0x000000060c0c7981 */ /* 0x000ee2000c1f5900 */
[----:B------:R-:W-:Y:S02]  /*6520*/  IMAD.IADD R27, R26, 0x1, R7 ;  /* 0x000000011a1b7824 */ /* 0x000fe400078e0207 */
[----:B0-----:R-:W-:-:S02]  /*6530*/  IMAD.IADD R23, R28, 0x1, R19 ;  /* 0x000000011c177824 */ /* 0x001fc400078e0213 */
[----:B------:R-:W-:Y:S02]  /*6540*/  IMAD R27, R27, 0x4, R20 ;  /* 0x000000041b1b7824 */ /* 0x000fe400078e0214 */
[----:B------:R-:W-:-:S03]  /*6550*/  IMAD.WIDE R14, R23, 0x4, R8 ;  /* 0x00000004170e7825 */ /* 0x000fc600078e0208 */
[----:B---3--:R2:W-:Y:S04]  /*6560*/  STS [R27], R12 ;  /* 0x0000000c1b007388 */ /* 0x0085e80000000800 */
[----:B------:R-:W3:Y:S01]  /*6570*/  LDG.E.STRONG.SYS R14, desc[UR6][R14.64] ;  /* 0x000000060e0e7981 */ /* 0x000ee2000c1f5900 */
[----:B------:R-:W-:Y:S02]  /*6580*/  IMAD.IADD R23, R28, 0x1, R7 ;  /* 0x000000011c177824 */ /* 0x000fe400078e0207 */
[----:B------:R-:W-:-:S03]  /*6590*/  VIADD R10, R10, 0x80 ;  /* 0x000000800a0a7836 */ /* 0x000fc60000000000 */
[----:B------:R-:W-:Y:S02]  /*65a0*/  LEA R23, R23, R20, 0x2 ;  /* 0x0000001417177211 */ /* 0x000fe400078e10ff */
[----:B------:R-:W-:-:S03]  /*65b0*/  ISETP.GE.AND P1, PT, R10, R21, PT ;  /* 0x000000150a00720c */ /* 0x000fc60003f26270 */
[----:B---3--:R2:W-:Y:S10]  /*65c0*/  STS [R23], R14 ;  /* 0x0000000e17007388 */ /* 0x0085f40000000800 */
[----:B------:R-:W-:Y:S05]  /*65d0*/  @!P1 BRA `(.L_x_84) ;  /* 0xfffffffc00889947 */ /* 0x000fea000383ffff */
.L_x_83:
[----:B------:R-:W-:Y:S05]  /*65e0*/  BSYNC.RECONVERGENT B2 ;  /* 0x0000000000027941 */ /* 0x000fea0003800200 */
.L_x_82:
[----:B------:R-:W-:Y:S01]  /*65f0*/  IMAD.IADD R8, R11, 0x1, -R10 ;  /* 0x000000010b087824 */ /* 0x000fe200078e0a0a */
[----:B------:R-:W-:Y:S04]  /*6600*/  BSSY.RECONVERGENT B2, `(.L_x_85) ;  /* 0x0000016000027945 */ /* 0x000fe80003800200 */
[----:B------:R-:W-:-:S13]  /*6610*/  ISETP.GT.AND P1, PT, R8, 0x20, PT ;  /* 0x000000200800780c */ /* 0x000fda0003f24270 */
[----:B------:R-:W-:Y:S05]  /*6620*/  @!P1 BRA `(.L_x_86) ;  /* 0x00000000004c9947 */ /* 0x000fea0003800000 */
[----:B------:R-:W2:Y:S01]  /*6630*/  LDC.64 R8, c[0x0][0x380] ;  /* 0x0000e000ff087b82 */ /* 0x000ea20000000a00 */
[----:B0-----:R-:W-:-:S04]  /*6640*/  IMAD.IADD R13, R10, 0x1, R19 ;  /* 0x000000010a0d7824 */ /* 0x001fc800078e0213 */
[----:B--2---:R-:W-:-:S06]  /*6650*/  IMAD.WIDE R12, R13, 0x4, R8 ;  /* 0x000000040d0c7825 */ /* 0x004fcc00078e0208 */
[----:B------:R-:W2:Y:S01]  /*6660*/  LDG.E.STRONG.SYS R12, desc[UR6][R12.64] ;  /* 0x000000060c0c7981 */ /* 0x000ea2000c1f5900 */
[----:B------:R-:W0:Y:S01]  /*6670*/  S2UR UR9, SR_CgaCtaId ;  /* 0x00000000000979c3 */ /* 0x000e220000008800 */
[----:B------:R-:W-:Y:S01]  /*6680*/  UMOV UR5, 0x400 ;  /* 0x0000040000057882 */ /* 0x000fe20000000000 */
[C---:B------:R-:W-:Y:S01]  /*6690*/  VIADD R20, R10.reuse, 0x20 ;  /* 0x000000200a147836 */ /* 0x040fe20000000000 */
[----:B------:R-:W-:-:S03]  /*66a0*/  IADD3 R14, PT, PT, R10, R7, RZ ;  /* 0x000000070a0e7210 */ /* 0x000fc60007ffe0ff */
[----:B------:R-:W-:-:S04]  /*66b0*/  IMAD.IADD R21, R20, 0x1, R19 ;  /* 0x0000000114157824 */ /* 0x000fc800078e0213 */
[----:B------:R-:W-:Y:S01]  /*66c0*/  IMAD.WIDE R8, R21, 0x4, R8 ;  /* 0x0000000415087825 */ /* 0x000fe200078e0208 */
[----:B0-----:R-:W-:-:S06]  /*66d0*/  ULEA UR5, UR9, UR5, 0x18 ;  /* 0x0000000509057291 */ /* 0x001fcc000f8ec0ff */
[----:B------:R-:W-:-:S05]  /*66e0*/  LEA R15, R14, UR5, 0x2 ;  /* 0x000000050e0f7c11 */ /* 0x000fca000f8e10ff */
[----:B--2---:R1:W-:Y:S04]  /*66f0*/  STS [R15], R12 ;  /* 0x0000000c0f007388 */ /* 0x0043e80000000800 */
[----:B------:R-:W2:Y:S01]  /*6700*/  LDG.E.STRONG.SYS R8, desc[UR6][R8.64] ;  /* 0x0000000608087981 */ /* 0x000ea2000c1f5900 */
[----:B------:R-:W-:Y:S01]  /*6710*/  IMAD.IADD R20, R20, 0x1, R7 ;  /* 0x0000000114147824 */ /* 0x000fe200078e0207 */
[----:B------:R-:W-:Y:S01]  /*6720*/  PLOP3.LUT P0, PT, PT, PT, PT, 0x8, 0x80 ;  /* 0x000000000080781c */ /* 0x000fe20003f0e170 */
[----:B------:R-:W-:-:S03]  /*6730*/  VIADD R10, R10, 0x40 ;  /* 0x000000400a0a7836 */ /* 0x000fc60000000000 */
[----:B------:R-:W-:-:S05]  /*6740*/  LEA R13, R20, UR5, 0x2 ;  /* 0x00000005140d7c11 */ /* 0x000fca000f8e10ff */
[----:B--2---:R1:W-:Y:S04]  /*6750*/  STS [R13], R8 ;  /* 0x000000080d007388 */ /* 0x0043e80000000800 */
.L_x_86:
[----:B------:R-:W-:Y:S05]  /*6760*/  BSYNC.RECONVERGENT B2 ;  /* 0x0000000000027941 */ /* 0x000fea0003800200 */
.L_x_85:
[----:B------:R-:W-:-:S13]  /*6770*/  ISETP.LT.OR P0, PT, R10, R11, P0 ;  /* 0x0000000b0a00720c */ /* 0x000fda0000701670 */
[----:B------:R-:W-:Y:S05]  /*6780*/  @!P0 BRA `(.L_x_81) ;  /* 0x0000000000288947 */ /* 0x000fea0003800000 */
[----:B-1----:R-:W1:Y:S01]  /*6790*/  LDC.64 R8, c[0x0][0x380] ;  /* 0x0000e000ff087b82 */ /* 0x002e620000000a00 */
[----:B0-----:R-:W-:-:S04]  /*67a0*/  IMAD.IADD R13, R10, 0x1, R19 ;  /* 0x000000010a0d7824 */ /* 0x001fc800078e0213 */
[----:B-1----:R-:W-:-:S06]  /*67b0*/  IMAD.WIDE R8, R13, 0x4, R8 ;  /* 0x000000040d087825 */ /* 0x002fcc00078e0208 */
[----:B------:R-:W3:Y:S01]  /*67c0*/  LDG.E.STRONG.SYS R8, desc[UR6][R8.64] ;  /* 0x0000000608087981 */ /* 0x000ee2000c1f5900 */
[----:B------:R-:W0:Y:S01]  /*67d0*/  S2UR UR9, SR_CgaCtaId ;  /* 0x00000000000979c3 */ /* 0x000e220000008800 */
[----:B------:R-:W-:Y:S01]  /*67e0*/  UMOV UR5, 0x400 ;  /* 0x0000040000057882 */ /* 0x000fe20000000000 */
[----:B------:R-:W-:Y:S01]  /*67f0*/  IADD3 R10, PT, PT, R10, R7, RZ ;  /* 0x000000070a0a7210 */ /* 0x000fe20007ffe0ff */
[----:B0-----:R-:W-:-:S06]  /*6800*/  ULEA UR5, UR9, UR5, 0x18 ;  /* 0x0000000509057291 */ /* 0x001fcc000f8ec0ff */
[----:B------:R-:W-:-:S05]  /*6810*/  LEA R13, R10, UR5, 0x2 ;  /* 0x000000050a0d7c11 */ /* 0x000fca000f8e10ff */
[----:B---3--:R3:W-:Y:S02]  /*6820*/  STS [R13], R8 ;  /* 0x000000080d007388 */ /* 0x0087e40000000800 */
.L_x_81:
[----:B------:R-:W-:Y:S05]  /*6830*/  BSYNC.RECONVERGENT B1 ;  /* 0x0000000000017941 */ /* 0x000fea0003800200 */
.L_x_80:
[----:B------:R-:W-:Y:S02]  /*6840*/  IMAD.IADD R16, R5, 0x1, R16 ;  /* 0x0000000105107824 */ /* 0x000fe400078e0210 */
[----:B------:R-:W-:Y:S02]  /*6850*/  IMAD.IADD R7, R18, 0x1, R7 ;  /* 0x0000000112077824 */ /* 0x000fe400078e0207 */
[----:B------:R-:W-:Y:S01]  /*6860*/  IMAD.IADD R19, R17, 0x1, R19 ;  /* 0x0000000111137824 */ /* 0x000fe200078e0213 */
[----:B------:R-:W-:-:S13]  /*6870*/  ISETP.GE.AND P0, PT, R16, R0, PT ;  /* 0x000000001000720c */ /* 0x000fda0003f06270 */
[----:B------:R-:W-:Y:S05]  /*6880*/  @!P0 BRA `(.L_x_87) ;  /* 0xfffffff800a08947 */ /* 0x000fea000383ffff */
.L_x_79:
[----:B------:R-:W-:Y:S05]  /*6890*/  BSYNC.RECONVERGENT B0 ;  /* 0x0000000000007941 */ /* 0x000fea0003800200 */
.L_x_78:
[----:B------:R-:W4:Y:S01]  /*68a0*/  LDCU UR9, c[0x0][0x3ac] ;  /* 0x00007580ff0977ac */ /* 0x000f220008000800 */
[----:B------:R-:W-:Y:S06]  /*68b0*/  MEMBAR.SC.GPU ;  /* 0x0000000000007992 */ /* 0x000fec0000002000 */
[----:B------:R-:W-:-:S00]  /*68c0*/  ERRBAR ;  /* 0x00000000000079ab */ /* 0x000fc00000000000 */
[----:B------:R-:W-:Y:S06]  /*68d0*/  CGAERRBAR ;  /* 0x00000000000075ab */ /* 0x000fec0000000000 */
[----:B------:R-:W-:Y:S02]  /*68e0*/  CCTL.IVALL ;  /* 0x00000000ff00798f */ /* 0x000fe40002000000 */
[----:B------:R-:W-:Y:S01]  /*68f0*/  BAR.SYNC.DEFER_BLOCKING 0x0 ;  /* 0x0000000000007b1d */ /* 0x000fe20000010000 */
[----:B----4-:R-:W-:-:S09]  /*6900*/  UISETP.GE.AND UP0, UPT, UR9, 0x1, UPT ;  /* 0x000000010900788c */ /* 0x010fd2000bf06270 */
[----:B------:R-:W-:Y:S05]  /*6910*/  BRA.U !UP0, `(.L_x_88) ;  /* 0x0000003908187547 */ /* 0x000fea000b800000 */
[----:B------:R-:W-:-:S05]  /*6920*/  UMOV UR4, URZ ;  /* 0x000000ff00047c82 */ /* 0x000fca0008000000 */
.L_x_126:
[----:B----4-:R-:W4:Y:S01]  /*6930*/  S2UR UR13, SR_CgaCtaId ;  /* 0x00000000000d79c3 */ /* 0x010f220000008800 */
[----:B------:R-:W-:Y:S01]  /*6940*/  UMOV UR12, 0x400 ;  /* 0x00000400000c7882 */ /* 0x000fe20000000000 */
[----:B------:R-:W-:Y:S01]  /*6950*/  BSSY.RECONVERGENT B0, `(.L_x_89) ;  /* 0x0000025000007945 */ /* 0x000fe20003800200 */
[----:B----4-:R-:W-:-:S09]  /*6960*/  ULEA UR9, UR13, UR12, 0x18 ;  /* 0x0000000c0d097291 */ /* 0x010fd2000f8ec0ff */
[----:B------:R-:W-:Y:S04]  /*6970*/  LDS R0, [UR9+0xbfc0] ;  /* 0x00bfc009ff007984 */ /* 0x000fe80008000800 */
[----:B------:R-:W4:Y:S02]  /*6980*/  LDS R5, [UR9+0xbfb4] ;  /* 0x00bfb409ff057984 */ /* 0x000f240008000800 */
[----:B----4-:R-:W-:-:S05]  /*6990*/  IMAD R7, R0, R5, RZ ;  /* 0x0000000500077224 */ /* 0x010fca00078e02ff */
[----:B------:R-:W-:-:S13]  /*69a0*/  ISETP.GE.U32.AND P0, PT, R6, R7, PT ;  /* 0x000000070600720c */ /* 0x000fda0003f06070 */
[----:B0123--:R-:W-:Y:S05]  /*69b0*/  @P0 BRA `(.L_x_90) ;  /* 0x0000000000780947 */ /* 0x00ffea0003800000 */
[----:B------:R-:W4:Y:S01]  /*69c0*/  I2F.U32.RP R0, R5 ;  /* 0x0000000500007306 */ /* 0x000f220000209000 */
[----:B------:R-:W-:Y:S01]  /*69d0*/  IADD3 R11, PT, PT, RZ, -R5, RZ ;  /* 0x80000005ff0b7210 */ /* 0x000fe20007ffe0ff */
[----:B------:R-:W-:Y:S01]  /*69e0*/  UIADD3 UR5, UPT, UPT, UR12, 0x5c00, URZ ;  /* 0x00005c000c057890 */ /* 0x000fe2000fffe0ff */
[----:B------:R-:W-:Y:S01]  /*69f0*/  IMAD R7, R7, UR4, R6 ;  /* 0x0000000407077c24 */ /* 0x000fe2000f8e0206 */
[----:B------:R-:W-:Y:S02]  /*6a00*/  ISETP.NE.U32.AND P2, PT, R5, RZ, PT ;  /* 0x000000ff0500720c */ /* 0x000fe40003f45070 */
[----:B------:R-:W-:Y:S02]  /*6a10*/  ULEA UR5, UR13, UR5, 0x18 ;  /* 0x000000050d057291 */ /* 0x000fe4000f8ec0ff */
[----:B----4-:R-:W1:Y:S02]  /*6a20*/  MUFU.RCP R0, R0 ;  /* 0x0000000000007308 */ /* 0x010e640000001000 */
[----:B-1-3--:R-:W-:-:S06]  /*6a30*/  VIADD R8, R0, 0xffffffe ;  /* 0x0ffffffe00087836 */ /* 0x00afcc0000000000 */
[----:B------:R1:W3:Y:S02]  /*6a40*/  F2I.FTZ.U32.TRUNC.NTZ R9, R8 ;  /* 0x0000000800097305 */ /* 0x0002e4000021f000 */
[----:B-1----:R-:W-:Y:S02]  /*6a50*/  IMAD.MOV.U32 R8, RZ, RZ, RZ ;  /* 0x000000ffff087224 */ /* 0x002fe400078e00ff */
[----:B---3--:R-:W-:-:S04]  /*6a60*/  IMAD R11, R11, R9, RZ ;  /* 0x000000090b0b7224 */ /* 0x008fc800078e02ff */
[----:B------:R-:W-:Y:S01]  /*6a70*/  IMAD.HI.U32 R9, R9, R11, R8 ;  /* 0x0000000b09097227 */ /* 0x000fe200078e0008 */
[----:B------:R-:W-:-:S05]  /*6a80*/  LEA R8, R7, UR5, 0x2 ;  /* 0x0000000507087c11 */ /* 0x000fca000f8e10ff */
[----:B------:R-:W-:Y:S01]  /*6a90*/  IMAD.HI.U32 R10, R9, R6, RZ ;  /* 0x00000006090a7227 */ /* 0x000fe200078e00ff */
[----:B------:R-:W-:Y:S03]  /*6aa0*/  LDS R8, [R8] ;  /* 0x0000000008087984 */ /* 0x000fe60000000800 */
[----:B0-2---:R-:W-:Y:S01]  /*6ab0*/  IMAD.MOV R12, RZ, RZ, -R10 ;  /* 0x000000ffff0c7224 */ /* 0x005fe200078e0a0a */
[----:B------:R-:W0:Y:S03]  /*6ac0*/  LDS R9, [UR9+0xbfb8] ;  /* 0x00bfb809ff097984 */ /* 0x000e260008000800 */
[----:B------:R-:W-:-:S05]  /*6ad0*/  IMAD R12, R5, R12, R6 ;  /* 0x0000000c050c7224 */ /* 0x000fca00078e0206 */
[----:B------:R-:W-:-:S13]  /*6ae0*/  ISETP.GE.U32.AND P0, PT, R12, R5, PT ;  /* 0x000000050c00720c */ /* 0x000fda0003f06070 */
[----:B------:R-:W-:Y:S02]  /*6af0*/  @P0 IMAD.IADD R12, R12, 0x1, -R5 ;  /* 0x000000010c0c0824 */ /* 0x000fe400078e0a05 */
[----:B------:R-:W-:-:S03]  /*6b00*/  @P0 VIADD R10, R10, 0x1 ;  /* 0x000000010a0a0836 */ /* 0x000fc60000000000 */
[----:B------:R-:W-:-:S13]  /*6b10*/  ISETP.GE.U32.AND P1, PT, R12, R5, PT ;  /* 0x000000050c00720c */ /* 0x000fda0003f26070 */
[----:B------:R-:W-:Y:S02]  /*6b20*/  @P1 IADD3 R10, PT, PT, R10, 0x1, RZ ;  /* 0x000000010a0a1810 */ /* 0x000fe40007ffe0ff */
[----:B------:R-:W-:-:S05]  /*6b30*/  @!P2 LOP3.LUT R10, RZ, R5, RZ, 0x33, !PT ;  /* 0x00000005ff0aa212 */ /* 0x000fca00078e33ff */
[--C-:B------:R-:W-:Y:S02]  /*6b40*/  IMAD.MOV R0, RZ, RZ, -R10.reuse ;  /* 0x000000ffff007224 */ /* 0x100fe400078e0a0a */
[C---:B------:R-:W-:Y:S02]  /*6b50*/  IMAD.IADD R7, R5.reuse, 0x1, R10 ;  /* 0x0000000105077824 */ /* 0x040fe400078e020a */
[----:B------:R-:W-:-:S04]  /*6b60*/  IMAD R0, R5, R0, R6 ;  /* 0x0000000005007224 */ /* 0x000fc800078e0206 */
[----:B0-----:R-:W-:-:S05]  /*6b70*/  IMAD R0, R7, R9, R0 ;  /* 0x0000000907007224 */ /* 0x001fca00078e0200 */
[----:B------:R-:W-:-:S05]  /*6b80*/  LEA R7, R0, UR9, 0x2 ;  /* 0x0000000900077c11 */ /* 0x000fca000f8e10ff */
[----:B------:R4:W-:Y:S02]  /*6b90*/  STS [R7], R8 ;  /* 0x0000000807007388 */ /* 0x0009e40000000800 */
.L_x_90:
[----:B------:R-:W-:Y:S05]  /*6ba0*/  BSYNC.RECONVERGENT B0 ;  /* 0x0000000000007941 */ /* 0x000fea0003800200 */
.L_x_89:
[----:B-1-34-:R-:W1:Y:S01]  /*6bb0*/  LDS.64 R8, [UR9+0xbfb8] ;  /* 0x00bfb809ff087984 */ /* 0x01ae620008000a00 */
[C---:B------:R-:W-:Y:S01]  /*6bc0*/  ISETP.GE.AND P0, PT, R5.reuse, 0x1, PT ;  /* 0x000000010500780c */ /* 0x040fe20003f06270 */
[----:B------:R-:W-:Y:S02]  /*6bd0*/  BSSY.RECONVERGENT B0, `(.L_x_91) ;  /* 0x0000133000007945 */ /* 0x000fe40003800200 */
[----:B------:R-:W3:Y:S04]  /*6be0*/  LDS R0, [UR9+0xbfcc] ;  /* 0x00bfcc09ff007984 */ /* 0x000ee80008000800 */
[----:B------:R-:W4:Y:S01]  /*6bf0*/  LDS R10, [UR9+0xbfc4] ;  /* 0x00bfc409ff0a7984 */ /* 0x000f220008000800 */
[----:B-1----:R-:W-:Y:S02]  /*6c00*/  IMAD.IADD R11, R5, 0x1, R9 ;  /* 0x00000001050b7824 */ /* 0x002fe400078e0209 */
[----:B------:R-:W-:-:S02]  /*6c10*/  IMAD R9, R9, UR10, R6 ;  /* 0x0000000a09097c24 */ /* 0x000fc4000f8e0206 */
[----:B---3--:R-:W-:Y:S01]  /*6c20*/  IMAD R7, R5, R0, RZ ;  /* 0x0000000005077224 */ /* 0x008fe200078e02ff */
[----:B------:R-:W-:-:S03]  /*6c30*/  ISETP.GE.U32.OR P0, PT, R6, R11, !P0 ;  /* 0x0000000b0600720c */ /* 0x000fc60004706470 */
[----:B----4-:R-:W-:-:S05]  /*6c40*/  IMAD R10, R10, UR4, R7 ;  /* 0x000000040a0a7c24 */ /* 0x010fca000f8e0207 */
[----:B------:R-:W-:-:S05]  /*6c50*/  IADD3 R15, PT, PT, R9, -R5, -R10 ;  /* 0x80000005090f7210 */ /* 0x000fca0007ffe80a */
[----:B------:R-:W-:Y:S05]  /*6c60*/  @P0 BRA `(.L_x_92) ;  /* 0x0000001000a40947 */ /* 0x000fea0003800000 */
[C---:B------:R-:W-:Y:S01]  /*6c70*/  ISETP.GE.U32.AND P0, PT, R5.reuse, 0x4, PT ;  /* 0x000000040500780c */ /* 0x040fe20003f06070 */
[----:B------:R-:W-:Y:S01]  /*6c80*/  IMAD.MOV.U32 R7, RZ, RZ, R6 ;  /* 0x000000ffff077224 */ /* 0x000fe200078e0006 */
[----:B------:R-:W-:-:S11]  /*6c90*/  LOP3.LUT R9, R5, 0x3, RZ, 0xc0, !PT ;  /* 0x0000000305097812 */ /* 0x000fd600078ec0ff */
[----:B------:R-:W-:Y:S05]  /*6ca0*/  @!P0 BRA `(.L_x_93) ;  /* 0x0000001000188947 */ /* 0x000fea0003800000 */
[----:B------:R-:W-:Y:S01]  /*6cb0*/  LOP3.LUT R5, R5, 0x7ffffffc, RZ, 0xc0, !PT ;  /* 0x7ffffffc05057812 */ /* 0x000fe200078ec0ff */
[----:B------:R-:W1:Y:S01]  /*6cc0*/  LDCU UR15, c[0x0][0x3b4] ;  /* 0x00007680ff0f77ac */ /* 0x000e620008000800 */
[----:B------:R-:W-:Y:S02]  /*6cd0*/  MOV R7, R6 ;  /* 0x0000000600077202 */ /* 0x000fe40000000f00 */
[----:B------:R-:W-:Y:S01]  /*6ce0*/  ISETP.GT.AND P0, PT, R5, RZ, PT ;  /* 0x000000ff0500720c */ /* 0x000fe20003f04270 */
[----:B------:R-:W3:Y:S01]  /*6cf0*/  LDCU.64 UR18, c[0x0][0x380] ;  /* 0x00007000ff1277ac */ /* 0x000ee20008000a00 */
[----:B------:R-:W-:-:S11]  /*6d00*/  UMOV UR5, URZ ;  /* 0x000000ff00057c82 */ /* 0x000fd60008000000 */
[----:B------:R-:W-:Y:S05]  /*6d10*/  @!P0 BRA `(.L_x_94) ;  /* 0x0000000c006c8947 */ /* 0x000fea0003800000 */
[----:B------:R-:W-:Y:S01]  /*6d20*/  VIADD R10, R5, -UR5 ;  /* 0x80000005050a7c36 */ /* 0x000fe20008000000 */
[----:B------:R-:W-:-:S04]  /*6d30*/  PLOP3.LUT P0, PT, PT, PT, PT, 0x80, 0x8 ;  /* 0x000000000008781c */ /* 0x000fc80003f0f070 */
[----:B------:R-:W-:-:S13]  /*6d40*/  ISETP.GT.AND P1, PT, R10, 0xc, PT ;  /* 0x0000000c0a00780c */ /* 0x000fda0003f24270 */
[----:B------:R-:W-:Y:S05]  /*6d50*/  @!P1 BRA `(.L_x_95) ;  /* 0x0000000800309947 */ /* 0x000fea0003800000 */
[----:B------:R-:W-:Y:S01]  /*6d60*/  PLOP3.LUT P0, PT, PT, PT, PT, 0x8, 0x80 ;  /* 0x000000000080781c */ /* 0x000fe20003f0e170 */
[----:B--2---:R-:W-:Y:S01]  /*6d70*/  VIADD R14, R5, 0xfffffff4 ;  /* 0xfffffff4050e7836 */ /* 0x004fe20000000000 */
[----:B------:R-:W2:Y:S01]  /*6d80*/  LDCU UR14, c[0x0][0x3b4] ;  /* 0x00007680ff0e77ac */ /* 0x000ea20008000800 */
[----:B------:R-:W4:Y:S01]  /*6d90*/  LDCU.64 UR16, c[0x0][0x380] ;  /* 0x00007000ff1077ac */ /* 0x000f220008000a00 */
[----:B------:R-:W-:-:S09]  /*6da0*/  NOP ;  /* 0x0000000000007918 */ /* 0x000fd20000000000 */
.L_x_96:
[----:B--2---:R-:W-:-:S04]  /*6db0*/  IADD3 R11, P1, PT, R15, UR14, RZ ;  /* 0x0000000e0f0b7c10 */ /* 0x004fc8000ff3e0ff */
[----:B0-----:R-:W-:Y:S02]  /*6dc0*/  LEA.HI.X.SX32 R12, R15, UR8, 0x1, P1 ;  /* 0x000000080f0c7c11 */ /* 0x001fe400088f0eff */
[----:B----4-:R-:W-:-:S04]  /*6dd0*/  LEA R10, P1, R11, UR16, 0x2 ;  /* 0x000000100b0a7c11 */ /* 0x010fc8000f8210ff */
[----:B------:R-:W-:-:S05]  /*6de0*/  LEA.HI.X R11, R11, UR17, R12, 0x2, P1 ;  /* 0x000000110b0b7c11 */ /* 0x000fca00088f140c */
[----:B------:R-:W2:Y:S01]  /*6df0*/  LDG.E.STRONG.SYS R16, desc[UR6][R10.64] ;  /* 0x000000060a107981 */ /* 0x000ea2000c1f5900 */
[----:B------:R-:W-:Y:S01]  /*6e00*/  IMAD.IADD R17, R0, 0x1, R15 ;  /* 0x0000000100117824 */ /* 0x000fe200078e020f */
[----:B------:R-:W-:-:S04]  /*6e10*/  LEA R15, R7, UR9, 0x2 ;  /* 0x00000009070f7c11 */ /* 0x000fc8000f8e10ff */
[----:B------:R-:W-:-:S04]  /*6e20*/  IADD3 R13, P1, PT, R17, UR14, RZ ;  /* 0x0000000e110d7c10 */ /* 0x000fc8000ff3e0ff */
[----:B------:R-:W-:Y:S02]  /*6e30*/  LEA.HI.X.SX32 R18, R17, UR8, 0x1, P1 ;  /* 0x0000000811127c11 */ /* 0x000fe400088f0eff */
[----:B------:R-:W-:-:S04]  /*6e40*/  LEA R12, P1, R13, UR16, 0x2 ;  /* 0x000000100d0c7c11 */ /* 0x000fc8000f8210ff */
[----:B------:R-:W-:Y:S01]  /*6e50*/  LEA.HI.X R13, R13, UR17, R18, 0x2, P1 ;  /* 0x000000110d0d7c11 */ /* 0x000fe200088f1412 */
[----:B------:R-:W-:Y:S01]  /*6e60*/  IMAD.IADD R19, R0, 0x1, R17 ;  /* 0x0000000100137824 */ /* 0x000fe200078e0211 */
[----:B--2---:R0:W-:Y:S04]  /*6e70*/  STS [R15], R16 ;  /* 0x000000100f007388 */ /* 0x0041e80000000800 */
[----:B------:R-:W2:Y:S01]  /*6e80*/  LDG.E.STRONG.SYS R18, desc[UR6][R12.64] ;  /* 0x000000060c127981 */ /* 0x000ea2000c1f5900 */
[----:B------:R-:W-:-:S04]  /*6e90*/  IADD3 R17, P1, PT, R19, UR14, RZ ;  /* 0x0000000e13117c10 */ /* 0x000fc8000ff3e0ff */
[----:B------:R-:W-:Y:S02]  /*6ea0*/  LEA.HI.X.SX32 R20, R19, UR8, 0x1, P1 ;  /* 0x0000000813147c11 */ /* 0x000fe400088f0eff */
[----:B------:R-:W-:-:S04]  /*6eb0*/  LEA R10, P1, R17, UR16, 0x2 ;  /* 0x00000010110a7c11 */ /* 0x000fc8000f8210ff */
[----:B------:R-:W-:Y:S02]  /*6ec0*/  LEA.HI.X R11, R17, UR17, R20, 0x2, P1 ;  /* 0x00000011110b7c11 */ /* 0x000fe400088f1414 */
[----:B------:R-:W-:Y:S01]  /*6ed0*/  LEA R17, R8, R15, 0x2 ;  /* 0x0000000f08117211 */ /* 0x000fe200078e10ff */
[----:B------:R-:W-:-:S04]  /*6ee0*/  IMAD.IADD R19, R0, 0x1, R19 ;  /* 0x0000000100137824 */ /* 0x000fc800078e0213 */
[----:B--2---:R2:W-:Y:S04]  /*6ef0*/  STS [R17], R18 ;  /* 0x0000001211007388 */ /* 0x0045e80000000800 */
[----:B------:R-:W4:Y:S01]  /*6f00*/  LDG.E.STRONG.SYS R20, desc[UR6][R10.64] ;  /* 0x000000060a147981 */ /* 0x000f22000c1f5900 */
[----:B0-----:R-:W-:-:S04]  /*6f10*/  IADD3 R15, P1, PT, R19, UR14, RZ ;  /* 0x0000000e130f7c10 */ /* 0x001fc8000ff3e0ff */
[----:B------:R-:W-:Y:S02]  /*6f20*/  LEA.HI.X.SX32 R16, R19, UR8, 0x1, P1 ;  /* 0x0000000813107c11 */ /* 0x000fe400088f0eff */
        /* <DEDUP_REMOVED lines=14> */
[----:B0-----:R-:W-:Y:S01]  /*7010*/  IADD3 R15, P1, PT, R19, UR14, RZ ;  /* 0x0000000e130f7c10 */ /* 0x001fe2000ff3e0ff */
        /* <DEDUP_REMOVED lines=8> */
[----:B------:R-:W-:Y:S01]  /*70a0*/  IADD3 R11, P1, PT, R19, UR14, RZ ;  /* 0x0000000e130b7c10 */ /* 0x000fe2000ff3e0ff */
[----:B--2---:R-:W-:-:S03]  /*70b0*/  IMAD R17, R8, 0x4, R15 ;  /* 0x0000000408117824 */ /* 0x004fc600078e020f */
[----:B------:R-:W-:Y:S02]  /*70c0*/  LEA.HI.X.SX32 R16, R19, UR8, 0x1, P1 ;  /* 0x0000000813107c11 */ /* 0x000fe400088f0eff */
[----:B------:R-:W-:-:S04]  /*70d0*/  LEA R10, P1, R11, UR16, 0x2 ;  /* 0x000000100b0a7c11 */ /* 0x000fc8000f8210ff */
[----:B------:R-:W-:Y:S01]  /*70e0*/  LEA.HI.X R11, R11, UR17, R16, 0x2, P1 ;  /* 0x000000110b0b7c11 */ /* 0x000fe200088f1410 */
[----:B------:R-:W-:Y:S01]  /*70f0*/  IMAD.IADD R19, R0, 0x1, R19 ;  /* 0x0000000100137824 */ /* 0x000fe200078e0213 */
[----:B----4-:R2:W-:Y:S04]  /*7100*/  STS [R17], R20 ;  /* 0x0000001411007388 */ /* 0x0105e80000000800 */
[----:B------:R-:W4:Y:S01]  /*7110*/  LDG.E.STRONG.SYS R16, desc[UR6][R10.64] ;  /* 0x000000060a107981 */ /* 0x000f22000c1f5900 */
[----:B0-----:R-:W-:-:S04]  /*7120*/  IADD3 R15, P1, PT, R19, UR14, RZ ;  /* 0x0000000e130f7c10 */ /* 0x001fc8000ff3e0ff */
        /* <DEDUP_REMOVED lines=15> */
[----:B0-----:R-:W-:Y:S01]  /*7220*/  IADD3 R15, P1, PT, R19, UR14, RZ ;  /* 0x0000000e130f7c10 */ /* 0x001fe2000ff3e0ff */
        /* <DEDUP_REMOVED lines=24> */
[C---:B--2---:R-:W-:Y:S02]  /*73b0*/  IADD3 R16, P1, PT, R19.reuse, UR14, RZ ;  /* 0x0000000e13107c10 */ /* 0x044fe4000ff3e0ff */
[----:B------:R-:W-:Y:S02]  /*73c0*/  LEA R17, R8, R15, 0x2 ;  /* 0x0000000f08117211 */ /* 0x000fe400078e10ff */
[----:B------:R-:W-:Y:S02]  /*73d0*/  LEA.HI.X.SX32 R11, R19, UR8, 0x1, P1 ;  /* 0x00000008130b7c11 */ /* 0x000fe400088f0eff */
[----:B------:R-:W-:-:S04]  /*73e0*/  LEA R10, P1, R16, UR16, 0x2 ;  /* 0x00000010100a7c11 */ /* 0x000fc8000f8210ff */
[----:B------:R-:W-:Y:S01]  /*73f0*/  LEA.HI.X R11, R16, UR17, R11, 0x2, P1 ;  /* 0x00000011100b7c11 */ /* 0x000fe200088f140b */
[----:B------:R-:W-:Y:S01]  /*7400*/  IMAD.IADD R19, R0, 0x1, R19 ;  /* 0x0000000100137824 */ /* 0x000fe200078e0213 */
        /* <DEDUP_REMOVED lines=15> */
[----:B------:R-:W-:Y:S02]  /*7500*/  LEA.HI.X R11, R11, UR17, R20, 0x2, P1 ;  /* 0x000000110b0b7c11 */ /* 0x000fe400088f1414 */
[----:B------:R-:W-:Y:S01]  /*7510*/  IADD3 R21, PT, PT, R0, R19, RZ ;  /* 0x0000001300157210 */ /* 0x000fe20007ffe0ff */
[----:B----4-:R2:W-:Y:S04]  /*7520*/  STS [R17], R18 ;  /* 0x0000001211007388 */ /* 0x0105e80000000800 */
[----:B------:R-:W4:Y:S01]  /*7530*/  LDG.E.STRONG.SYS R10, desc[UR6][R10.64] ;  /* 0x000000060a0a7981 */ /* 0x000f22000c1f5900 */
[----:B0-----:R-:W-:Y:S01]  /*7540*/  IADD3 R15, P1, PT, R21, UR14, RZ ;  /* 0x0000000e150f7c10 */ /* 0x001fe2000ff3e0ff */
[----:B------:R-:W-:-:S03]  /*7550*/  IMAD R19, R8, 0x4, R17 ;  /* 0x0000000408137824 */ /* 0x000fc600078e0211 */
[----:B------:R-:W-:Y:S02]  /*7560*/  LEA.HI.X.SX32 R16, R21, UR8, 0x1, P1 ;  /* 0x0000000815107c11 */ /* 0x000fe400088f0eff */
[----:B------:R-:W-:-:S04]  /*7570*/  LEA R12, P1, R15, UR16, 0x2 ;  /* 0x000000100f0c7c11 */ /* 0x000fc8000f8210ff */
[----:B------:R-:W-:Y:S01]  /*7580*/  LEA.HI.X R13, R15, UR17, R16, 0x2, P1 ;  /* 0x000000110f0d7c11 */ /* 0x000fe200088f1410 */
[----:B----4-:R2:W-:Y:S04]  /*7590*/  STS [R19], R10 ;  /* 0x0000000a13007388 */ /* 0x0105e80000000800 */
[----:B------:R-:W4:Y:S01]  /*75a0*/  LDG.E.STRONG.SYS R12, desc[UR6][R12.64] ;  /* 0x000000060c0c7981 */ /* 0x000f22000c1f5900 */
[C---:B------:R-:W-:Y:S01]  /*75b0*/  IMAD R23, R8.reuse, 0x4, R19 ;  /* 0x0000000408177824 */ /* 0x040fe200078e0213 */
[----:B------:R-:W-:Y:S01]  /*75c0*/  UIADD3 UR5, UPT, UPT, UR5, 0x10, URZ ;  /* 0x0000001005057890 */ /* 0x000fe2000fffe0ff */
[----:B------:R-:W-:Y:S02]  /*75d0*/  IMAD R7, R8, 0x4, R7 ;  /* 0x0000000408077824 */ /* 0x000fe400078e0207 */
[----:B------:R-:W-:-:S03]  /*75e0*/  IMAD.IADD R15, R0, 0x1, R21 ;  /* 0x00000001000f7824 */ /* 0x000fc600078e0215 */
[----:B------:R-:W-:Y:S01]  /*75f0*/  ISETP.LE.AND P1, PT, R14, UR5, PT ;  /* 0x000000050e007c0c */ /* 0x000fe2000bf23270 */
[----:B----4-:R2:W-:-:S12]  /*7600*/  STS [R23], R12 ;  /* 0x0000000c17007388 */ /* 0x0105d80000000800 */
[----:B------:R-:W-:Y:S05]  /*7610*/  @!P1 BRA `(.L_x_96) ;  /* 0xfffffff400e49947 */ /* 0x000fea000383ffff */
.L_x_95:
[----:B--2---:R-:W-:-:S04]  /*7620*/  IADD3 R10, PT, PT, R5, -UR5, RZ ;  /* 0x80000005050a7c10 */ /* 0x004fc8000fffe0ff */
[----:B------:R-:W-:-:S13]  /*7630*/  ISETP.GT.AND P1, PT, R10, 0x4, PT ;  /* 0x000000040a00780c */ /* 0x000fda0003f24270 */
[----:B------:R-:W-:Y:S05]  /*7640*/  @!P1 BRA `(.L_x_97) ;  /* 0x0000000400189947 */ /* 0x000fea0003800000 */
[----:B------:R-:W2:Y:S01]  /*7650*/  LDCU UR14, c[0x0][0x3b4] ;  /* 0x00007680ff0e77ac */ /* 0x000ea20008000800 */
[----:B------:R-:W0:Y:S01]  /*7660*/  LDCU.64 UR16, c[0x0][0x380] ;  /* 0x00007000ff1077ac */ /* 0x000e220008000a00 */
[----:B--2---:R-:W-:-:S04]  /*7670*/  IADD3 R10, P0, PT, R15, UR14, RZ ;  /* 0x0000000e0f0a7c10 */ /* 0x004fc8000ff1e0ff */
[----:B------:R-:W-:Y:S02]  /*7680*/  LEA.HI.X.SX32 R11, R15, UR8, 0x1, P0 ;  /* 0x000000080f0b7c11 */ /* 0x000fe400080f0eff */
[----:B0-----:R-:W-:-:S04]  /*7690*/  LEA R12, P0, R10, UR16, 0x2 ;  /* 0x000000100a0c7c11 */ /* 0x001fc8000f8010ff */
        /* <DEDUP_REMOVED lines=18> */
[----:B------:R-:W4:Y:S01]  /*77c0*/  LDG.E.STRONG.SYS R18, desc[UR6][R12.64] ;  /* 0x000000060c127981 */ /* 0x000f22000c1f5900 */
[C---:B0-----:R-:W-:Y:S02]  /*77d0*/  IADD3 R14, P0, PT, R19.reuse, UR14, RZ ;  /* 0x0000000e130e7c10 */ /* 0x041fe4000ff1e0ff */
[----:B------:R-:W-:Y:S02]  /*77e0*/  LEA R15, R8, R17, 0x2 ;  /* 0x00000011080f7211 */ /* 0x000fe400078e10ff */
[----:B------:R-:W-:Y:S02]  /*77f0*/  LEA.HI.X.SX32 R11, R19, UR8, 0x1, P0 ;  /* 0x00000008130b7c11 */ /* 0x000fe400080f0eff */
[----:B------:R-:W-:-:S04]  /*7800*/  LEA R10, P0, R14, UR16, 0x2 ;  /* 0x000000100e0a7c11 */ /* 0x000fc8000f8010ff */
[----:B------:R-:W-:Y:S01]  /*7810*/  LEA.HI.X R11, R14, UR17, R11, 0x2, P0 ;  /* 0x000000110e0b7c11 */ /* 0x000fe200080f140b */
[----:B------:R-:W-:Y:S01]  /*7820*/  IMAD.IADD R19, R0, 0x1, R19 ;  /* 0x0000000100137824 */ /* 0x000fe200078e0213 */
[----:B----4-:R0:W-:Y:S04]  /*7830*/  STS [R15], R18 ;  /* 0x000000120f007388 */ /* 0x0101e80000000800 */
[----:B------:R-:W4:Y:S01]  /*7840*/  LDG.E.STRONG.SYS R14, desc[UR6][R10.64] ;  /* 0x000000060a0e7981 */ /* 0x000f22000c1f5900 */
[----:B--2---:R-:W-:Y:S01]  /*7850*/  IADD3 R16, P0, PT, R19, UR14, RZ ;  /* 0x0000000e13107c10 */ /* 0x004fe2000ff1e0ff */
[----:B------:R-:W-:-:S03]  /*7860*/  IMAD R17, R8, 0x4, R15 ;  /* 0x0000000408117824 */ /* 0x000fc600078e020f */
        /* <DEDUP_REMOVED lines=23> */
[----:B------:R-:W-:Y:S01]  /*79e0*/  IADD3 R14, P0, PT, R21, UR14, RZ ;  /* 0x0000000e150e7c10 */ /* 0x000fe2000ff1e0ff */
[----:B------:R-:W-:-:S03]  /*79f0*/  IMAD R19, R8, 0x4, R17 ;  /* 0x0000000408137824 */ /* 0x000fc600078e0211 */
[----:B------:R-:W-:Y:S02]  /*7a00*/  LEA.HI.X.SX32 R11, R21, UR8, 0x1, P0 ;  /* 0x00000008150b7c11 */ /* 0x000fe400080f0eff */
[----:B------:R-:W-:-:S04]  /*7a10*/  LEA R10, P0, R14, UR16, 0x2 ;  /* 0x000000100e0a7c11 */ /* 0x000fc8000f8010ff */
[----:B------:R-:W-:Y:S01]  /*7a20*/  LEA.HI.X R11, R14, UR17, R11, 0x2, P0 ;  /* 0x000000110e0b7c11 */ /* 0x000fe200080f140b */
[----:B----4-:R2:W-:Y:S04]  /*7a30*/  STS [R19], R12 ;  /* 0x0000000c13007388 */ /* 0x0105e80000000800 */
[----:B------:R-:W4:Y:S01]  /*7a40*/  LDG.E.STRONG.SYS R10, desc[UR6][R10.64] ;  /* 0x000000060a0a7981 */ /* 0x000f22000c1f5900 */
[----:B------:R-:W-:Y:S01]  /*7a50*/  IMAD R23, R8, 0x4, R19 ;  /* 0x0000000408177824 */ /* 0x000fe200078e0213 */
[----:B------:R-:W-:Y:S01]  /*7a60*/  PLOP3.LUT P0, PT, PT, PT, PT, 0x8, 0x80 ;  /* 0x000000000080781c */ /* 0x000fe20003f0e170 */
[----:B0-----:R-:W-:Y:S01]  /*7a70*/  IMAD.IADD R15, R0, 0x1, R21 ;  /* 0x00000001000f7824 */ /* 0x001fe200078e0215 */
[----:B------:R-:W-:Y:S01]  /*7a80*/  LEA R7, R8, R7, 0x2 ;  /* 0x0000000708077211 */ /* 0x000fe200078e10ff */
[----:B------:R-:W-:Y:S01]  /*7a90*/  UIADD3 UR5, UPT, UPT, UR5, 0x8, URZ ;  /* 0x0000000805057890 */ /* 0x000fe2000fffe0ff */
[----:B----4-:R2:W-:Y:S11]  /*7aa0*/  STS [R23], R10 ;  /* 0x0000000a17007388 */ /* 0x0105f60000000800 */
.L_x_97:
[----:B------:R-:W-:-:S13]  /*7ab0*/  ISETP.NE.OR P0, PT, R5, UR5, P0 ;  /* 0x0000000505007c0c */ /* 0x000fda0008705670 */
[----:B------:R-:W-:Y:S05]  /*7ac0*/  @!P0 BRA `(.L_x_93) ;  /* 0x0000000000908947 */ /* 0x000fea0003800000 */
.L_x_94:
[----:B-12-4-:R-:W-:-:S04]  /*7ad0*/  IADD3 R10, P0, PT, R15, UR15, RZ ;  /* 0x0000000f0f0a7c10 */ /* 0x016fc8000ff1e0ff */
[----:B------:R-:W-:Y:S02]  /*7ae0*/  LEA.HI.X.SX32 R11, R15, UR8, 0x1, P0 ;  /* 0x000000080f0b7c11 */ /* 0x000fe400080f0eff */
[----:B0--3--:R-:W-:-:S04]  /*7af0*/  LEA R12, P0, R10, UR18, 0x2 ;  /* 0x000000120a0c7c11 */ /* 0x009fc8000f8010ff */
        /* <DEDUP_REMOVED lines=15> */
[----:B------:R-:W-:Y:S01]  /*7bf0*/  IMAD R16, R8, 0x4, R17 ;  /* 0x0000000408107824 */ /* 0x000fe200078e0211 */
[----:B------:R-:W-:-:S04]  /*7c00*/  IADD3 R19, PT, PT, R0, R19, RZ ;  /* 0x0000001300137210 */ /* 0x000fc80007ffe0ff */
[----:B--2---:R1:W-:Y:S04]  /*7c10*/  STS [R16], R15 ;  /* 0x0000000f10007388 */ /* 0x0043e80000000800 */
[----:B------:R-:W2:Y:S01]  /*7c20*/  LDG.E.STRONG.SYS R12, desc[UR6][R12.64] ;  /* 0x000000060c0c7981 */ /* 0x000ea2000c1f5900 */
[----:B0-----:R-:W-:Y:S01]  /*7c30*/  IADD3 R14, P0, PT, R19, UR15, RZ ;  /* 0x0000000f130e7c10 */ /* 0x001fe2000ff1e0ff */
[----:B------:R-:W-:-:S03]  /*7c40*/  IMAD R17, R8, 0x4, R16 ;  /* 0x0000000408117824 */ /* 0x000fc600078e0210 */
[----:B------:R-:W-:Y:S02]  /*7c50*/  LEA.HI.X.SX32 R11, R19, UR8, 0x1, P0 ;  /* 0x00000008130b7c11 */ /* 0x000fe400080f0eff */
[----:B------:R-:W-:-:S04]  /*7c60*/  LEA R10, P0, R14, UR18, 0x2 ;  /* 0x000000120e0a7c11 */ /* 0x000fc8000f8010ff */
[----:B------:R-:W-:Y:S01]  /*7c70*/  LEA.HI.X R11, R14, UR19, R11, 0x2, P0 ;  /* 0x000000130e0b7c11 */ /* 0x000fe200080f140b */
[----:B--2---:R4:W-:Y:S04]  /*7c80*/  STS [R17], R12 ;  /* 0x0000000c11007388 */ /* 0x0049e80000000800 */
[----:B------:R-:W2:Y:S01]  /*7c90*/  LDG.E.STRONG.SYS R10, desc[UR6][R10.64] ;  /* 0x000000060a0a7981 */ /* 0x000ea2000c1f5900 */
[C---:B------:R-:W-:Y:S01]  /*7ca0*/  IMAD R21, R8.reuse, 0x4, R17 ;  /* 0x0000000408157824 */ /* 0x040fe200078e0211 */
[----:B------:R-:W-:Y:S01]  /*7cb0*/  UIADD3 UR5, UPT, UPT, UR5, 0x4, URZ ;  /* 0x0000000405057890 */ /* 0x000fe2000fffe0ff */
[----:B------:R-:W-:Y:S02]  /*7cc0*/  IMAD R7, R8, 0x4, R7 ;  /* 0x0000000408077824 */ /* 0x000fe400078e0207 */
[----:B-1----:R-:W-:-:S03]  /*7cd0*/  IMAD.IADD R15, R0, 0x1, R19 ;  /* 0x00000001000f7824 */ /* 0x002fc600078e0213 */
[----:B------:R-:W-:Y:S01]  /*7ce0*/  ISETP.NE.AND P0, PT, R5, UR5, PT ;  /* 0x0000000505007c0c */ /* 0x000fe2000bf05270 */
[----:B--2---:R4:W-:-:S12]  /*7cf0*/  STS [R21], R10 ;  /* 0x0000000a15007388 */ /* 0x0049d80000000800 */
[----:B------:R-:W-:Y:S05]  /*7d00*/  @P0 BRA `(.L_x_94) ;  /* 0xfffffffc00700947 */ /* 0x000fea000383ffff */
.L_x_93:
[----:B------:R-:W-:-:S13]  /*7d10*/  ISETP.NE.AND P0, PT, R9, RZ, PT ;  /* 0x000000ff0900720c */ /* 0x000fda0003f05270 */
[----:B------:R-:W-:Y:S05]  /*7d20*/  @!P0 BRA `(.L_x_92) ;  /* 0x0000000000748947 */ /* 0x000fea0003800000 */
[----:B------:R-:W5:Y:S01]  /*7d30*/  LDCU UR5, c[0x0][0x3b4] ;  /* 0x00007680ff0577ac */ /* 0x000f620008000800 */
[----:B-1----:R-:W1:Y:S01]  /*7d40*/  LDCU.64 UR14, c[0x0][0x380] ;  /* 0x00007000ff0e77ac */ /* 0x002e620008000a00 */
[----:B-----5:R-:W-:-:S04]  /*7d50*/  IADD3 R5, P0, PT, R15, UR5, RZ ;  /* 0x000000050f057c10 */ /* 0x020fc8000ff1e0ff */
[----:B0-2-4-:R-:W-:Y:S02]  /*7d60*/  LEA.HI.X.SX32 R12, R15, UR8, 0x1, P0 ;  /* 0x000000080f0c7c11 */ /* 0x015fe400080f0eff */
[----:B-1----:R-:W-:-:S04]  /*7d70*/  LEA R10, P0, R5, UR14, 0x2 ;  /* 0x0000000e050a7c11 */ /* 0x002fc8000f8010ff */
[----:B------:R-:W-:-:S05]  /*7d80*/  LEA.HI.X R11, R5, UR15, R12, 0x2, P0 ;  /* 0x0000000f050b7c11 */ /* 0x000fca00080f140c */
[----:B------:R-:W2:Y:S01]  /*7d90*/  LDG.E.STRONG.SYS R10, desc[UR6][R10.64] ;  /* 0x000000060a0a7981 */ /* 0x000ea2000c1f5900 */
[----:B------:R-:W-:Y:S02]  /*7da0*/  LEA R7, R7, UR9, 0x2 ;  /* 0x0000000907077c11 */ /* 0x000fe4000f8e10ff */
[----:B------:R-:W-:-:S03]  /*7db0*/  ISETP.NE.AND P0, PT, R9, 0x1, PT ;  /* 0x000000010900780c */ /* 0x000fc60003f05270 */
[----:B--2---:R0:W-:Y:S10]  /*7dc0*/  STS [R7], R10 ;  /* 0x0000000a07007388 */ /* 0x0041f40000000800 */
[----:B------:R-:W-:Y:S05]  /*7dd0*/  @!P0 BRA `(.L_x_92) ;  /* 0x0000000000488947 */ /* 0x000fea0003800000 */
[----:B------:R-:W-:-:S04]  /*7de0*/  IADD3 R15, PT, PT, R0, R15, RZ ;  /* 0x0000000f000f7210 */ /* 0x000fc80007ffe0ff */
[----:B------:R-:W-:-:S04]  /*7df0*/  IADD3 R5, P0, PT, R15, UR5, RZ ;  /* 0x000000050f057c10 */ /* 0x000fc8000ff1e0ff */
[----:B------:R-:W-:Y:S02]  /*7e00*/  LEA.HI.X.SX32 R12, R15, UR8, 0x1, P0 ;  /* 0x000000080f0c7c11 */ /* 0x000fe400080f0eff */
[----:B0-----:R-:W-:-:S04]  /*7e10*/  LEA R10, P0, R5, UR14, 0x2 ;  /* 0x0000000e050a7c11 */ /* 0x001fc8000f8010ff */
[----:B------:R-:W-:-:S05]  /*7e20*/  LEA.HI.X R11, R5, UR15, R12, 0x2, P0 ;  /* 0x0000000f050b7c11 */ /* 0x000fca00080f140c */
[----:B------:R-:W2:Y:S01]  /*7e30*/  LDG.E.STRONG.SYS R10, desc[UR6][R10.64] ;  /* 0x000000060a0a7981 */ /* 0x000ea2000c1f5900 */
[----:B------:R-:W-:Y:S01]  /*7e40*/  IMAD R7, R8, 0x4, R7 ;  /* 0x0000000408077824 */ /* 0x000fe200078e0207 */
[----:B------:R-:W-:Y:S01]  /*7e50*/  ISETP.NE.AND P0, PT, R9, 0x2, PT ;  /* 0x000000020900780c */ /* 0x000fe20003f05270 */
[----:B------:R-:W-:-:S03]  /*7e60*/  IMAD.IADD R5, R0, 0x1, R15 ;  /* 0x0000000100057824 */ /* 0x000fc600078e020f */
[----:B--2---:R0:W-:Y:S09]  /*7e70*/  STS [R7], R10 ;  /* 0x0000000a07007388 */ /* 0x0041f20000000800 */
[----:B------:R-:W-:Y:S05]  /*7e80*/  @!P0 BRA `(.L_x_92) ;  /* 0x00000000001c8947 */ /* 0x000fea0003800000 */
[----:B------:R-:W-:-:S04]  /*7e90*/  IADD3 R0, P0, PT, R5, UR5, RZ ;  /* 0x0000000505007c10 */ /* 0x000fc8000ff1e0ff */
[----:B------:R-:W-:Y:S02]  /*7ea0*/  LEA.HI.X.SX32 R5, R5, UR8, 0x1, P0 ;  /* 0x0000000805057c11 */ /* 0x000fe400080f0eff */
[----:B0-----:R-:W-:-:S04]  /*7eb0*/  LEA R10, P0, R0, UR14, 0x2 ;  /* 0x0000000e000a7c11 */ /* 0x001fc8000f8010ff */
[----:B------:R-:W-:-:S05]  /*7ec0*/  LEA.HI.X R11, R0, UR15, R5, 0x2, P0 ;  /* 0x0000000f000b7c11 */ /* 0x000fca00080f1405 */
[----:B------:R-:W2:Y:S01]  /*7ed0*/  LDG.E.STRONG.SYS R10, desc[UR6][R10.64] ;  /* 0x000000060a0a7981 */ /* 0x000ea2000c1f5900 */
[----:B------:R-:W-:-:S05]  /*7ee0*/  IMAD R5, R8, 0x4, R7 ;  /* 0x0000000408057824 */ /* 0x000fca00078e0207 */
[----:B--2---:R0:W-:Y:S02]  /*7ef0*/  STS [R5], R10 ;  /* 0x0000000a05007388 */ /* 0x0041e40000000800 */
.L_x_92:
[----:B-1-3--:R-:W-:Y:S05]  /*7f00*/  BSYNC.RECONVERGENT B0 ;  /* 0x0000000000007941 */ /* 0x00afea0003800200 */
.L_x_91:
[----:B------:R-:W-:Y:S06]  /*7f10*/  MEMBAR.SC.GPU ;  /* 0x0000000000007992 */ /* 0x000fec0000002000 */
[----:B------:R-:W-:-:S00]  /*7f20*/  ERRBAR ;  /* 0x00000000000079ab */ /* 0x000fc00000000000 */
[----:B------:R-:W-:Y:S06]  /*7f30*/  CGAERRBAR ;  /* 0x00000000000075ab */ /* 0x000fec0000000000 */
[----:B------:R-:W-:Y:S02]  /*7f40*/  CCTL.IVALL ;  /* 0x00000000ff00798f */ /* 0x000fe40002000000 */
[----:B------:R-:W-:Y:S06]  /*7f50*/  BAR.SYNC.DEFER_BLOCKING 0x0 ;  /* 0x0000000000007b1d */ /* 0x000fec0000010000 */
[----:B------:R-:W-:Y:S01]  /*7f60*/  BSSY.RECONVERGENT B0, `(.L_x_98) ;  /* 0x00000e2000007945 */ /* 0x000fe20003800200 */
[----:B0-2-4-:R-:W-:Y:S04]  /*7f70*/  LDS.64 R10, [UR9+0xbfb8] ;  /* 0x00bfb809ff0a7984 */ /* 0x015fe80008000a00 */
[----:B------:R-:W0:Y:S02]  /*7f80*/  LDS.64 R8, [UR9+0xbfc0] ;  /* 0x00bfc009ff087984 */ /* 0x000e240008000a00 */
[----:B0-----:R-:W-:-:S05]  /*7f90*/  IMAD R5, R11, R8, RZ ;  /* 0x000000080b057224 */ /* 0x001fca00078e02ff */
[----:B------:R-:W-:-:S13]  /*7fa0*/  ISETP.GE.AND P0, PT, R6, R5, PT ;  /* 0x000000050600720c */ /* 0x000fda0003f06270 */
[----:B------:R-:W-:Y:S05]  /*7fb0*/  @P0 BRA `(.L_x_99) ;  /* 0x0000000c00700947 */ /* 0x000fea0003800000 */
[----:B------:R-:W-:Y:S01]  /*7fc0*/  ISETP.GT.AND P0, PT, R9, -0x1, PT ;  /* 0xffffffff0900780c */ /* 0x000fe20003f04270 */
[----:B------:R-:W-:Y:S01]  /*7fd0*/  UIADD3 UR5, UPT, UPT, UR12, 0x3c00, URZ ;  /* 0x00003c000c057890 */ /* 0x000fe2000fffe0ff */
[----:B------:R-:W-:Y:S01]  /*7fe0*/  IMAD R0, R3, R11, R4 ;  /* 0x0000000b03007224 */ /* 0x000fe200078e0204 */
[----:B------:R-:W-:Y:S01]  /*7ff0*/  SHF.L.U32 R22, R9, 0x1, RZ ;  /* 0x0000000109167819 */ /* 0x000fe200000006ff */
[----:B------:R-:W-:Y:S01]  /*8000*/  IMAD.MOV R7, RZ, RZ, -R9 ;  /* 0x000000ffff077224 */ /* 0x000fe200078e0a09 */
[----:B------:R-:W-:-:S03]  /*8010*/  ULEA UR5, UR13, UR5, 0x18 ;  /* 0x000000050d057291 */ /* 0x000fc6000f8ec0ff */
[----:B------:R-:W-:Y:S02]  /*8020*/  IMAD R8, R7, UR4, R8 ;  /* 0x0000000407087c24 */ /* 0x000fe4000f8e0208 */
[----:B------:R-:W-:Y:S01]  /*8030*/  VIADD R7, R22, 0x1 ;  /* 0x0000000116077836 */ /* 0x000fe20000000000 */
[----:B------:R-:W-:Y:S02]  /*8040*/  LEA R0, R0, UR5, 0x2 ;  /* 0x0000000500007c11 */ /* 0x000fe4000f8e10ff */
[----:B------:R-:W-:Y:S05]  /*8050*/  @P0 BRA `(.L_x_100) ;  /* 0x0000000000900947 */ /* 0x000fea0003800000 */
[-C--:B------:R-:W-:Y:S01]  /*8060*/  IABS R7, R11.reuse ;  /* 0x0000000b00077213 */ /* 0x080fe20000000000 */
[----:B------:R-:W-:Y:S01]  /*8070*/  BSSY.RECONVERGENT B1, `(.L_x_101) ;  /* 0x0000021000017945 */ /* 0x000fe20003800200 */
[-C--:B------:R-:W-:Y:S02]  /*8080*/  IABS R14, R11.reuse ;  /* 0x0000000b000e7213 */ /* 0x080fe40000000000 */
[----:B------:R-:W0:Y:S01]  /*8090*/  I2F.RP R9, R7 ;  /* 0x0000000700097306 */ /* 0x000e220000209400 */
[----:B------:R-:W-:Y:S02]  /*80a0*/  IABS R16, R11 ;  /* 0x0000000b00107213 */ /* 0x000fe40000000000 */
[----:B------:R-:W-:Y:S01]  /*80b0*/  ISETP.NE.AND P1, PT, R11, RZ, PT ;  /* 0x000000ff0b00720c */ /* 0x000fe20003f25270 */
[----:B------:R-:W-:-:S04]  /*80c0*/  IMAD.MOV R14, RZ, RZ, -R14 ;  /* 0x000000ffff0e7224 */ /* 0x000fc800078e0a0e */
[----:B0-----:R-:W0:Y:S02]  /*80d0*/  MUFU.RCP R9, R9 ;  /* 0x0000000900097308 */ /* 0x001e240000001000 */
[----:B0-----:R-:W-:-:S06]  /*80e0*/  VIADD R12, R9, 0xffffffe ;  /* 0x0ffffffe090c7836 */ /* 0x001fcc0000000000 */
[----:B------:R0:W1:Y:S02]  /*80f0*/  F2I.FTZ.U32.TRUNC.NTZ R13, R12 ;  /* 0x0000000c000d7305 */ /* 0x000064000021f000 */
[----:B0-----:R-:W-:Y:S02]  /*8100*/  HFMA2 R12, -RZ, RZ, 0, 0 ;  /* 0x00000000ff0c7431 */ /* 0x001fe400000001ff */
[----:B-1----:R-:W-:-:S04]  /*8110*/  IMAD.MOV R10, RZ, RZ, -R13 ;  /* 0x000000ffff0a7224 */ /* 0x002fc800078e0a0d */
[----:B------:R-:W-:Y:S02]  /*8120*/  IMAD R15, R10, R7, RZ ;  /* 0x000000070a0f7224 */ /* 0x000fe400078e02ff */
[----:B------:R-:W-:Y:S02]  /*8130*/  IMAD.MOV.U32 R10, RZ, RZ, R6 ;  /* 0x000000ffff0a7224 */ /* 0x000fe400078e0006 */
[----:B------:R-:W-:-:S04]  /*8140*/  IMAD.HI.U32 R13, R13, R15, R12 ;  /* 0x0000000f0d0d7227 */ /* 0x000fc800078e000c */
[----:B------:R-:W-:-:S07]  /*8150*/  IMAD.MOV.U32 R15, RZ, RZ, R16 ;  /* 0x000000ffff0f7224 */ /* 0x000fce00078e0010 */
.L_x_102:
[----:B------:R-:W-:-:S05]  /*8160*/  IABS R12, R10 ;  /* 0x0000000a000c7213 */ /* 0x000fca0000000000 */
[----:B------:R-:W-:-:S04]  /*8170*/  IMAD.HI.U32 R9, R13, R12, RZ ;  /* 0x0000000c0d097227 */ /* 0x000fc800078e00ff */
[----:B------:R-:W-:-:S05]  /*8180*/  IMAD R12, R9, R14, R12 ;  /* 0x0000000e090c7224 */ /* 0x000fca00078e020c */
[----:B------:R-:W-:-:S13]  /*8190*/  ISETP.GT.U32.AND P2, PT, R7, R12, PT ;  /* 0x0000000c0700720c */ /* 0x000fda0003f44070 */
[----:B------:R-:W-:Y:S02]  /*81a0*/  @!P2 IMAD.IADD R12, R12, 0x1, -R15 ;  /* 0x000000010c0ca824 */ /* 0x000fe400078e0a0f */
[----:B------:R-:W-:-:S03]  /*81b0*/  @!P2 VIADD R9, R9, 0x1 ;  /* 0x000000010909a836 */ /* 0x000fc60000000000 */
[----:B------:R-:W-:Y:S02]  /*81c0*/  ISETP.GE.U32.AND P0, PT, R12, R7, PT ;  /* 0x000000070c00720c */ /* 0x000fe40003f06070 */
[C---:B------:R-:W-:Y:S01]  /*81d0*/  LOP3.LUT R12, R10.reuse, R11, RZ, 0x3c, !PT ;  /* 0x0000000b0a0c7212 */ /* 0x040fe200078e3cff */
[----:B------:R-:W-:-:S03]  /*81e0*/  VIADD R10, R10, UR11 ;  /* 0x0000000b0a0a7c36 */ /* 0x000fc60008000000 */
[----:B------:R-:W-:-:S07]  /*81f0*/  ISETP.GE.AND P3, PT, R12, RZ, PT ;  /* 0x000000ff0c00720c */ /* 0x000fce0003f66270 */
[----:B------:R-:W-:-:S06]  /*8200*/  @P0 IADD3 R9, PT, PT, R9, 0x1, RZ ;  /* 0x0000000109090810 */ /* 0x000fcc0007ffe0ff */
[----:B------:R-:W-:Y:S01]  /*8210*/  @!P3 IMAD.MOV R9, RZ, RZ, -R9 ;  /* 0x000000ffff09b224 */ /* 0x000fe200078e0a09 */
[----:B------:R-:W-:-:S04]  /*8220*/  @!P1 LOP3.LUT R9, RZ, R11, RZ, 0x33, !PT ;  /* 0x0000000bff099212 */ /* 0x000fc800078e33ff */
[----:B------:R-:W-:-:S04]  /*8230*/  ISETP.GE.AND P0, PT, R9, R8, PT ;  /* 0x000000080900720c */ /* 0x000fc80003f06270 */
[----:B------:R-:W-:-:S13]  /*8240*/  ISETP.LT.OR P0, PT, R9, 0x1, P0 ;  /* 0x000000010900780c */ /* 0x000fda0000701670 */
[----:B------:R0:W-:Y:S01]  /*8250*/  @!P0 STS [R0], RZ ;  /* 0x000000ff00008388 */ /* 0x0001e20000000800 */
[----:B------:R-:W-:-:S13]  /*8260*/  ISETP.GE.AND P0, PT, R10, R5, PT ;  /* 0x000000050a00720c */ /* 0x000fda0003f06270 */
[----:B0-----:R-:W-:Y:S05]  /*8270*/  @!P0 BRA `(.L_x_102) ;  /* 0xfffffffc00b88947 */ /* 0x001fea000383ffff */
[----:B------:R-:W-:Y:S05]  /*8280*/  BSYNC.RECONVERGENT B1 ;  /* 0x0000000000017941 */ /* 0x000fea0003800200 */
.L_x_101:
[----:B------:R-:W-:Y:S05]  /*8290*/  BRA `(.L_x_99) ;  /* 0x0000000800b87947 */ /* 0x000fea0003800000 */
.L_x_100:
[C---:B------:R-:W-:Y:S01]  /*82a0*/  LOP3.LUT R12, R22.reuse, 0xe, RZ, 0xc0, !PT ;  /* 0x0000000e160c7812 */ /* 0x040fe200078ec0ff */
[----:B------:R-:W-:Y:S01]  /*82b0*/  IMAD.MOV.U32 R14, RZ, RZ, R6 ;  /* 0x000000ffff0e7224 */ /* 0x000fe200078e0006 */
[----:B------:R-:W-:Y:S02]  /*82c0*/  LOP3.LUT R13, R22, 0x6, RZ, 0xc0, !PT ;  /* 0x00000006160d7812 */ /* 0x000fe400078ec0ff */
[----:B------:R-:W-:Y:S02]  /*82d0*/  ISETP.GE.U32.AND P1, PT, R12, 0x7, PT ;  /* 0x000000070c00780c */ /* 0x000fe40003f26070 */
[----:B------:R-:W-:Y:S02]  /*82e0*/  ISETP.GE.U32.AND P2, PT, R13, 0x3, PT ;  /* 0x000000030d00780c */ /* 0x000fe40003f46070 */
[----:B------:R-:W-:-:S11]  /*82f0*/  LOP3.LUT R7, R7, 0xfffffff0, RZ, 0xc0, !PT ;  /* 0xfffffff007077812 */ /* 0x000fd600078ec0ff */
.L_x_110:
[-C--:B------:R-:W-:Y:S01]  /*8300*/  IABS R15, R11.reuse ;  /* 0x0000000b000f7213 */ /* 0x080fe20000000000 */
[----:B------:R-:W-:Y:S01]  /*8310*/  BSSY.RECONVERGENT B1, `(.L_x_103) ;  /* 0x00000a3000017945 */ /* 0x000fe20003800200 */
[----:B------:R-:W-:Y:S02]  /*8320*/  IABS R17, R14 ;  /* 0x0000000e00117213 */ /* 0x000fe40000000000 */
        /* <DEDUP_REMOVED lines=12> */
[----:B------:R-:W-:Y:S01]  /*83f0*/  IMAD.HI.U32 R12, R18, R17, RZ ;  /* 0x00000011120c7227 */ /* 0x000fe200078e00ff */
[----:B------:R-:W-:-:S03]  /*8400*/  LOP3.LUT R13, RZ, R11, RZ, 0x33, !PT ;  /* 0x0000000bff0d7212 */ /* 0x000fc600078e33ff */
[----:B------:R-:W-:-:S05]  /*8410*/  IMAD R16, R12, R16, R17 ;  /* 0x000000100c107224 */ /* 0x000fca00078e0211 */
[----:B------:R-:W-:-:S13]  /*8420*/  ISETP.GT.U32.AND P3, PT, R15, R16, PT ;  /* 0x000000100f00720c */ /* 0x000fda0003f64070 */
[----:B------:R-:W-:Y:S02]  /*8430*/  @!P3 IMAD.IADD R16, R16, 0x1, -R15 ;  /* 0x000000011010b824 */ /* 0x000fe400078e0a0f */
[----:B------:R-:W-:Y:S01]  /*8440*/  @!P3 VIADD R12, R12, 0x1 ;  /* 0x000000010c0cb836 */ /* 0x000fe20000000000 */
[----:B------:R-:W-:Y:S02]  /*8450*/  ISETP.NE.AND P3, PT, R11, RZ, PT ;  /* 0x000000ff0b00720c */ /* 0x000fe40003f65270 */
[----:B------:R-:W-:-:S13]  /*8460*/  ISETP.GE.U32.AND P0, PT, R16, R15, PT ;  /* 0x0000000f1000720c */ /* 0x000fda0003f06070 */
[----:B------:R-:W-:-:S05]  /*8470*/  @P0 IADD3 R12, PT, PT, R12, 0x1, RZ ;  /* 0x000000010c0c0810 */ /* 0x000fca0007ffe0ff */
[----:B------:R-:W-:-:S05]  /*8480*/  @!P4 IMAD.MOV R12, RZ, RZ, -R12 ;  /* 0x000000ffff0cc224 */ /* 0x000fca00078e0a0c */
[----:B------:R-:W-:-:S04]  /*8490*/  SEL R12, R13, R12, !P3 ;  /* 0x0000000c0d0c7207 */ /* 0x000fc80005800000 */
[----:B------:R-:W-:-:S04]  /*84a0*/  ISETP.GE.AND P0, PT, R12, R8, PT ;  /* 0x000000080c00720c */ /* 0x000fc80003f06270 */
[----:B------:R-:W-:-:S13]  /*84b0*/  ISETP.LT.OR P0, PT, R12, 0x1, P0 ;  /* 0x000000010c00780c */ /* 0x000fda0000701670 */
[----:B------:R-:W-:Y:S05]  /*84c0*/  @P0 BRA `(.L_x_104) ;  /* 0x00000008001c0947 */ /* 0x000fea0003800000 */
[----:B------:R-:W-:Y:S01]  /*84d0*/  ISETP.GE.AND P4, PT, R14, RZ, PT ;  /* 0x000000ff0e00720c */ /* 0x000fe20003f86270 */
[----:B------:R-:W-:Y:S01]  /*84e0*/  IMAD.IADD R17, R12, 0x1, R9 ;  /* 0x000000010c117824 */ /* 0x000fe200078e0209 */
[----:B------:R-:W-:Y:S01]  /*84f0*/  ISETP.GT.U32.AND P0, PT, R15, R16, PT ;  /* 0x000000100f00720c */ /* 0x000fe20003f04070 */
[----:B------:R-:W-:Y:S01]  /*8500*/  IMAD.IADD R15, R16, 0x1, -R15 ;  /* 0x00000001100f7824 */ /* 0x000fe200078e0a0f */
[----:B------:R-:W-:Y:S01]  /*8510*/  IADD3 R12, PT, PT, -R9, RZ, RZ ;  /* 0x000000ff090c7210 */ /* 0x000fe20007ffe1ff */
[----:B------:R-:W-:-:S03]  /*8520*/  IMAD.MOV.U32 R18, RZ, RZ, RZ ;  /* 0x000000ffff127224 */ /* 0x000fc600078e00ff */
[----:B------:R-:W-:-:S05]  /*8530*/  SEL R15, R15, R16, !P0 ;  /* 0x000000100f0f7207 */ /* 0x000fca0004000000 */
[----:B------:R-:W-:-:S05]  /*8540*/  @!P4 IMAD.MOV R15, RZ, RZ, -R15 ;  /* 0x000000ffff0fc224 */ /* 0x000fca00078e0a0f */
[----:B------:R-:W-:Y:S01]  /*8550*/  SEL R16, R13, R15, !P3 ;  /* 0x0000000f0d107207 */ /* 0x000fe20005800000 */
[----:B------:R-:W-:-:S04]  /*8560*/  IMAD.MOV.U32 R13, RZ, RZ, R12 ;  /* 0x000000ffff0d7224 */ /* 0x000fc800078e000c */
[----:B------:R-:W-:-:S04]  /*8570*/  IMAD.IADD R15, R16, 0x1, R9 ;  /* 0x00000001100f7824 */ /* 0x000fc800078e0209 */
[----:B------:R-:W-:-:S07]  /*8580*/  IMAD R15, R17, R10, R15 ;  /* 0x0000000a110f7224 */ /* 0x000fce00078e020f */
.L_x_109:
[----:B------:R-:W-:Y:S01]  /*8590*/  ISETP.GE.U32.AND P0, PT, R9, 0x8, PT ;  /* 0x000000080900780c */ /* 0x000fe20003f06070 */
[C---:B------:R-:W-:Y:S01]  /*85a0*/  IMAD R16, R13.reuse, R10, R15 ;  /* 0x0000000a0d107224 */ /* 0x040fe200078e020f */
[----:B------:R-:W-:Y:S01]  /*85b0*/  ISETP.NE.AND P3, PT, R13, R9, PT ;  /* 0x000000090d00720c */ /* 0x000fe20003f65270 */
[----:B------:R-:W-:-:S10]  /*85c0*/  IMAD.MOV.U32 R17, RZ, RZ, R12 ;  /* 0x000000ffff117224 */ /* 0x000fd400078e000c */
[----:B------:R-:W-:Y:S05]  /*85d0*/  @!P0 BRA `(.L_x_105) ;  /* 0x0000000000888947 */ /* 0x000fea0003800000 */
[----:B------:R-:W0:Y:S01]  /*85e0*/  S2UR UR9, SR_CgaCtaId ;  /* 0x00000000000979c3 */ /* 0x000e220000008800 */
[----:B------:R-:W-:Y:S01]  /*85f0*/  MOV R17, R12 ;  /* 0x0000000c00117202 */ /* 0x000fe20000000f00 */
[----:B------:R-:W-:Y:S02]  /*8600*/  UMOV UR5, 0x400 ;  /* 0x0000040000057882 */ /* 0x000fe40000000000 */
[----:B0-----:R-:W-:-:S12]  /*8610*/  ULEA UR5, UR9, UR5, 0x18 ;  /* 0x0000000509057291 */ /* 0x001fd8000f8ec0ff */
.L_x_106:
        /* <DEDUP_REMOVED lines=30> */
.L_x_105:
[----:B------:R-:W-:Y:S05]  /*8800*/  @!P1 BRA `(.L_x_107) ;  /* 0x0000000000489947 */ /* 0x000fea0003800000 */
[----:B------:R-:W0:Y:S01]  /*8810*/  S2UR UR9, SR_CgaCtaId ;  /* 0x00000000000979c3 */ /* 0x000e220000008800 */
[----:B------:R-:W-:Y:S01]  /*8820*/  UMOV UR5, 0x400 ;  /* 0x0000040000057882 */ /* 0x000fe20000000000 */
[----:B------:R-:W-:Y:S01]  /*8830*/  IMAD.IADD R19, R16, 0x1, R17 ;  /* 0x0000000110137824 */ /* 0x000fe200078e0211 */
[----:B------:R-:W-:Y:S01]  /*8840*/  IADD3 R17, PT, PT, R17, 0x8, RZ ;  /* 0x0000000811117810 */ /* 0x000fe20007ffe0ff */
        /* <DEDUP_REMOVED lines=14> */
.L_x_107:
        /* <DEDUP_REMOVED lines=14> */
.L_x_108:
[----:B------:R-:W0:Y:S01]  /*8a10*/  S2UR UR9, SR_CgaCtaId ;  /* 0x00000000000979c3 */ /* 0x000e220000008800 */
[----:B------:R-:W-:Y:S01]  /*8a20*/  UMOV UR5, 0x400 ;  /* 0x0000040000057882 */ /* 0x000fe20000000000 */
[----:B------:R-:W-:Y:S01]  /*8a30*/  LOP3.LUT P0, RZ, R9, 0x1, RZ, 0xc0, !PT ;  /* 0x0000000109ff7812 */ /* 0x000fe2000780c0ff */
[----:B------:R-:W-:Y:S01]  /*8a40*/  IMAD.IADD R16, R16, 0x1, R17 ;  /* 0x0000000110107824 */ /* 0x000fe200078e0211 */
[----:B0-----:R-:W-:-:S06]  /*8a50*/  ULEA UR5, UR9, UR5, 0x18 ;  /* 0x0000000509057291 */ /* 0x001fcc000f8ec0ff */
[----:B------:R-:W-:-:S05]  /*8a60*/  LEA R20, R16, UR5, 0x2 ;  /* 0x0000000510147c11 */ /* 0x000fca000f8e10ff */
[----:B------:R-:W0:Y:S04]  /*8a70*/  LDS R17, [R20] ;  /* 0x0000000014117984 */ /* 0x000e280000000800 */
[----:B------:R-:W-:Y:S04]  /*8a80*/  @P0 LDS R19, [R20+0x4] ;  /* 0x0000040014130984 */ /* 0x000fe80000000800 */
[----:B------:R-:W1:Y:S01]  /*8a90*/  @P0 LDS R16, [R20+0x8] ;  /* 0x0000080014100984 */ /* 0x000e620000000800 */
[----:B0-----:R-:W-:-:S04]  /*8aa0*/  IADD3 R18, PT, PT, R17, R18, RZ ;  /* 0x0000001211127210 */ /* 0x001fc80007ffe0ff */
[----:B-1----:R-:W-:Y:S01]  /*8ab0*/  @P0 IADD3 R18, PT, PT, R16, R19, R18 ;  /* 0x0000001310120210 */ /* 0x002fe20007ffe012 */
[----:B------:R-:W-:Y:S06]  /*8ac0*/  @P3 BRA `(.L_x_109) ;  /* 0xfffffff800b03947 */ /* 0x000fec000383ffff */
[----:B------:R-:W-:Y:S01]  /*8ad0*/  VIADD R15, R22, 0x1 ;  /* 0x00000001160f7836 */ /* 0x000fe20000000000 */
[----:B------:R-:W-:-:S04]  /*8ae0*/  IABS R20, R18 ;  /* 0x0000001200147213 */ /* 0x000fc80000000000 */
[-C--:B------:R-:W-:Y:S02]  /*8af0*/  IABS R16, R15.reuse ;  /* 0x0000000f00107213 */ /* 0x080fe40000000000 */
[-C--:B------:R-:W-:Y:S02]  /*8b00*/  IABS R21, R15.reuse ;  /* 0x0000000f00157213 */ /* 0x080fe40000000000 */
[----:B------:R-:W0:Y:S01]  /*8b10*/  I2F.RP R17, R16 ;  /* 0x0000001000117306 */ /* 0x000e220000209400 */
[----:B------:R-:W-:-:S04]  /*8b20*/  LOP3.LUT R18, R18, R15, RZ, 0x3c, !PT ;  /* 0x0000000f12127212 */ /* 0x000fc800078e3cff */
[----:B------:R-:W-:-:S03]  /*8b30*/  ISETP.GE.AND P4, PT, R18, RZ, PT ;  /* 0x000000ff1200720c */ /* 0x000fc60003f86270 */
[----:B0-----:R-:W0:Y:S02]  /*8b40*/  MUFU.RCP R17, R17 ;  /* 0x0000001100117308 */ /* 0x001e240000001000 */
[----:B0-----:R-:W-:-:S06]  /*8b50*/  VIADD R12, R17, 0xffffffe ;  /* 0x0ffffffe110c7836 */ /* 0x001fcc0000000000 */
[----:B------:R0:W1:Y:S02]  /*8b60*/  F2I.FTZ.U32.TRUNC.NTZ R13, R12 ;  /* 0x0000000c000d7305 */ /* 0x000064000021f000 */
[----:B0-----:R-:W-:Y:S02]  /*8b70*/  IMAD.MOV.U32 R12, RZ, RZ, RZ ;  /* 0x000000ffff0c7224 */ /* 0x001fe400078e00ff */
[----:B-1----:R-:W-:-:S04]  /*8b80*/  IMAD.MOV R19, RZ, RZ, -R13 ;  /* 0x000000ffff137224 */ /* 0x002fc800078e0a0d */
[----:B------:R-:W-:-:S04]  /*8b90*/  IMAD R19, R19, R16, RZ ;  /* 0x0000001013137224 */ /* 0x000fc800078e02ff */
[----:B------:R-:W-:Y:S01]  /*8ba0*/  IMAD.HI.U32 R13, R13, R19, R12 ;  /* 0x000000130d0d7227 */ /* 0x000fe200078e000c */
[----:B------:R-:W-:-:S05]  /*8bb0*/  IADD3 R19, PT, PT, RZ, -R21, RZ ;  /* 0x80000015ff137210 */ /* 0x000fca0007ffe0ff */
[----:B------:R-:W-:-:S04]  /*8bc0*/  IMAD.HI.U32 R12, R13, R20, RZ ;  /* 0x000000140d0c7227 */ /* 0x000fc800078e00ff */
[----:B------:R-:W-:-:S05]  /*8bd0*/  IMAD R17, R12, R19, R20 ;  /* 0x000000130c117224 */ /* 0x000fca00078e0214 */
[----:B------:R-:W-:-:S13]  /*8be0*/  ISETP.GT.U32.AND P3, PT, R16, R17, PT ;  /* 0x000000111000720c */ /* 0x000fda0003f64070 */
[----:B------:R-:W-:Y:S02]  /*8bf0*/  @!P3 IMAD.IADD R17, R17, 0x1, -R16 ;  /* 0x000000011111b824 */ /* 0x000fe400078e0a10 */
[----:B------:R-:W-:-:S03]  /*8c00*/  @!P3 VIADD R12, R12, 0x1 ;  /* 0x000000010c0cb836 */ /* 0x000fc60000000000 */
[----:B------:R-:W-:Y:S02]  /*8c10*/  ISETP.GE.U32.AND P0, PT, R17, R16, PT ;  /* 0x000000101100720c */ /* 0x000fe40003f06070 */
[----:B------:R-:W-:-:S11]  /*8c20*/  LOP3.LUT R17, RZ, R15, RZ, 0x33, !PT ;  /* 0x0000000fff117212 */ /* 0x000fd600078e33ff */
[----:B------:R-:W-:Y:S01]  /*8c30*/  @P0 VIADD R12, R12, 0x1 ;  /* 0x000000010c0c0836 */ /* 0x000fe20000000000 */
[----:B------:R-:W-:-:S03]  /*8c40*/  ISETP.NE.AND P0, PT, R15, RZ, PT ;  /* 0x000000ff0f00720c */ /* 0x000fc60003f05270 */
[----:B------:R-:W-:-:S05]  /*8c50*/  @!P4 IMAD.MOV R12, RZ, RZ, -R12 ;  /* 0x000000ffff0cc224 */ /* 0x000fca00078e0a0c */
[----:B------:R-:W-:-:S04]  /*8c60*/  SEL R12, R17, R12, !P0 ;  /* 0x0000000c110c7207 */ /* 0x000fc80004000000 */
[----:B------:R-:W-:Y:S02]  /*8c70*/  IABS R18, R12 ;  /* 0x0000000c00127213 */ /* 0x000fe40000000000 */
[----:B------:R-:W-:-:S03]  /*8c80*/  LOP3.LUT R12, R12, R15, RZ, 0x3c, !PT ;  /* 0x0000000f0c0c7212 */ /* 0x000fc600078e3cff */
[----:B------:R-:W-:Y:S01]  /*8c90*/  IMAD.HI.U32 R13, R13, R18, RZ ;  /* 0x000000120d0d7227 */ /* 0x000fe200078e00ff */
[----:B------:R-:W-:-:S03]  /*8ca0*/  ISETP.GE.AND P5, PT, R12, RZ, PT ;  /* 0x000000ff0c00720c */ /* 0x000fc60003fa6270 */
[----:B------:R-:W-:-:S05]  /*8cb0*/  IMAD R19, R13, R19, R18 ;  /* 0x000000130d137224 */ /* 0x000fca00078e0212 */
[----:B------:R-:W-:-:S13]  /*8cc0*/  ISETP.GT.U32.AND P4, PT, R16, R19, PT ;  /* 0x000000131000720c */ /* 0x000fda0003f84070 */
[----:B------:R-:W-:Y:S01]  /*8cd0*/  @!P4 IADD3 R19, PT, PT, R19, -R16, RZ ;  /* 0x800000101313c210 */ /* 0x000fe20007ffe0ff */
[----:B------:R-:W-:-:S03]  /*8ce0*/  @!P4 VIADD R13, R13, 0x1 ;  /* 0x000000010d0dc836 */ /* 0x000fc60000000000 */
[----:B------:R-:W-:-:S13]  /*8cf0*/  ISETP.GE.U32.AND P3, PT, R19, R16, PT ;  /* 0x000000101300720c */ /* 0x000fda0003f66070 */
[----:B------:R-:W-:-:S04]  /*8d00*/  @P3 VIADD R13, R13, 0x1 ;  /* 0x000000010d0d3836 */ /* 0x000fc80000000000 */
[----:B------:R-:W-:-:S05]  /*8d10*/  @!P5 IMAD.MOV R13, RZ, RZ, -R13 ;  /* 0x000000ffff0dd224 */ /* 0x000fca00078e0a0d */
[----:B------:R-:W-:-:S05]  /*8d20*/  SEL R13, R17, R13, !P0 ;  /* 0x0000000d110d7207 */ /* 0x000fca0004000000 */
[----:B------:R0:W-:Y:S02]  /*8d30*/  STS [R0], R13 ;  /* 0x0000000d00007388 */ /* 0x0001e40000000800 */
.L_x_104:
[----:B------:R-:W-:Y:S05]  /*8d40*/  BSYNC.RECONVERGENT B1 ;  /* 0x0000000000017941 */ /* 0x000fea0003800200 */
.L_x_103:
[----:B------:R-:W-:-:S05]  /*8d50*/  VIADD R14, R14, UR11 ;  /* 0x0000000b0e0e7c36 */ /* 0x000fca0008000000 */
[----:B------:R-:W-:-:S13]  /*8d60*/  ISETP.GE.AND P0, PT, R14, R5, PT ;  /* 0x000000050e00720c */ /* 0x000fda0003f06270 */
[----:B------:R-:W-:Y:S05]  /*8d70*/  @!P0 BRA `(.L_x_110) ;  /* 0xfffffff400608947 */ /* 0x000fea000383ffff */
.L_x_99:
[----:B------:R-:W-:Y:S05]  /*8d80*/  BSYNC.RECONVERGENT B0 ;  /* 0x0000000000007941 */ /* 0x000fea0003800200 */
.L_x_98:
        /* <DEDUP_REMOVED lines=10> */
[----:B0-----:R-:W0:Y:S02]  /*8e30*/  LDS R0, [UR13+0xbfc0] ;  /* 0x00bfc00dff007984 */ /* 0x001e240008000800 */
[----:B0-----:R-:W-:-:S05]  /*8e40*/  IMAD R5, R0, R9, RZ ;  /* 0x0000000900057224 */ /* 0x001fca00078e02ff */
[----:B------:R-:W-:-:S13]  /*8e50*/  ISETP.GE.U32.AND P0, PT, R6, R5, PT ;  /* 0x000000050600720c */ /* 0x000fda0003f06070 */
[----:B------:R-:W-:Y:S05]  /*8e60*/  @P0 BRA `(.L_x_112) ;  /* 0x0000000000780947 */ /* 0x000fea0003800000 */
[----:B------:R-:W0:Y:S01]  /*8e70*/  I2F.U32.RP R0, R9 ;  /* 0x0000000900007306 */ /* 0x000e220000209000 */
[----:B------:R-:W-:Y:S01]  /*8e80*/  IMAD.MOV R7, RZ, RZ, -R9 ;  /* 0x000000ffff077224 */ /* 0x000fe200078e0a09 */
[----:B------:R-:W-:Y:S01]  /*8e90*/  ISETP.NE.U32.AND P2, PT, R9, RZ, PT ;  /* 0x000000ff0900720c */ /* 0x000fe20003f45070 */
[----:B------:R-:W-:Y:S01]  /*8ea0*/  UIADD3 UR5, UPT, UPT, UR9, 0x5c00, URZ ;  /* 0x00005c0009057890 */ /* 0x000fe2000fffe0ff */
[----:B------:R-:W-:-:S03]  /*8eb0*/  IMAD R5, R5, UR4, R6 ;  /* 0x0000000405057c24 */ /* 0x000fc6000f8e0206 */
[----:B------:R-:W-:-:S06]  /*8ec0*/  ULEA UR5, UR12, UR5, 0x18 ;  /* 0x000000050c057291 */ /* 0x000fcc000f8ec0ff */
[----:B------:R-:W-:Y:S01]  /*8ed0*/  LEA R5, R5, UR5, 0x2 ;  /* 0x0000000505057c11 */ /* 0x000fe2000f8e10ff */
[----:B0-----:R-:W0:Y:S02]  /*8ee0*/  MUFU.RCP R0, R0 ;  /* 0x0000000000007308 */ /* 0x001e240000001000 */
[----:B0-----:R-:W-:-:S06]  /*8ef0*/  IADD3 R12, PT, PT, R0, 0xffffffe, RZ ;  /* 0x0ffffffe000c7810 */ /* 0x001fcc0007ffe0ff */
        /* <DEDUP_REMOVED lines=8> */
[----:B------:R-:W-:Y:S01]  /*8f80*/  @P0 IMAD.IADD R14, R14, 0x1, -R9 ;  /* 0x000000010e0e0824 */ /* 0x000fe200078e0a09 */
[----:B------:R-:W-:-:S04]  /*8f90*/  @P0 IADD3 R8, PT, PT, R8, 0x1, RZ ;  /* 0x0000000108080810 */ /* 0x000fc80007ffe0ff */
[----:B------:R-:W-:-:S13]  /*8fa0*/  ISETP.GE.U32.AND P1, PT, R14, R9, PT ;  /* 0x000000090e00720c */ /* 0x000fda0003f26070 */
[----:B------:R-:W-:Y:S01]  /*8fb0*/  @P1 VIADD R8, R8, 0x1 ;  /* 0x0000000108081836 */ /* 0x000fe20000000000 */
[----:B------:R-:W-:-:S05]  /*8fc0*/  @!P2 LOP3.LUT R8, RZ, R9, RZ, 0x33, !PT ;  /* 0x00000009ff08a212 */ /* 0x000fca00078e33ff */
[----:B------:R-:W-:-:S04]  /*8fd0*/  IMAD.MOV R0, RZ, RZ, -R8 ;  /* 0x000000ffff007224 */ /* 0x000fc800078e0a08 */
[C---:B------:R-:W-:Y:S02]  /*8fe0*/  IMAD R0, R9.reuse, R0, R6 ;  /* 0x0000000009007224 */ /* 0x040fe400078e0206 */
[----:B------:R-:W-:Y:S02]  /*8ff0*/  IMAD.IADD R9, R9, 0x1, R8 ;  /* 0x0000000109097824 */ /* 0x000fe400078e0208 */
[----:B------:R-:W-:-:S04]  /*9000*/  IMAD.IADD R0, R0, 0x1, R11 ;  /* 0x0000000100007824 */ /* 0x000fc800078e020b */
[----:B------:R-:W-:-:S05]  /*9010*/  IMAD R0, R9, R10, R0 ;  /* 0x0000000a09007224 */ /* 0x000fca00078e0200 */
[----:B------:R-:W-:-:S06]  /*9020*/  LEA R0, R0, UR13, 0x2 ;  /* 0x0000000d00007c11 */ /* 0x000fcc000f8e10ff */
[----:B------:R-:W0:Y:S04]  /*9030*/  LDS R0, [R0] ;  /* 0x0000000000007984 */ /* 0x000e280000000800 */
[----:B0-----:R0:W-:Y:S02]  /*9040*/  STS [R5], R0 ;  /* 0x0000000005007388 */ /* 0x0011e40000000800 */
.L_x_112:
[----:B------:R-:W-:Y:S05]  /*9050*/  BSYNC.RECONVERGENT B0 ;  /* 0x0000000000007941 */ /* 0x000fea0003800200 */
.L_x_111:
[----:B------:R-:W-:Y:S06]  /*9060*/  MEMBAR.SC.GPU ;  /* 0x0000000000007992 */ /* 0x000fec0000002000 */
[----:B------:R-:W-:-:S00]  /*9070*/  ERRBAR ;  /* 0x00000000000079ab */ /* 0x000fc00000000000 */
[----:B------:R-:W-:Y:S06]  /*9080*/  CGAERRBAR ;  /* 0x00000000000075ab */ /* 0x000fec0000000000 */
[----:B------:R-:W-:Y:S02]  /*9090*/  CCTL.IVALL ;  /* 0x00000000ff00798f */ /* 0x000fe40002000000 */
[----:B------:R-:W-:Y:S06]  /*90a0*/  BAR.SYNC.DEFER_BLOCKING 0x0 ;  /* 0x0000000000007b1d */ /* 0x000fec0000010000 */
[----:B------:R-:W-:Y:S01]  /*90b0*/  BSSY.RECONVERGENT B0, `(.L_x_113) ;  /* 0x00000d8000007945 */ /* 0x000fe20003800200 */
[----:B------:R-:W1:Y:S02]  /*90c0*/  LDS.128 R12, [UR13+0xbfb0] ;  /* 0x00bfb00dff0c7984 */ /* 0x000e640008000c00 */
[----:B-1----:R-:W-:-:S13]  /*90d0*/  ISETP.GE.U32.AND P0, PT, R6, R15, PT ;  /* 0x0000000f0600720c */ /* 0x002fda0003f06070 */
[----:B------:R-:W-:Y:S05]  /*90e0*/  @P0 BRA `(.L_x_114) ;  /* 0x0000000c00500947 */ /* 0x000fea0003800000 */
[----:B0-----:R-:W0:Y:S01]  /*90f0*/  LDS R0, [UR13+0xbfd8] ;  /* 0x00bfd80dff007984 */ /* 0x001e220008000800 */
[----:B------:R-:W1:Y:S01]  /*9100*/  LDCU UR5, c[0x0][0x3ac] ;  /* 0x00007580ff0577ac */ /* 0x000e620008000800 */
[----:B------:R-:W-:Y:S02]  /*9110*/  IADD3 R5, PT, PT, R6, R13, RZ ;  /* 0x0000000d06057210 */ /* 0x000fe40007ffe0ff */
[----:B------:R-:W2:Y:S01]  /*9120*/  LDS.64 R10, [UR13+0xbfc0] ;  /* 0x00bfc00dff0a7984 */ /* 0x000ea20008000a00 */
[----:B------:R-:W1:Y:S01]  /*9130*/  LDCU UR9, c[0x0][0x39c] ;  /* 0x00007380ff0977ac */ /* 0x000e620008000800 */
[----:B------:R-:W-:Y:S01]  /*9140*/  ISETP.GE.AND P0, PT, R13, 0x1, PT ;  /* 0x000000010d00780c */ /* 0x000fe20003f06270 */
[----:B------:R-:W-:Y:S01]  /*9150*/  IMAD.IADD R7, R15, 0x1, R5 ;  /* 0x000000010f077824 */ /* 0x000fe200078e0205 */
[----:B-1----:R-:W-:-:S06]  /*9160*/  UIMAD UR5, UR9, UR5, UR4 ;  /* 0x00000005090572a4 */ /* 0x002fcc000f8e0204 */
[----:B------:R-:W-:Y:S01]  /*9170*/  IMAD R8, R13, UR5, RZ ;  /* 0x000000050d087c24 */ /* 0x000fe2000f8e02ff */
[----:B------:R-:W-:Y:S01]  /*9180*/  UIADD3 UR5, UPT, UPT, UR10, -0x1, URZ ;  /* 0xffffffff0a057890 */ /* 0x000fe2000fffe0ff */
[----:B0-----:R-:W-:Y:S02]  /*9190*/  IMAD.IADD R0, R0, 0x1, R13 ;  /* 0x0000000100007824 */ /* 0x001fe400078e020d */
[----:B--2---:R-:W-:Y:S02]  /*91a0*/  IMAD.MOV R9, RZ, RZ, -R11 ;  /* 0x000000ffff097224 */ /* 0x004fe400078e0a0b */
[----:B------:R-:W-:Y:S02]  /*91b0*/  IMAD R8, R0, R8, R7 ;  /* 0x0000000800087224 */ /* 0x000fe400078e0207 */
[----:B------:R-:W-:Y:S02]  /*91c0*/  IMAD R7, R9, UR4, R10 ;  /* 0x0000000409077c24 */ /* 0x000fe4000f8e020a */
[----:B------:R-:W-:-:S02]  /*91d0*/  IMAD R8, R15, UR5, R8 ;  /* 0x000000050f087c24 */ /* 0x000fc4000f8e0208 */
[----:B------:R-:W-:Y:S02]  /*91e0*/  IMAD R5, R7, R14, R5 ;  /* 0x0000000e07057224 */ /* 0x000fe400078e0205 */
[----:B------:R-:W-:Y:S01]  /*91f0*/  IMAD R7, R9, UR4, R8 ;  /* 0x0000000409077c24 */ /* 0x000fe2000f8e0208 */
        /* <DEDUP_REMOVED lines=14> */
[----:B------:R-:W-:Y:S02]  /*92e0*/  PLOP3.LUT P0, PT, PT, PT, PT, 0x8, 0x80 ;  /* 0x000000000080781c */ /* 0x000fe40003f0e170 */
[----:B------:R-:W-:-:S11]  /*92f0*/  IADD3 R15, PT, PT, R13, -0xc, RZ ;  /* 0xfffffff40d0f7810 */ /* 0x000fd60007ffe0ff */
.L_x_118:
[----:B------:R-:W-:Y:S01]  /*9300*/  LEA R21, R5, UR13, 0x2 ;  /* 0x0000000d05157c11 */ /* 0x000fe2000f8e10ff */
[----:B-12---:R-:W-:Y:S01]  /*9310*/  IMAD.WIDE R16, R7, 0x4, R10 ;  /* 0x0000000407107825 */ /* 0x006fe200078e020a */
[----:B------:R-:W-:-:S03]  /*9320*/  UIADD3 UR5, UPT, UPT, UR5, 0x10, URZ ;  /* 0x0000001005057890 */ /* 0x000fc6000fffe0ff */
[----:B------:R1:W2:Y:S01]  /*9330*/  LDS R23, [R21] ;  /* 0x0000000015177984 */ /* 0x0002a20000000800 */
[----:B------:R-:W-:Y:S02]  /*9340*/  IMAD R25, R14, 0x4, R21 ;  /* 0x000000040e197824 */ /* 0x000fe400078e0215 */
[----:B------:R-:W-:Y:S01]  /*9350*/  IMAD.IADD R7, R0, 0x1, R7 ;  /* 0x0000000100077824 */ /* 0x000fe200078e0207 */
[----:B------:R-:W-:Y:S01]  /*9360*/  ISETP.LE.AND P1, PT, R15, UR5, PT ;  /* 0x000000050f007c0c */ /* 0x000fe2000bf23270 */
[----:B------:R-:W-:Y:S02]  /*9370*/  IMAD R29, R14, 0x4, R25 ;  /* 0x000000040e1d7824 */ /* 0x000fe400078e0219 */
[----:B------:R-:W-:-:S03]  /*9380*/  IMAD.WIDE R18, R7, 0x4, R10 ;  /* 0x0000000407127825 */ /* 0x000fc600078e020a */
[----:B------:R-:W-:Y:S01]  /*9390*/  LEA R24, R14, R29, 0x2 ;  /* 0x0000001d0e187211 */ /* 0x000fe200078e10ff */
[----:B------:R-:W-:Y:S02]  /*93a0*/  IMAD.IADD R7, R0, 0x1, R7 ;  /* 0x0000000100077824 */ /* 0x000fe400078e0207 */
[----:B------:R-:W-:Y:S02]  /*93b0*/  IMAD R5, R14, 0x4, R5 ;  /* 0x000000040e057824 */ /* 0x000fe400078e0205 */
[----:B-1----:R-:W-:-:S04]  /*93c0*/  IMAD.WIDE R20, R7, 0x4, R10 ;  /* 0x0000000407147825 */ /* 0x002fc800078e020a */
[----:B------:R-:W-:Y:S01]  /*93d0*/  IMAD.IADD R7, R0, 0x1, R7 ;  /* 0x0000000100077824 */ /* 0x000fe200078e0207 */
[----:B--2---:R1:W-:Y:S04]  /*93e0*/  STG.E.STRONG.SYS desc[UR6][R16.64], R23 ;  /* 0x0000001710007986 */ /* 0x0043e8000c115906 */
[----:B------:R2:W3:Y:S01]  /*93f0*/  LDS R27, [R25] ;  /* 0x00000000191b7984 */ /* 0x0004e20000000800 */
[----:B-1----:R-:W-:Y:S01]  /*9400*/  IMAD.WIDE R16, R7, 0x4, R10 ;  /* 0x0000000407107825 */ /* 0x002fe200078e020a */
[----:B--2---:R-:W-:Y:S02]  /*9410*/  LEA R25, R5, UR13, 0x2 ;  /* 0x0000000d05197c11 */ /* 0x004fe4000f8e10ff */
[----:B------:R-:W-:Y:S01]  /*9420*/  LEA R5, R14, R5, 0x2 ;  /* 0x000000050e057211 */ /* 0x000fe200078e10ff */
[C---:B------:R-:W-:Y:S01]  /*9430*/  IMAD.IADD R7, R0.reuse, 0x1, R7 ;  /* 0x0000000100077824 */ /* 0x040fe200078e0207 */
        /* <DEDUP_REMOVED lines=18> */
[----:B------:R-:W-:-:S03]  /*9560*/  LEA R27, R5, UR13, 0x2 ;  /* 0x0000000d051b7c11 */ /* 0x000fc6000f8e10ff */
[----:B------:R-:W-:Y:S02]  /*9570*/  IMAD.IADD R7, R0, 0x1, R7 ;  /* 0x0000000100077824 */ /* 0x000fe400078e0207 */
[----:B------:R-:W-:Y:S01]  /*9580*/  IMAD R5, R14, 0x4, R5 ;  /* 0x000000040e057824 */ /* 0x000fe200078e0205 */
[----:B--2---:R1:W-:Y:S04]  /*9590*/  STG.E.STRONG.SYS desc[UR6][R20.64], R22 ;  /* 0x0000001614007986 */ /* 0x0043e8000c115906 */
[----:B------:R2:W3:Y:S01]  /*95a0*/  LDS R23, [R24] ;  /* 0x0000000018177984 */ /* 0x0004e20000000800 */
[----:B-1----:R-:W-:-:S04]  /*95b0*/  IMAD.WIDE R20, R7, 0x4, R10 ;  /* 0x0000000407147825 */ /* 0x002fc800078e020a */
[----:B------:R-:W-:Y:S02]  /*95c0*/  IMAD R22, R14, 0x4, R27 ;  /* 0x000000040e167824 */ /* 0x000fe400078e021b */
[----:B------:R-:W-:Y:S02]  /*95d0*/  IMAD.IADD R7, R0, 0x1, R7 ;  /* 0x0000000100077824 */ /* 0x000fe400078e0207 */
[----:B--2---:R-:W-:-:S04]  /*95e0*/  IMAD R24, R14, 0x4, R22 ;  /* 0x000000040e187824 */ /* 0x004fc800078e0216 */
[----:B------:R-:W-:Y:S01]  /*95f0*/  IMAD R26, R14, 0x4, R24 ;  /* 0x000000040e1a7824 */ /* 0x000fe200078e0218 */
[----:B---3--:R1:W-:Y:S04]  /*9600*/  STG.E.STRONG.SYS desc[UR6][R16.64], R23 ;  /* 0x0000001710007986 */ /* 0x0083e8000c115906 */
[----:B------:R-:W2:Y:S01]  /*9610*/  LDS R25, [R25] ;  /* 0x0000000019197984 */ /* 0x000ea20000000800 */
[--C-:B-1----:R-:W-:Y:S01]  /*9620*/  IMAD.WIDE R16, R7, 0x4, R10.reuse ;  /* 0x0000000407107825 */ /* 0x102fe200078e020a */
[----:B------:R-:W-:Y:S02]  /*9630*/  IADD3 R7, PT, PT, R0, R7, RZ ;  /* 0x0000000700077210 */ /* 0x000fe40007ffe0ff */
[----:B--2---:R1:W-:Y:S04]  /*9640*/  STG.E.STRONG.SYS desc[UR6][R18.64], R25 ;  /* 0x0000001912007986 */ /* 0x0043e8000c115906 */
[----:B------:R-:W2:Y:S01]  /*9650*/  LDS R29, [R27] ;  /* 0x000000001b1d7984 */ /* 0x000ea20000000800 */
[----:B-1----:R-:W-:-:S04]  /*9660*/  IMAD.WIDE R18, R7, 0x4, R10 ;  /* 0x0000000407127825 */ /* 0x002fc800078e020a */
[----:B------:R-:W-:Y:S01]  /*9670*/  IMAD.IADD R7, R0, 0x1, R7 ;  /* 0x0000000100077824 */ /* 0x000fe200078e0207 */
[----:B--2---:R1:W-:Y:S04]  /*9680*/  STG.E.STRONG.SYS desc[UR6][R20.64], R29 ;  /* 0x0000001d14007986 */ /* 0x0043e8000c115906 */
[----:B------:R2:W3:Y:S01]  /*9690*/  LDS R23, [R22] ;  /* 0x0000000016177984 */ /* 0x0004e20000000800 */
[----:B-1----:R-:W-:Y:S01]  /*96a0*/  IMAD.WIDE R20, R7, 0x4, R10 ;  /* 0x0000000407147825 */ /* 0x002fe200078e020a */
[----:B------:R-:W-:-:S03]  /*96b0*/  LEA R29, R5, UR13, 0x2 ;  /* 0x0000000d051d7c11 */ /* 0x000fc6000f8e10ff */
[----:B------:R-:W-:Y:S01]  /*96c0*/  IMAD.IADD R7, R0, 0x1, R7 ;  /* 0x0000000100077824 */ /* 0x000fe200078e0207 */
[C---:B--2---:R-:W-:Y:S01]  /*96d0*/  LEA R22, R14.reuse, R29, 0x2 ;  /* 0x0000001d0e167211 */ /* 0x044fe200078e10ff */
[----:B------:R-:W-:Y:S01]  /*96e0*/  IMAD R5, R14, 0x4, R5 ;  /* 0x000000040e057824 */ /* 0x000fe200078e0205 */
[----:B---3--:R1:W-:Y:S04]  /*96f0*/  STG.E.STRONG.SYS desc[UR6][R16.64], R23 ;  /* 0x0000001710007986 */ /* 0x0083e8000c115906 */
[----:B------:R2:W3:Y:S01]  /*9700*/  LDS R25, [R24] ;  /* 0x0000000018197984 */ /* 0x0004e20000000800 */
[----:B-1----:R-:W-:-:S04]  /*9710*/  IMAD.WIDE R16, R7, 0x4, R10 ;  /* 0x0000000407107825 */ /* 0x002fc800078e020a */
[----:B------:R-:W-:Y:S02]  /*9720*/  IMAD.IADD R7, R0, 0x1, R7 ;  /* 0x0000000100077824 */ /* 0x000fe400078e0207 */
[----:B--2---:R-:W-:Y:S01]  /*9730*/  IMAD R24, R14, 0x4, R22 ;  /* 0x000000040e187824 */ /* 0x004fe200078e0216 */
[----:B---3--:R1:W-:Y:S04]  /*9740*/  STG.E.STRONG.SYS desc[UR6][R18.64], R25 ;  /* 0x0000001912007986 */ /* 0x0083e8000c115906 */
[----:B------:R2:W3:Y:S01]  /*9750*/  LDS R27, [R26] ;  /* 0x000000001a1b7984 */ /* 0x0004e20000000800 */
[----:B-1----:R-:W-:-:S04]  /*9760*/  IMAD.WIDE R18, R7, 0x4, R10 ;  /* 0x0000000407127825 */ /* 0x002fc800078e020a */
[----:B------:R-:W-:Y:S02]  /*9770*/  IMAD.IADD R7, R0, 0x1, R7 ;  /* 0x0000000100077824 */ /* 0x000fe400078e0207 */
[----:B--2---:R-:W-:Y:S01]  /*9780*/  IMAD R26, R14, 0x4, R24 ;  /* 0x000000040e1a7824 */ /* 0x004fe200078e0218 */
        /* <DEDUP_REMOVED lines=8> */
[----:B--2---:R-:W-:Y:S04]  /*9810*/  STG.E.STRONG.SYS desc[UR6][R18.64], R25 ;  /* 0x0000001912007986 */ /* 0x004fe8000c115906 */
[----:B------:R-:W1:Y:S04]  /*9820*/  LDS R27, [R24] ;  /* 0x00000000181b7984 */ /* 0x000e680000000800 */
[----:B-1----:R-:W-:Y:S04]  /*9830*/  STG.E.STRONG.SYS desc[UR6][R20.64], R27 ;  /* 0x0000001b14007986 */ /* 0x002fe8000c115906 */
[----:B------:R-:W1:Y:S04]  /*9840*/  LDS R23, [R26] ;  /* 0x000000001a177984 */ /* 0x000e680000000800 */
[----:B-1----:R2:W-:Y:S01]  /*9850*/  STG.E.STRONG.SYS desc[UR6][R16.64], R23 ;  /* 0x0000001710007986 */ /* 0x0025e2000c115906 */
[----:B------:R-:W-:Y:S05]  /*9860*/  @!P1 BRA `(.L_x_118) ;  /* 0xfffffff800a49947 */ /* 0x000fea000383ffff */
.L_x_117:
[----:B------:R-:W-:-:S05]  /*9870*/  VIADD R10, R13, -UR5 ;  /* 0x800000050d0a7c36 */ /* 0x000fca0008000000 */
[----:B------:R-:W-:-:S13]  /*9880*/  ISETP.GT.AND P1, PT, R10, 0x4, PT ;  /* 0x000000040a00780c */ /* 0x000fda0003f24270 */
[----:B------:R-:W-:Y:S05]  /*9890*/  @!P1 BRA `(.L_x_119) ;  /* 0x0000000000b49947 */ /* 0x000fea0003800000 */
[----:B------:R-:W-:Y:S01]  /*98a0*/  LEA R15, R5, UR13, 0x2 ;  /* 0x0000000d050f7c11 */ /* 0x000fe2000f8e10ff */
[----:B------:R-:W1:Y:S01]  /*98b0*/  LDC.64 R10, c[0x0][0x3a0] ;  /* 0x0000e800ff0a7b82 */ /* 0x000e620000000a00 */
[C---:B------:R-:W-:Y:S01]  /*98c0*/  LEA R5, R14.reuse, R5, 0x2 ;  /* 0x000000050e057211 */ /* 0x040fe200078e10ff */
[----:B------:R-:W-:Y:S01]  /*98d0*/  UIADD3 UR5, UPT, UPT, UR5, 0x8, URZ ;  /* 0x0000000805057890 */ /* 0x000fe2000fffe0ff */
[----:B------:R-:W-:Y:S01]  /*98e0*/  PLOP3.LUT P0, PT, PT, PT, PT, 0x8, 0x80 ;  /* 0x000000000080781c */ /* 0x000fe20003f0e170 */
[----:B--2---:R2:W3:Y:S01]  /*98f0*/  LDS R23, [R15] ;  /* 0x000000000f177984 */ /* 0x0044e20000000800 */
[----:B------:R-:W-:-:S04]  /*9900*/  IMAD R25, R14, 0x4, R15 ;  /* 0x000000040e197824 */ /* 0x000fc800078e020f */
[----:B------:R-:W-:-:S04]  /*9910*/  IMAD R29, R14, 0x4, R25 ;  /* 0x000000040e1d7824 */ /* 0x000fc800078e0219 */
[----:B--2---:R-:W-:Y:S02]  /*9920*/  IMAD R15, R14, 0x4, R29 ;  /* 0x000000040e0f7824 */ /* 0x004fe400078e021d */
[----:B-1----:R-:W-:Y:S01]  /*9930*/  IMAD.WIDE R16, R7, 0x4, R10 ;  /* 0x0000000407107825 */ /* 0x002fe200078e020a */
[----:B------:R-:W-:-:S05]  /*9940*/  IADD3 R7, PT, PT, R0, R7, RZ ;  /* 0x0000000700077210 */ /* 0x000fca0007ffe0ff */
[----:B------:R-:W-:-:S04]  /*9950*/  IMAD.WIDE R18, R7, 0x4, R10 ;  /* 0x0000000407127825 */ /* 0x000fc800078e020a */
[----:B------:R-:W-:-:S04]  /*9960*/  IMAD.IADD R7, R0, 0x1, R7 ;  /* 0x0000000100077824 */ /* 0x000fc800078e0207 */
[----:B------:R-:W-:-:S04]  /*9970*/  IMAD.WIDE R20, R7, 0x4, R10 ;  /* 0x0000000407147825 */ /* 0x000fc800078e020a */
        /* <DEDUP_REMOVED lines=8> */
[----:B------:R-:W2:Y:S01]  /*9a00*/  LDS R22, [R29] ;  /* 0x000000001d167984 */ /* 0x000ea20000000800 */
[----:B-1----:R-:W-:-:S04]  /*9a10*/  IMAD.WIDE R18, R7, 0x4, R10 ;  /* 0x0000000407127825 */ /* 0x002fc800078e020a */
[----:B------:R-:W-:Y:S02]  /*9a20*/  IMAD R27, R14, 0x4, R23 ;  /* 0x000000040e1b7824 */ /* 0x000fe400078e0217 */
[C---:B------:R-:W-:Y:S01]  /*9a30*/  IMAD.IADD R7, R0.reuse, 0x1, R7 ;  /* 0x0000000100077824 */ /* 0x040fe200078e0207 */
[----:B--2---:R1:W-:Y:S04]  /*9a40*/  STG.E.STRONG.SYS desc[UR6][R20.64], R22 ;  /* 0x0000001614007986 */ /* 0x0043e8000c115906 */
[----:B------:R-:W2:Y:S01]  /*9a50*/  LDS R15, [R15] ;  /* 0x000000000f0f7984 */ /* 0x000ea20000000800 */
[----:B-1----:R-:W-:Y:S01]  /*9a60*/  IMAD.WIDE R20, R7, 0x4, R10 ;  /* 0x0000000407147825 */ /* 0x002fe200078e020a */
[----:B------:R-:W-:-:S03]  /*9a70*/  IADD3 R7, PT, PT, R0, R7, RZ ;  /* 0x0000000700077210 */ /* 0x000fc60007ffe0ff */
[----:B------:R-:W-:Y:S01]  /*9a80*/  IMAD R22, R14, 0x4, R27 ;  /* 0x000000040e167824 */ /* 0x000fe200078e021b */
[----:B--2---:R1:W-:Y:S04]  /*9a90*/  STG.E.STRONG.SYS desc[UR6][R16.64], R15 ;  /* 0x0000000f10007986 */ /* 0x0043e8000c115906 */
[----:B------:R2:W3:Y:S01]  /*9aa0*/  LDS R25, [R23] ;  /* 0x0000000017197984 */ /* 0x0004e20000000800 */
[----:B-1----:R-:W-:-:S04]  /*9ab0*/  IMAD.WIDE R16, R7, 0x4, R10 ;  /* 0x0000000407107825 */ /* 0x002fc800078e020a */
[----:B--2---:R-:W-:Y:S02]  /*9ac0*/  IMAD R23, R14, 0x4, R22 ;  /* 0x000000040e177824 */ /* 0x004fe400078e0216 */
[----:B------:R-:W-:-:S04]  /*9ad0*/  IMAD.IADD R7, R0, 0x1, R7 ;  /* 0x0000000100077824 */ /* 0x000fc800078e0207 */
[----:B------:R-:W-:-:S04]  /*9ae0*/  IMAD.WIDE R10, R7, 0x4, R10 ;  /* 0x00000004070a7825 */ /* 0x000fc800078e020a */
[----:B------:R-:W-:Y:S01]  /*9af0*/  IMAD.IADD R7, R0, 0x1, R7 ;  /* 0x0000000100077824 */ /* 0x000fe200078e0207 */
[----:B---3--:R-:W-:Y:S04]  /*9b00*/  STG.E.STRONG.SYS desc[UR6][R18.64], R25 ;  /* 0x0000001912007986 */ /* 0x008fe8000c115906 */
[----:B------:R-:W1:Y:S04]  /*9b10*/  LDS R29, [R27] ;  /* 0x000000001b1d7984 */ /* 0x000e680000000800 */
[----:B-1----:R-:W-:Y:S04]  /*9b20*/  STG.E.STRONG.SYS desc[UR6][R20.64], R29 ;  /* 0x0000001d14007986 */ /* 0x002fe8000c115906 */
[----:B------:R-:W1:Y:S04]  /*9b30*/  LDS R15, [R22] ;  /* 0x00000000160f7984 */ /* 0x000e680000000800 */
[----:B-1----:R-:W-:Y:S04]  /*9b40*/  STG.E.STRONG.SYS desc[UR6][R16.64], R15 ;  /* 0x0000000f10007986 */ /* 0x002fe8000c115906 */
[----:B------:R-:W1:Y:S04]  /*9b50*/  LDS R23, [R23] ;  /* 0x0000000017177984 */ /* 0x000e680000000800 */
[----:B-1----:R1:W-:Y:S02]  /*9b60*/  STG.E.STRONG.SYS desc[UR6][R10.64], R23 ;  /* 0x000000170a007986 */ /* 0x0023e4000c115906 */
.L_x_119:
[----:B------:R-:W-:-:S13]  /*9b70*/  ISETP.NE.OR P0, PT, R13, UR5, P0 ;  /* 0x000000050d007c0c */ /* 0x000fda0008705670 */
[----:B------:R-:W-:Y:S05]  /*9b80*/  @!P0 BRA `(.L_x_115) ;  /* 0x0000000000608947 */ /* 0x000fea0003800000 */
.L_x_116:
[----:B------:R-:W-:Y:S01]  /*9b90*/  LEA R19, R5, UR13, 0x2 ;  /* 0x0000000d05137c11 */ /* 0x000fe2000f8e10ff */
[----:B01-3--:R-:W-:Y:S01]  /*9ba0*/  IMAD.WIDE R10, R7, 0x4, R8 ;  /* 0x00000004070a7825 */ /* 0x00bfe200078e0208 */
[----:B------:R-:W-:Y:S02]  /*9bb0*/  UIADD3 UR5, UPT, UPT, UR5, 0x4, URZ ;  /* 0x0000000405057890 */ /* 0x000fe4000fffe0ff */
[----:B------:R-:W-:Y:S01]  /*9bc0*/  LEA R25, R14, R19, 0x2 ;  /* 0x000000130e197211 */ /* 0x000fe200078e10ff */
[----:B------:R0:W1:Y:S01]  /*9bd0*/  LDS R15, [R19] ;  /* 0x00000000130f7984 */ /* 0x0000620000000800 */
[----:B------:R-:W-:Y:S02]  /*9be0*/  IMAD.IADD R7, R0, 0x1, R7 ;  /* 0x0000000100077824 */ /* 0x000fe400078e0207 */
[----:B------:R-:W-:Y:S01]  /*9bf0*/  ISETP.NE.AND P0, PT, R13, UR5, PT ;  /* 0x000000050d007c0c */ /* 0x000fe2000bf05270 */
[----:B------:R-:W-:Y:S02]  /*9c00*/  IMAD R27, R14, 0x4, R25 ;  /* 0x000000040e1b7824 */ /* 0x000fe400078e0219 */
[----:B--2---:R-:W-:-:S04]  /*9c10*/  IMAD.WIDE R16, R7, 0x4, R8 ;  /* 0x0000000407107825 */ /* 0x004fc800078e0208 */
[----:B------:R-:W-:Y:S02]  /*9c20*/  IMAD.IADD R7, R0, 0x1, R7 ;  /* 0x0000000100077824 */ /* 0x000fe400078e0207 */
[----:B------:R-:W-:Y:S02]  /*9c30*/  IMAD R20, R14, 0x4, R27 ;  /* 0x000000040e147824 */ /* 0x000fe400078e021b */
[----:B0-----:R-:W-:Y:S01]  /*9c40*/  IMAD.WIDE R18, R7, 0x4, R8 ;  /* 0x0000000407127825 */ /* 0x001fe200078e0208 */
[----:B------:R-:W-:-:S03]  /*9c50*/  IADD3 R7, PT, PT, R0, R7, RZ ;  /* 0x0000000700077210 */ /* 0x000fc60007ffe0ff */
[----:B------:R-:W-:Y:S01]  /*9c60*/  IMAD R5, R14, 0x4, R5 ;  /* 0x000000040e057824 */ /* 0x000fe200078e0205 */
        /* <DEDUP_REMOVED lines=10> */
.L_x_115:
[----:B------:R-:W-:-:S13]  /*9d10*/  ISETP.NE.AND P0, PT, R12, RZ, PT ;  /* 0x000000ff0c00720c */ /* 0x000fda0003f05270 */
[----:B------:R-:W-:Y:S05]  /*9d20*/  @!P0 BRA `(.L_x_114) ;  /* 0x0000000000408947 */ /* 0x000fea0003800000 */
[----:B-1-3--:R-:W-:Y:S01]  /*9d30*/  LEA R11, R5, UR13, 0x2 ;  /* 0x0000000d050b7c11 */ /* 0x00afe2000f8e10ff */
[----:B0-----:R-:W0:Y:S01]  /*9d40*/  LDC.64 R8, c[0x0][0x3a0] ;  /* 0x0000e800ff087b82 */ /* 0x001e220000000a00 */
[----:B------:R-:W-:-:S03]  /*9d50*/  ISETP.NE.AND P0, PT, R12, 0x1, PT ;  /* 0x000000010c00780c */ /* 0x000fc60003f05270 */
[----:B------:R-:W1:Y:S01]  /*9d60*/  LDS R5, [R11] ;  /* 0x000000000b057984 */ /* 0x000e620000000800 */
[----:B0-----:R-:W-:-:S05]  /*9d70*/  IMAD.WIDE R8, R7, 0x4, R8 ;  /* 0x0000000407087825 */ /* 0x001fca00078e0208 */
[----:B-1----:R4:W-:Y:S04]  /*9d80*/  STG.E.STRONG.SYS desc[UR6][R8.64], R5 ;  /* 0x0000000508007986 */ /* 0x0029e8000c115906 */
[----:B------:R-:W-:Y:S05]  /*9d90*/  @!P0 BRA `(.L_x_114) ;  /* 0x0000000000248947 */ /* 0x000fea0003800000 */
[----:B------:R-:W-:Y:S01]  /*9da0*/  IMAD R13, R14, 0x4, R11 ;  /* 0x000000040e0d7824 */ /* 0x000fe200078e020b */
[----:B------:R-:W-:Y:S01]  /*9db0*/  ISETP.NE.AND P0, PT, R12, 0x2, PT ;  /* 0x000000020c00780c */ /* 0x000fe20003f05270 */
[----:B------:R-:W-:-:S03]  /*9dc0*/  IMAD.WIDE R10, R0, 0x4, R8 ;  /* 0x00000004000a7825 */ /* 0x000fc600078e0208 */
[----:B----4-:R-:W0:Y:S09]  /*9dd0*/  LDS R5, [R13] ;  /* 0x000000000d057984 */ /* 0x010e320000000800 */
[----:B------:R-:W-:Y:S02]  /*9de0*/  @P0 IMAD R14, R14, 0x4, R13 ;  /* 0x000000040e0e0824 */ /* 0x000fe400078e020d */
[----:B------:R-:W-:Y:S01]  /*9df0*/  @P0 IMAD.WIDE R8, R0, 0x4, R10 ;  /* 0x0000000400080825 */ /* 0x000fe200078e020a */
[----:B0-----:R-:W-:Y:S04]  /*9e00*/  STG.E.STRONG.SYS desc[UR6][R10.64], R5 ;  /* 0x000000050a007986 */ /* 0x001fe8000c115906 */
[----:B------:R-:W0:Y:S04]  /*9e10*/  @P0 LDS R7, [R14] ;  /* 0x000000000e070984 */ /* 0x000e280000000800 */
[----:B0-----:R0:W-:Y:S02]  /*9e20*/  @P0 STG.E.STRONG.SYS desc[UR6][R8.64], R7 ;  /* 0x0000000708000986 */ /* 0x0011e4000c115906 */
.L_x_114:
[----:B------:R-:W-:Y:S05]  /*9e30*/  BSYNC.RECONVERGENT B0 ;  /* 0x0000000000007941 */ /* 0x000fea0003800200 */
.L_x_113:
[----:B------:R-:W-:Y:S06]  /*9e40*/  MEMBAR.SC.GPU ;  /* 0x0000000000007992 */ /* 0x000fec0000002000 */
[----:B------:R-:W-:-:S00]  /*9e50*/  ERRBAR ;  /* 0x00000000000079ab */ /* 0x000fc00000000000 */
[----:B------:R-:W-:Y:S06]  /*9e60*/  CGAERRBAR ;  /* 0x00000000000075ab */ /* 0x000fec0000000000 */
[----:B------:R-:W-:Y:S02]  /*9e70*/  CCTL.IVALL ;  /* 0x00000000ff00798f */ /* 0x000fe40002000000 */
[----:B------:R-:W-:Y:S01]  /*9e80*/  BAR.SYNC.DEFER_BLOCKING 0x0 ;  /* 0x0000000000007b1d */ /* 0x000fe20000010000 */
[----:B------:R-:W-:-:S05]  /*9e90*/  SHF.R.U32.HI R12, RZ, 0x5, R6 ;  /* 0x00000005ff0c7819 */ /* 0x000fca0000011606 */
[----:B------:R-:W-:Y:S01]  /*9ea0*/  BSSY.RECONVERGENT B0, `(.L_x_120) ;  /* 0x0000024000007945 */ /* 0x000fe20003800200 */
[----:B0-----:R-:W0:Y:S02]  /*9eb0*/  LDS R0, [UR13+0xbfc0] ;  /* 0x00bfc00dff007984 */ /* 0x001e240008000800 */
[----:B0-----:R-:W-:-:S13]  /*9ec0*/  ISETP.GE.AND P0, PT, R12, R0, PT ;  /* 0x000000000c00720c */ /* 0x001fda0003f06270 */
[----:B------:R-:W-:Y:S05]  /*9ed0*/  @P0 BRA `(.L_x_121) ;  /* 0x0000000000800947 */ /* 0x000fea0003800000 */
[----:B-1-34-:R-:W0:Y:S04]  /*9ee0*/  LDS.128 R8, [UR13+0xbfb0] ;  /* 0x00bfb00dff087984 */ /* 0x01ae280008000c00 */
[----:B------:R-:W1:Y:S01]  /*9ef0*/  LDS R7, [UR13+0xbfdc] ;  /* 0x00bfdc0dff077984 */ /* 0x000e620008000800 */
[----:B0-----:R-:W-:Y:S01]  /*9f00*/  IADD3 R5, PT, PT, R12, R9, RZ ;  /* 0x000000090c057210 */ /* 0x001fe20007ffe0ff */
[----:B-1----:R-:W-:-:S04]  /*9f10*/  IMAD R8, R7, R10, RZ ;  /* 0x0000000a07087224 */ /* 0x002fc800078e02ff */
[----:B------:R-:W-:Y:S02]  /*9f20*/  IMAD R9, R5, R10, R9 ;  /* 0x0000000a05097224 */ /* 0x000fe400078e0209 */
[-C--:B------:R-:W-:Y:S02]  /*9f30*/  IMAD R10, R12, R11.reuse, RZ ;  /* 0x0000000b0c0a7224 */ /* 0x080fe400078e02ff */
[----:B------:R-:W-:-:S07]  /*9f40*/  IMAD R5, R7, R11, RZ ;  /* 0x0000000b07057224 */ /* 0x000fce00078e02ff */
.L_x_125:
[----:B------:R-:W-:Y:S01]  /*9f50*/  LOP3.LUT R14, R6, 0x1f, RZ, 0xc0, !PT ;  /* 0x0000001f060e7812 */ /* 0x000fe200078ec0ff */
[----:B------:R-:W-:Y:S01]  /*9f60*/  IMAD.IADD R12, R7, 0x1, R12 ;  /* 0x00000001070c7824 */ /* 0x000fe200078e020c */
[----:B------:R-:W-:Y:S02]  /*9f70*/  BSSY.RECONVERGENT B1, `(.L_x_122) ;  /* 0x0000013000017945 */ /* 0x000fe40003800200 */
[----:B------:R-:W-:Y:S02]  /*9f80*/  ISETP.GE.AND P0, PT, R14, R11, PT ;  /* 0x0000000b0e00720c */ /* 0x000fe40003f06270 */
[----:B------:R-:W-:-:S11]  /*9f90*/  ISETP.GE.AND P1, PT, R12, R0, PT ;  /* 0x000000000c00720c */ /* 0x000fd60003f26270 */
[----:B0-----:R-:W-:Y:S05]  /*9fa0*/  @P0 BRA `(.L_x_123) ;  /* 0x00000000003c0947 */ /* 0x001fea0003800000 */
[----:B--2---:R-:W0:Y:S01]  /*9fb0*/  S2R R16, SR_CgaCtaId ;  /* 0x0000000000107919 */ /* 0x004e220000008800 */
[----:B------:R-:W-:-:S05]  /*9fc0*/  MOV R13, 0x400 ;  /* 0x00000400000d7802 */ /* 0x000fca0000000f00 */
[----:B------:R-:W-:Y:S01]  /*9fd0*/  VIADD R15, R13, 0x3c00 ;  /* 0x00003c000d0f7836 */ /* 0x000fe20000000000 */
[----:B0-----:R-:W-:-:S04]  /*9fe0*/  LEA R17, R16, R13, 0x18 ;  /* 0x0000000d10117211 */ /* 0x001fc800078ec0ff */
[----:B------:R-:W-:-:S07]  /*9ff0*/  LEA R18, R16, R15, 0x18 ;  /* 0x0000000f10127211 */ /* 0x000fce00078ec0ff */
.L_x_124:
[C---:B0-----:R-:W-:Y:S01]  /*a000*/  IMAD.IADD R13, R14.reuse, 0x1, R10 ;  /* 0x000000010e0d7824 */ /* 0x041fe200078e020a */
[C---:B------:R-:W-:Y:S01]  /*a010*/  IADD3 R16, PT, PT, R14.reuse, R9, RZ ;  /* 0x000000090e107210 */ /* 0x040fe20007ffe0ff */
[----:B------:R-:W-:Y:S02]  /*a020*/  VIADD R14, R14, 0x20 ;  /* 0x000000200e0e7836 */ /* 0x000fe40000000000 */
[----:B------:R-:W-:Y:S02]  /*a030*/  IMAD R13, R13, 0x4, R18 ;  /* 0x000000040d0d7824 */ /* 0x000fe400078e0212 */
[----:B------:R-:W-:Y:S01]  /*a040*/  IMAD R16, R16, 0x4, R17 ;  /* 0x0000000410107824 */ /* 0x000fe200078e0211 */
[----:B------:R-:W-:Y:S02]  /*a050*/  ISETP.GE.AND P0, PT, R14, R11, PT ;  /* 0x0000000b0e00720c */ /* 0x000fe40003f06270 */
[----:B------:R-:W0:Y:S04]  /*a060*/  LDS R15, [R13] ;  /* 0x000000000d0f7984 */ /* 0x000e280000000800 */
[----:B0-----:R0:W-:Y:S04]  /*a070*/  STS [R16], R15 ;  /* 0x0000000f10007388 */ /* 0x0011e80000000800 */
[----:B------:R0:W-:Y:S03]  /*a080*/  STS [R13], RZ ;  /* 0x000000ff0d007388 */ /* 0x0001e60000000800 */
[----:B------:R-:W-:Y:S05]  /*a090*/  @!P0 BRA `(.L_x_124) ;  /* 0xfffffffc00d88947 */ /* 0x000fea000383ffff */
.L_x_123:
[----:B------:R-:W-:Y:S05]  /*a0a0*/  BSYNC.RECONVERGENT B1 ;  /* 0x0000000000017941 */ /* 0x000fea0003800200 */
.L_x_122:
[----:B------:R-:W-:Y:S02]  /*a0b0*/  IMAD.IADD R9, R8, 0x1, R9 ;  /* 0x0000000108097824 */ /* 0x000fe400078e0209 */
[----:B------:R-:W-:Y:S01]  /*a0c0*/  IMAD.IADD R10, R5, 0x1, R10 ;  /* 0x00000001050a7824 */ /* 0x000fe200078e020a */
[----:B------:R-:W-:Y:S06]  /*a0d0*/  @!P1 BRA `(.L_x_125) ;  /* 0xfffffffc009c9947 */ /* 0x000fec000383ffff */
.L_x_121:
[----:B------:R-:W-:Y:S05]  /*a0e0*/  BSYNC.RECONVERGENT B0 ;  /* 0x0000000000007941 */ /* 0x000fea0003800200 */
.L_x_120:
        /* <DEDUP_REMOVED lines=9> */
.L_x_88:
[----:B------:R-:W5:Y:S01]  /*a180*/  S2UR UR5, SR_CgaCtaId ;  /* 0x00000000000579c3 */ /* 0x000f620000008800 */
[----:B------:R-:W-:Y:S01]  /*a190*/  UMOV UR4, 0x400 ;  /* 0x0000040000047882 */ /* 0x000fe20000000000 */
[----:B------:R-:W-:Y:S01]  /*a1a0*/  BSSY.RECONVERGENT B0, `(.L_x_127) ;  /* 0x0000049000007945 */ /* 0x000fe20003800200 */
[----:B-----5:R-:W-:-:S09]  /*a1b0*/  ULEA UR4, UR5, UR4, 0x18 ;  /* 0x0000000405047291 */ /* 0x020fd2000f8ec0ff */
[----:B0123--:R-:W0:Y:S04]  /*a1c0*/  LDS.128 R12, [UR4+0xbfb0] ;  /* 0x00bfb004ff0c7984 */ /* 0x00fe280008000c00 */
[----:B----4-:R-:W1:Y:S01]  /*a1d0*/  LDS.128 R8, [UR4+0xbfc0] ;  /* 0x00bfc004ff087984 */ /* 0x010e620008000c00 */
[C---:B0-----:R-:W-:Y:S01]  /*a1e0*/  ISETP.GE.AND P0, PT, R15.reuse, RZ, PT ;  /* 0x000000ff0f00720c */ /* 0x041fe20003f06270 */
[----:B-1----:R-:W-:-:S05]  /*a1f0*/  IMAD R5, R15, R8, RZ ;  /* 0x000000080f057224 */ /* 0x002fca00078e02ff */
[----:B------:R-:W-:-:S13]  /*a200*/  ISETP.GE.OR P0, PT, R6, R5, !P0 ;  /* 0x000000050600720c */ /* 0x000fda0004706670 */
[----:B------:R-:W-:Y:S05]  /*a210*/  @P0 BRA `(.L_x_128) ;  /* 0x0000000400040947 */ /* 0x000fea0003800000 */
[----:B------:R-:W-:Y:S01]  /*a220*/  IABS R0, R15 ;  /* 0x0000000f00007213 */ /* 0x000fe20000000000 */
[----:B------:R-:W0:Y:S01]  /*a230*/  LDC.64 R16, c[0x0][0x380] ;  /* 0x0000e000ff107b82 */ /* 0x000e220000000a00 */
[----:B------:R-:W-:Y:S01]  /*a240*/  IMAD.MOV R9, RZ, RZ, -R9 ;  /* 0x000000ffff097224 */ /* 0x000fe200078e0a09 */
[----:B------:R-:W-:Y:S01]  /*a250*/  MOV R10, R6 ;  /* 0x00000006000a7202 */ /* 0x000fe20000000f00 */
[----:B------:R-:W1:Y:S02]  /*a260*/  I2F.RP R7, R0 ;  /* 0x0000000000077306 */ /* 0x000e640000209400 */
[----:B------:R-:W-:-:S06]  /*a270*/  IMAD R2, R9, UR9, R2 ;  /* 0x0000000909027c24 */ /* 0x000fcc000f8e0202 */
[----:B-1----:R-:W1:Y:S02]  /*a280*/  MUFU.RCP R7, R7 ;  /* 0x0000000700077308 */ /* 0x002e640000001000 */
[----:B-1----:R-:W-:Y:S01]  /*a290*/  IADD3 R18, PT, PT, R7, 0xffffffe, RZ ;  /* 0x0ffffffe07127810 */ /* 0x002fe20007ffe0ff */
[----:B------:R-:W-:-:S05]  /*a2a0*/  VIADD R7, R8, -UR9 ;  /* 0x8000000908077c36 */ /* 0x000fca0008000000 */
[----:B------:R1:W2:Y:S02]  /*a2b0*/  F2I.FTZ.U32.TRUNC.NTZ R19, R18 ;  /* 0x0000001200137305 */ /* 0x0002a4000021f000 */
[----:B-1----:R-:W-:Y:S02]  /*a2c0*/  IMAD.MOV.U32 R18, RZ, RZ, RZ ;  /* 0x000000ffff127224 */ /* 0x002fe400078e00ff */
[----:B--2---:R-:W-:-:S04]  /*a2d0*/  IMAD.MOV R21, RZ, RZ, -R19 ;  /* 0x000000ffff157224 */ /* 0x004fc800078e0a13 */
[----:B------:R-:W-:-:S04]  /*a2e0*/  IMAD R21, R21, R0, RZ ;  /* 0x0000000015157224 */ /* 0x000fc800078e02ff */
[----:B0-----:R-:W-:-:S07]  /*a2f0*/  IMAD.HI.U32 R9, R19, R21, R18 ;  /* 0x0000001513097227 */ /* 0x001fce00078e0012 */
.L_x_131:
[-C--:B------:R-:W-:Y:S01]  /*a300*/  IABS R8, R15.reuse ;  /* 0x0000000f00087213 */ /* 0x080fe20000000000 */
[----:B------:R-:W-:Y:S01]  /*a310*/  BSSY.RECONVERGENT B1, `(.L_x_129) ;  /* 0x000002e000017945 */ /* 0x000fe20003800200 */
[----:B0-----:R-:W-:Y:S02]  /*a320*/  IABS R19, R10 ;  /* 0x0000000a00137213 */ /* 0x001fe40000000000 */
[-C--:B------:R-:W-:Y:S01]  /*a330*/  LOP3.LUT R18, R10, R15.reuse, RZ, 0x3c, !PT ;  /* 0x0000000f0a127212 */ /* 0x080fe200078e3cff */
[----:B------:R-:W-:Y:S01]  /*a340*/  IMAD.MOV R12, RZ, RZ, -R8 ;  /* 0x000000ffff0c7224 */ /* 0x000fe200078e0a08 */
[----:B------:R-:W-:Y:S01]  /*a350*/  LOP3.LUT R21, RZ, R15, RZ, 0x33, !PT ;  /* 0x0000000fff157212 */ /* 0x000fe200078e33ff */
[----:B------:R-:W-:Y:S01]  /*a360*/  IMAD.HI.U32 R8, R9, R19, RZ ;  /* 0x0000001309087227 */ /* 0x000fe200078e00ff */
[----:B------:R-:W-:-:S03]  /*a370*/  ISETP.GE.AND P2, PT, R18, RZ, PT ;  /* 0x000000ff1200720c */ /* 0x000fc60003f46270 */
[----:B------:R-:W-:Y:S01]  /*a380*/  IMAD R19, R8, R12, R19 ;  /* 0x0000000c08137224 */ /* 0x000fe200078e0213 */
[----:B------:R-:W-:-:S04]  /*a390*/  IABS R12, R15 ;  /* 0x0000000f000c7213 */ /* 0x000fc80000000000 */
        /* <DEDUP_REMOVED lines=8> */
[----:B------:R-:W-:-:S13]  /*a420*/  ISETP.GE.AND P1, PT, R8, R7, PT ;  /* 0x000000070800720c */ /* 0x000fda0003f26270 */
[----:B------:R-:W-:Y:S05]  /*a430*/  @P1 BRA `(.L_x_130) ;  /* 0x00000000006c1947 */ /* 0x000fea0003800000 */
[--C-:B------:R-:W-:Y:S01]  /*a440*/  IMAD.MOV.U32 R0, RZ, RZ, R12.reuse ;  /* 0x000000ffff007224 */ /* 0x100fe200078e000c */
[----:B------:R-:W-:Y:S01]  /*a450*/  ISETP.GE.AND P2, PT, R10, RZ, PT ;  /* 0x000000ff0a00720c */ /* 0x000fe20003f46270 */
[----:B------:R-:W0:Y:S01]  /*a460*/  S2UR UR5, SR_CgaCtaId ;  /* 0x00000000000579c3 */ /* 0x000e220000008800 */
[----:B------:R-:W-:Y:S01]  /*a470*/  IMAD.IADD R18, R19, 0x1, -R12 ;  /* 0x0000000113127824 */ /* 0x000fe200078e0a0c */
[----:B------:R-:W-:Y:S01]  /*a480*/  UMOV UR4, 0x400 ;  /* 0x0000040000047882 */ /* 0x000fe20000000000 */
[-C--:B------:R-:W-:Y:S01]  /*a490*/  ISETP.GT.U32.AND P1, PT, R0, R19.reuse, PT ;  /* 0x000000130000720c */ /* 0x080fe20003f24070 */
[----:B------:R-:W-:Y:S01]  /*a4a0*/  IMAD.IADD R9, R8, 0x1, R13 ;  /* 0x0000000108097824 */ /* 0x000fe200078e020d */
[----:B------:R-:W1:Y:S02]  /*a4b0*/  I2F.RP R22, R12 ;  /* 0x0000000c00167306 */ /* 0x000e640000209400 */
[----:B------:R-:W-:-:S05]  /*a4c0*/  SEL R18, R18, R19, !P1 ;  /* 0x0000001312127207 */ /* 0x000fca0004800000 */
[----:B------:R-:W-:-:S05]  /*a4d0*/  @!P2 IMAD.MOV R18, RZ, RZ, -R18 ;  /* 0x000000ffff12a224 */ /* 0x000fca00078e0a12 */
[----:B------:R-:W-:Y:S01]  /*a4e0*/  SEL R18, R21, R18, !P0 ;  /* 0x0000001215127207 */ /* 0x000fe20004000000 */
[----:B-1----:R-:W1:Y:S03]  /*a4f0*/  MUFU.RCP R22, R22 ;  /* 0x0000001600167308 */ /* 0x002e660000001000 */
[----:B------:R-:W-:Y:S01]  /*a500*/  IADD3 R19, PT, PT, R18, R13, RZ ;  /* 0x0000000d12137210 */ /* 0x000fe20007ffe0ff */
[----:B------:R-:W-:Y:S01]  /*a510*/  IMAD.IADD R18, R2, 0x1, R18 ;  /* 0x0000000102127824 */ /* 0x000fe200078e0212 */
[----:B0-----:R-:W-:-:S03]  /*a520*/  ULEA UR4, UR5, UR4, 0x18 ;  /* 0x0000000405047291 */ /* 0x001fc6000f8ec0ff */
[----:B------:R-:W-:Y:S02]  /*a530*/  IMAD R9, R9, R14, R19 ;  /* 0x0000000e09097224 */ /* 0x000fe400078e0213 */
[----:B------:R-:W-:Y:S02]  /*a540*/  IMAD R19, R8, R11, R18 ;  /* 0x0000000b08137224 */ /* 0x000fe400078e0212 */
[----:B------:R-:W-:Y:S01]  /*a550*/  IMAD.MOV.U32 R8, RZ, RZ, RZ ;  /* 0x000000ffff087224 */ /* 0x000fe200078e00ff */
[----:B------:R-:W-:Y:S01]  /*a560*/  LEA R20, R9, UR4, 0x2 ;  /* 0x0000000409147c11 */ /* 0x000fe2000f8e10ff */
[----:B------:R-:W-:-:S04]  /*a570*/  IMAD.WIDE R18, R19, 0x4, R16 ;  /* 0x0000000413127825 */ /* 0x000fc800078e0210 */
[----:B------:R-:W0:Y:S01]  /*a580*/  LDS R21, [R20] ;  /* 0x0000000014157984 */ /* 0x000e220000000800 */
[----:B-1----:R-:W-:-:S04]  /*a590*/  VIADD R23, R22, 0xffffffe ;  /* 0x0ffffffe16177836 */ /* 0x002fc80000000000 */
[----:B------:R-:W1:Y:S02]  /*a5a0*/  F2I.FTZ.U32.TRUNC.NTZ R9, R23 ;  /* 0x0000001700097305 */ /* 0x000e64000021f000 */
[----:B-1----:R-:W-:-:S04]  /*a5b0*/  IMAD.MOV R25, RZ, RZ, -R9 ;  /* 0x000000ffff197224 */ /* 0x002fc800078e0a09 */
[----:B------:R-:W-:-:S04]  /*a5c0*/  IMAD R25, R25, R12, RZ ;  /* 0x0000000c19197224 */ /* 0x000fc800078e02ff */
[----:B------:R-:W-:Y:S01]  /*a5d0*/  IMAD.HI.U32 R9, R9, R25, R8 ;  /* 0x0000001909097227 */ /* 0x000fe200078e0008 */
[----:B0-----:R0:W-:Y:S06]  /*a5e0*/  STG.E.STRONG.SYS desc[UR6][R18.64], R21 ;  /* 0x0000001512007986 */ /* 0x0011ec000c115906 */
.L_x_130:
[----:B------:R-:W-:Y:S05]  /*a5f0*/  BSYNC.RECONVERGENT B1 ;  /* 0x0000000000017941 */ /* 0x000fea0003800200 */
.L_x_129:
[----:B------:R-:W-:-:S04]  /*a600*/  IADD3 R10, PT, PT, R10, UR11, RZ ;  /* 0x0000000b0a0a7c10 */ /* 0x000fc8000fffe0ff */
[----:B------:R-:W-:-:S13]  /*a610*/  ISETP.GE.AND P0, PT, R10, R5, PT ;  /* 0x000000050a00720c */ /* 0x000fda0003f06270 */
[----:B------:R-:W-:Y:S05]  /*a620*/  @!P0 BRA `(.L_x_131) ;  /* 0xfffffffc00348947 */ /* 0x000fea000383ffff */
.L_x_128:
[----:B------:R-:W-:Y:S05]  /*a630*/  BSYNC.RECONVERGENT B0 ;  /* 0x0000000000007941 */ /* 0x000fea0003800200 */
.L_x_127:
[----:B------:R-:W-:Y:S01]  /*a640*/  BAR.SYNC.DEFER_BLOCKING 0x0 ;  /* 0x0000000000007b1d */ /* 0x000fe20000010000 */
[----:B------:R-:W-:-:S05]  /*a650*/  ISETP.NE.AND P1, PT, R6, RZ, PT ;  /* 0x000000ff0600720c */ /* 0x000fca0003f25270 */
[----:B------:R-:W-:Y:S06]  /*a660*/  MEMBAR.SC.GPU ;  /* 0x0000000000007992 */ /* 0x000fec0000002000 */
[----:B------:R-:W-:-:S00]  /*a670*/  ERRBAR ;  /* 0x00000000000079ab */ /* 0x000fc00000000000 */
[----:B------:R-:W-:Y:S06]  /*a680*/  CGAERRBAR ;  /* 0x00000000000075ab */ /* 0x000fec0000000000 */
[----:B------:R-:W-:Y:S01]  /*a690*/  CCTL.IVALL ;  /* 0x00000000ff00798f */ /* 0x000fe20002000000 */
        /* <DEDUP_REMOVED lines=13> */
.L_x_133:
[----:B------:R-:W-:Y:S05]  /*a770*/  BSYNC.RECONVERGENT B0 ;  /* 0x0000000000007941 */ /* 0x000fea0003800200 */
.L_x_132:
[----:B------:R-:W-:Y:S06]  /*a780*/  MEMBAR.SC.GPU ;  /* 0x0000000000007992 */ /* 0x000fec0000002000 */
[----:B------:R-:W-:-:S00]  /*a790*/  ERRBAR ;  /* 0x00000000000079ab */ /* 0x000fc00000000000 */
[----:B------:R-:W-:Y:S06]  /*a7a0*/  CGAERRBAR ;  /* 0x00000000000075ab */ /* 0x000fec0000000000 */
[----:B------:R-:W-:Y:S02]  /*a7b0*/  CCTL.IVALL ;  /* 0x00000000ff00798f */ /* 0x000fe40002000000 */
[----:B------:R-:W2:Y:S08]  /*a7c0*/  S2UR UR5, SR_CgaCtaId ;  /* 0x00000000000579c3 */ /* 0x000eb00000008800 */
[----:B------:R-:W-:Y:S01]  /*a7d0*/  BAR.SYNC.DEFER_BLOCKING 0x0 ;  /* 0x0000000000007b1d */ /* 0x000fe20000010000 */
[----:B------:R-:W-:-:S05]  /*a7e0*/  UIADD3 UR10, UPT, UPT, UR10, 0x1, URZ ;  /* 0x000000010a0a7890 */ /* 0x000fca000fffe0ff */
[----:B------:R-:W-:Y:S02]  /*a7f0*/  UMOV UR4, 0x400 ;  /* 0x0000040000047882 */ /* 0x000fe40000000000 */
[----:B--2---:R-:W-:-:S09]  /*a800*/  ULEA UR4, UR5, UR4, 0x18 ;  /* 0x0000000405047291 */ /* 0x004fd2000f8ec0ff */
[----:B------:R-:W2:Y:S02]  /*a810*/  LDS R0, [UR4+0xbfd0] ;  /* 0x00bfd004ff007984 */ /* 0x000ea40008000800 */
[----:B--2---:R-:W-:-:S05]  /*a820*/  VIADD R2, R0, 0xffffffff ;  /* 0xffffffff00027836 */ /* 0x004fca0000000000 */
[----:B------:R-:W-:-:S13]  /*a830*/  ISETP.LE.AND P0, PT, R2, UR10, PT ;  /* 0x0000000a02007c0c */ /* 0x000fda000bf03270 */
[----:B------:R-:W-:Y:S05]  /*a840*/  @!P0 BRA `(.L_x_134) ;  /* 0xffffffb800108947 */ /* 0x000fea000383ffff */
.L_x_74:
[----:B-1----:R-:W1:Y:S01]  /*a850*/  LDS R5, [UR4+0xbfc4] ;  /* 0x00bfc404ff057984 */ /* 0x002e620008000800 */
[----:B------:R-:W2:Y:S01]  /*a860*/  LDCU UR5, c[0x0][0x3b4] ;  /* 0x00007680ff0577ac */ /* 0x000ea20008000800 */
[----:B------:R-:W-:Y:S01]  /*a870*/  VIADD R11, R0, 0xffffffff ;  /* 0xffffffff000b7836 */ /* 0x000fe20000000000 */
[----:B------:R-:W-:Y:S01]  /*a880*/  BSSY B0, `(.L_x_135) ;  /* 0x0000013000007945 */ /* 0x000fe20003800000 */
[----:B------:R-:W2:Y:S01]  /*a890*/  LDS R2, [UR4+0xbfbc] ;  /* 0x00bfbc04ff027984 */ /* 0x000ea20008000800 */
[----:B------:R-:W4:Y:S01]  /*a8a0*/  LDCU UR8, c[0x0][0x3ac] ;  /* 0x00007580ff0877ac */ /* 0x000f220008000800 */
[----:B-1----:R-:W-:Y:S02]  /*a8b0*/  IMAD.MOV R8, RZ, RZ, -R5 ;  /* 0x000000ffff087224 */ /* 0x002fe400078e0a05 */
[----:B--2---:R-:W-:Y:S01]  /*a8c0*/  IMAD R5, R11, R2, UR5 ;  /* 0x000000050b057e24 */ /* 0x004fe2000f8e0202 */
[----:B------:R-:W-:-:S03]  /*a8d0*/  SHF.R.U32.HI R2, RZ, 0x5, R6 ;  /* 0x00000005ff027819 */ /* 0x000fc60000011606 */
[----:B----4-:R-:W-:Y:S01]  /*a8e0*/  IMAD R5, R8, UR8, R5 ;  /* 0x0000000808057c24 */ /* 0x010fe2000f8e0205 */
[----:B------:R-:W-:Y:S06]  /*a8f0*/  @P1 BRA `(.L_x_136) ;  /* 0x00000000002c1947 */ /* 0x000fec0003800000 */
[----:B------:R-:W1:Y:S01]  /*a900*/  LDS R7, [UR4+0xbfd4] ;  /* 0x00bfd404ff077984 */ /* 0x000e620008000800 */
[----:B------:R-:W2:Y:S01]  /*a910*/  LDC.64 R8, c[0x0][0x3b8] ;  /* 0x0000ee00ff087b82 */ /* 0x000ea20000000a00 */
[----:B------:R-:W1:Y:S02]  /*a920*/  LDCU UR5, c[0x0][0x3b0] ;  /* 0x00007600ff0577ac */ /* 0x000e640008000800 */
[----:B------:R-:W4:Y:S01]  /*a930*/  LDS R10, [UR4+0xbfb0] ;  /* 0x00bfb004ff0a7984 */ /* 0x000f220008000800 */
[----:B-1----:R-:W-:Y:S01]  /*a940*/  IMAD R7, R7, UR5, RZ ;  /* 0x0000000507077c24 */ /* 0x002fe2000f8e02ff */
[----:B----4-:R-:W-:-:S03]  /*a950*/  VIADDMNMX R10, R10, R11, R0, PT ;  /* 0x0000000b0a0a7246 */ /* 0x010fc60003800100 */
[----:B--2---:R-:W-:-:S07]  /*a960*/  IMAD.WIDE R8, R7, 0x4, R8 ;  /* 0x0000000407087825 */ /* 0x004fce00078e0208 */
.L_x_137:
[----:B------:R-:W2:Y:S01]  /*a970*/  LDG.E.STRONG.SYS R7, desc[UR6][R8.64] ;  /* 0x0000000608077981 */ /* 0x000ea2000c1f5900 */
[----:B------:R-:W-:Y:S05]  /*a980*/  YIELD ;  /* 0x0000000000007946 */ /* 0x000fea0003800000 */
[----:B--2---:R-:W-:-:S13]  /*a990*/  ISETP.GE.AND P0, PT, R7, R10, PT ;  /* 0x0000000a0700720c */ /* 0x004fda0003f06270 */
[----:B------:R-:W-:Y:S05]  /*a9a0*/  @!P0 BRA `(.L_x_137) ;  /* 0xfffffffc00f08947 */ /* 0x000fea000383ffff */
.L_x_136:
[----:B------:R-:W-:Y:S05]  /*a9b0*/  BSYNC B0 ;  /* 0x0000000000007941 */ /* 0x000fea0003800000 */
.L_x_135:
[----:B------:R-:W-:Y:S06]  /*a9c0*/  MEMBAR.SC.GPU ;  /* 0x0000000000007992 */ /* 0x000fec0000002000 */
[----:B------:R-:W-:-:S00]  /*a9d0*/  ERRBAR ;  /* 0x00000000000079ab */ /* 0x000fc00000000000 */
[----:B------:R-:W-:Y:S06]  /*a9e0*/  CGAERRBAR ;  /* 0x00000000000075ab */ /* 0x000fec0000000000 */
[----:B------:R-:W-:Y:S01]  /*a9f0*/  CCTL.IVALL ;  /* 0x00000000ff00798f */ /* 0x000fe20002000000 */
[----:B------:R-:W-:Y:S05]  /*aa00*/  WARPSYNC.ALL ;  /* 0x0000000000007948 */ /* 0x000fea0003800000 */
[----:B------:R-:W-:Y:S06]  /*aa10*/  BAR.SYNC.DEFER_BLOCKING 0x0 ;  /* 0x0000000000007b1d */ /* 0x000fec0000010000 */
[----:B------:R-:W-:Y:S01]  /*aa20*/  BSSY.RECONVERGENT B1, `(.L_x_138) ;  /* 0x00000c7000017945 */ /* 0x000fe20003800200 */
[----:B------:R-:W3:Y:S04]  /*aa30*/  LDS.128 R8, [UR4+0xbfb0] ;  /* 0x00bfb004ff087984 */ /* 0x000ee80008000c00 */
[----:B0-----:R-:W0:Y:S01]  /*aa40*/  LDS.64 R12, [UR4+0xbfd8] ;  /* 0x00bfd804ff0c7984 */ /* 0x001e220008000a00 */
[----:B---3--:R-:W-:-:S02]  /*aa50*/  IABS R17, R11 ;  /* 0x0000000b00117213 */ /* 0x008fc40000000000 */
[----:B------:R-:W-:Y:S02]  /*aa60*/  IABS R16, R11 ;  /* 0x0000000b00107213 */ /* 0x000fe40000000000 */
[----:B------:R-:W1:Y:S01]  /*aa70*/  I2F.RP R7, R17 ;  /* 0x0000001100077306 */ /* 0x000e620000209400 */
[----:B0-----:R-:W-:-:S07]  /*aa80*/  ISETP.GE.AND P2, PT, R12, RZ, PT ;  /* 0x000000ff0c00720c */ /* 0x001fce0003f46270 */
[----:B-1----:R-:W0:Y:S02]  /*aa90*/  MUFU.RCP R7, R7 ;  /* 0x0000000700077308 */ /* 0x002e240000001000 */
[----:B0-----:R-:W-:Y:S01]  /*aaa0*/  IADD3 R14, PT, PT, R7, 0xffffffe, RZ ;  /* 0x0ffffffe070e7810 */ /* 0x001fe20007ffe0ff */
[----:B------:R-:W-:-:S05]  /*aab0*/  IMAD.MOV R7, RZ, RZ, -R16 ;  /* 0x000000ffff077224 */ /* 0x000fca00078e0a10 */
[----:B------:R0:W1:Y:S02]  /*aac0*/  F2I.FTZ.U32.TRUNC.NTZ R15, R14 ;  /* 0x0000000e000f7305 */ /* 0x000064000021f000 */
[----:B0-----:R-:W-:Y:S02]  /*aad0*/  IMAD.MOV.U32 R14, RZ, RZ, RZ ;  /* 0x000000ffff0e7224 */ /* 0x001fe400078e00ff */
[----:B-1----:R-:W-:-:S04]  /*aae0*/  IMAD.MOV R8, RZ, RZ, -R15 ;  /* 0x000000ffff087224 */ /* 0x002fc800078e0a0f */
[----:B------:R-:W-:Y:S01]  /*aaf0*/  IMAD R19, R8, R17, RZ ;  /* 0x0000001108137224 */ /* 0x000fe200078e02ff */
[----:B------:R-:W-:-:S03]  /*ab00*/  IABS R8, R12 ;  /* 0x0000000c00087213 */ /* 0x000fc60000000000 */
[----:B------:R-:W-:-:S06]  /*ab10*/  IMAD.HI.U32 R15, R15, R19, R14 ;  /* 0x000000130f0f7227 */ /* 0x000fcc00078e000e */
[----:B------:R-:W-:-:S04]  /*ab20*/  IMAD.HI.U32 R15, R15, R8, RZ ;  /* 0x000000080f0f7227 */ /* 0x000fc800078e00ff */
[----:B------:R-:W-:Y:S02]  /*ab30*/  IMAD R8, R15, R7, R8 ;  /* 0x000000070f087224 */ /* 0x000fe400078e0208 */
[----:B------:R-:W0:Y:S03]  /*ab40*/  LDS R7, [UR4+0xbfc0] ;  /* 0x00bfc004ff077984 */ /* 0x000e260008000800 */
[----:B------:R-:W-:-:S13]  /*ab50*/  ISETP.GT.U32.AND P0, PT, R17, R8, PT ;  /* 0x000000081100720c */ /* 0x000fda0003f04070 */
[----:B------:R-:W-:Y:S01]  /*ab60*/  @!P0 IMAD.IADD R8, R8, 0x1, -R17 ;  /* 0x0000000108088824 */ /* 0x000fe200078e0a11 */
[----:B------:R-:W-:-:S04]  /*ab70*/  ISETP.NE.AND P0, PT, R11, RZ, PT ;  /* 0x000000ff0b00720c */ /* 0x000fc80003f05270 */
[----:B------:R-:W-:-:S13]  /*ab80*/  ISETP.GT.U32.AND P1, PT, R17, R8, PT ;  /* 0x000000081100720c */ /* 0x000fda0003f24070 */
[----:B------:R-:W-:-:S05]  /*ab90*/  @!P1 IADD3 R8, PT, PT, R8, -R17, RZ ;  /* 0x8000001108089210 */ /* 0x000fca0007ffe0ff */
[----:B------:R-:W-:Y:S01]  /*aba0*/  @!P2 IMAD.MOV R8, RZ, RZ, -R8 ;  /* 0x000000ffff08a224 */ /* 0x000fe200078e0a08 */
[----:B0-----:R-:W-:Y:S02]  /*abb0*/  ISETP.GE.AND P1, PT, R2, R7, PT ;  /* 0x000000070200720c */ /* 0x001fe40003f26270 */
[----:B------:R-:W-:-:S11]  /*abc0*/  @!P0 LOP3.LUT R8, RZ, R11, RZ, 0x33, !PT ;  /* 0x0000000bff088212 */ /* 0x000fd600078e33ff */
[----:B------:R-:W-:Y:S05]  /*abd0*/  @P1 BRA `(.L_x_139) ;  /* 0x0000000800ac1947 */ /* 0x000fea0003800000 */
[----:B------:R-:W0:Y:S01]  /*abe0*/  LDS R14, [UR4+0xbfcc] ;  /* 0x00bfcc04ff0e7984 */ /* 0x000e220008000800 */
[----:B------:R-:W-:Y:S01]  /*abf0*/  LOP3.LUT R11, R6, 0x1f, RZ, 0xc0, !PT ;  /* 0x0000001f060b7812 */ /* 0x000fe200078ec0ff */
[----:B------:R-:W-:-:S03]  /*ac00*/  IMAD.IADD R12, R2, 0x1, R9 ;  /* 0x00000001020c7824 */ /* 0x000fc600078e0209 */
[----:B------:R-:W-:Y:S01]  /*ac10*/  LOP3.LUT R15, RZ, R11, RZ, 0x33, !PT ;  /* 0x0000000bff0f7212 */ /* 0x000fe200078e33ff */
[----:B------:R-:W-:Y:S01]  /*ac20*/  IMAD R12, R12, R10, R9 ;  /* 0x0000000a0c0c7224 */ /* 0x000fe200078e0209 */
[C---:B------:R-:W-:Y:S01]  /*ac30*/  LOP3.LUT R20, R11.reuse, 0x20, RZ, 0xfc, !PT ;  /* 0x000000200b147812 */ /* 0x040fe200078efcff */
[----:B------:R-:W-:Y:S01]  /*ac40*/  IMAD R9, R10, R13, RZ ;  /* 0x0000000d0a097224 */ /* 0x000fe200078e02ff */
[----:B------:R-:W-:Y:S01]  /*ac50*/  LOP3.LUT R21, R11, 0x40, RZ, 0xfc, !PT ;  /* 0x000000400b157812 */ /* 0x000fe200078efcff */
[----:B------:R-:W-:Y:S01]  /*ac60*/  IMAD.IADD R22, R15, 0x1, R8 ;  /* 0x000000010f167824 */ /* 0x000fe200078e0208 */
[----:B------:R-:W-:Y:S01]  /*ac70*/  LOP3.LUT R23, R11, 0x60, RZ, 0xfc, !PT ;  /* 0x000000600b177812 */ /* 0x000fe200078efcff */
[----:B------:R-:W-:-:S03]  /*ac80*/  IMAD.MOV.U32 R10, RZ, RZ, R2 ;  /* 0x000000ffff0a7224 */ /* 0x000fc600078e0002 */
[----:B------:R-:W-:Y:S01]  /*ac90*/  LOP3.LUT R26, R22, 0x60, RZ, 0xc0, !PT ;  /* 0x00000060161a7812 */ /* 0x000fe200078ec0ff */
[----:B0-----:R-:W-:Y:S02]  /*aca0*/  IMAD R24, R2, R14, R5 ;  /* 0x0000000e02187224 */ /* 0x001fe400078e0205 */
[----:B------:R-:W-:-:S07]  /*acb0*/  IMAD R25, R14, R13, RZ ;  /* 0x0000000d0e197224 */ /* 0x000fce00078e02ff */
.L_x_149:
[----:B------:R-:W-:Y:S01]  /*acc0*/  ISETP.GE.AND P0, PT, R11, R8, PT ;  /* 0x000000080b00720c */ /* 0x000fe20003f06270 */
[----:B------:R-:W-:-:S12]  /*acd0*/  BSSY.RECONVERGENT B0, `(.L_x_140) ;  /* 0x0000096000007945 */ /* 0x000fd80003800200 */
[----:B01234-:R-:W-:Y:S05]  /*ace0*/  @P0 BRA `(.L_x_141) ;  /* 0x0000000800500947 */ /* 0x01ffea0003800000 */
[----:B------:R-:W-:Y:S01]  /*acf0*/  ISETP.NE.AND P0, PT, R26, 0x60, PT ;  /* 0x000000601a00780c */ /* 0x000fe20003f05270 */
[----:B------:R-:W-:Y:S01]  /*ad00*/  BSSY.RECONVERGENT B2, `(.L_x_142) ;  /* 0x0000018000027945 */ /* 0x000fe20003800200 */
[----:B------:R-:W-:-:S11]  /*ad10*/  MOV R29, R11 ;  /* 0x0000000b001d7202 */ /* 0x000fd60000000f00 */
[----:B------:R-:W-:Y:S05]  /*ad20*/  @!P0 BRA `(.L_x_143) ;  /* 0x0000000000548947 */ /* 0x000fea0003800000 */
[----:B------:R-:W0:Y:S01]  /*ad30*/  LDC.64 R14, c[0x0][0x380] ;  /* 0x0000e000ff0e7b82 */ /* 0x000e220000000a00 */
[----:B------:R-:W-:-:S04]  /*ad40*/  IMAD.IADD R17, R11, 0x1, R24 ;  /* 0x000000010b117824 */ /* 0x000fc800078e0218 */
[----:B0-----:R-:W-:-:S05]  /*ad50*/  IMAD.WIDE R14, R17, 0x4, R14 ;  /* 0x00000004110e7825 */ /* 0x001fca00078e020e */
[----:B------:R-:W2:Y:S01]  /*ad60*/  LDG.E.STRONG.SYS R16, desc[UR6][R14.64] ;  /* 0x000000060e107981 */ /* 0x000ea2000c1f5900 */
[----:B------:R-:W0:Y:S01]  /*ad70*/  S2UR UR8, SR_CgaCtaId ;  /* 0x00000000000879c3 */ /* 0x000e220000008800 */
[----:B------:R-:W-:Y:S01]  /*ad80*/  UMOV UR5, 0x400 ;  /* 0x0000040000057882 */ /* 0x000fe20000000000 */
[----:B------:R-:W-:Y:S01]  /*ad90*/  IMAD.IADD R17, R11, 0x1, R12 ;  /* 0x000000010b117824 */ /* 0x000fe200078e020c */
[----:B------:R-:W-:Y:S01]  /*ada0*/  ISETP.NE.AND P0, PT, R26, RZ, PT ;  /* 0x000000ff1a00720c */ /* 0x000fe20003f05270 */
[----:B------:R-:W-:Y:S01]  /*adb0*/  IMAD.MOV.U32 R29, RZ, RZ, R20 ;  /* 0x000000ffff1d7224 */ /* 0x000fe200078e0014 */
        /* <DEDUP_REMOVED lines=10> */
[----:B------:R-:W-:-:S03]  /*ae60*/  MOV R29, R23 ;  /* 0x00000017001d7202 */ /* 0x000fc60000000f00 */
[----:B--2---:R2:W-:Y:S04]  /*ae70*/  STS [R17+0x100], R14 ;  /* 0x0001000e11007388 */ /* 0x0045e80000000800 */
.L_x_143:
[----:B------:R-:W-:Y:S05]  /*ae80*/  BSYNC.RECONVERGENT B2 ;  /* 0x0000000000027941 */ /* 0x000fea0003800200 */
.L_x_142:
        /* <DEDUP_REMOVED lines=8> */
[----:B------:R-:W-:Y:S01]  /*af10*/  MOV R27, 0x400 ;  /* 0x00000400001b7802 */ /* 0x000fe20000000f00 */
[----:B------:R-:W-:Y:S01]  /*af20*/  VIADD R28, R8, 0xfffffe80 ;  /* 0xfffffe80081c7836 */ /* 0x000fe20000000000 */
[----:B------:R-:W-:Y:S02]  /*af30*/  PLOP3.LUT P0, PT, PT, PT, PT, 0x8, 0x80 ;  /* 0x000000000080781c */ /* 0x000fe40003f0e170 */
[----:B--2---:R-:W-:-:S11]  /*af40*/  LEA R27, R14, R27, 0x18 ;  /* 0x0000001b0e1b7211 */ /* 0x004fd600078ec0ff */
.L_x_146:
[----:B--2---:R-:W2:Y:S01]  /*af50*/  LDC.64 R14, c[0x0][0x380] ;  /* 0x0000e000ff0e7b82 */ /* 0x004ea20000000a00 */
[----:B------:R-:W-:-:S04]  /*af60*/  IMAD.IADD R19, R29, 0x1, R24 ;  /* 0x000000011d137824 */ /* 0x000fc800078e0218 */
[----:B--2---:R-:W-:-:S05]  /*af70*/  IMAD.WIDE R18, R19, 0x4, R14 ;  /* 0x0000000413127825 */ /* 0x004fca00078e020e */
[----:B01----:R-:W2:Y:S01]  /*af80*/  LDG.E.STRONG.SYS R16, desc[UR6][R18.64] ;  /* 0x0000000612107981 */ /* 0x003ea2000c1f5900 */
[----:B------:R-:W-:-:S05]  /*af90*/  IMAD.IADD R17, R29, 0x1, R12 ;  /* 0x000000011d117824 */ /* 0x000fca00078e020c */
[----:B------:R-:W-:-:S05]  /*afa0*/  LEA R17, R17, R27, 0x2 ;  /* 0x0000001b11117211 */ /* 0x000fca00078e10ff */
[----:B--2---:R0:W-:Y:S04]  /*afb0*/  STS [R17], R16 ;  /* 0x0000001011007388 */ /* 0x0041e80000000800 */
[----:B0-----:R-:W2:Y:S04]  /*afc0*/  LDG.E.STRONG.SYS R16, desc[UR6][R18.64+0x80] ;  /* 0x0000800612107981 */ /* 0x001ea8000c1f5900 */
[----:B--2---:R0:W-:Y:S04]  /*afd0*/  STS [R17+0x80], R16 ;  /* 0x0000801011007388 */ /* 0x0041e80000000800 */
[----:B0-----:R-:W2:Y:S04]  /*afe0*/  LDG.E.STRONG.SYS R16, desc[UR6][R18.64+0x100] ;  /* 0x0001000612107981 */ /* 0x001ea8000c1f5900 */
[----:B--2---:R0:W-:Y:S04]  /*aff0*/  STS [R17+0x100], R16 ;  /* 0x0001001011007388 */ /* 0x0041e80000000800 */
[----:B------:R1:W2:Y:S02]  /*b000*/  LDG.E.STRONG.SYS R18, desc[UR6][R18.64+0x180] ;  /* 0x0001800612127981 */ /* 0x0002a4000c1f5900 */
[----:B-1----:R-:W-:-:S04]  /*b010*/  VIADD R19, R29, 0x80 ;  /* 0x000000801d137836 */ /* 0x002fc80000000000 */
[----:B0-----:R-:W-:Y:S01]  /*b020*/  IMAD.IADD R16, R19, 0x1, R24 ;  /* 0x0000000113107824 */ /* 0x001fe200078e0218 */
[----:B--2---:R0:W-:Y:S03]  /*b030*/  STS [R17+0x180], R18 ;  /* 0x0001801211007388 */ /* 0x0041e60000000800 */
[----:B0-----:R-:W-:-:S05]  /*b040*/  IMAD.WIDE R16, R16, 0x4, R14 ;  /* 0x0000000410107825 */ /* 0x001fca00078e020e */
[----:B------:R-:W2:Y:S01]  /*b050*/  LDG.E.STRONG.SYS R18, desc[UR6][R16.64] ;  /* 0x0000000610127981 */ /* 0x000ea2000c1f5900 */
[----:B------:R-:W-:-:S04]  /*b060*/  IMAD.IADD R19, R19, 0x1, R12 ;  /* 0x0000000113137824 */ /* 0x000fc800078e020c */
[----:B------:R-:W-:-:S05]  /*b070*/  IMAD R19, R19, 0x4, R27 ;  /* 0x0000000413137824 */ /* 0x000fca00078e021b */
[----:B--2---:R0:W-:Y:S04]  /*b080*/  STS [R19], R18 ;  /* 0x0000001213007388 */ /* 0x0041e80000000800 */
[----:B0-----:R-:W2:Y:S04]  /*b090*/  LDG.E.STRONG.SYS R18, desc[UR6][R16.64+0x80] ;  /* 0x0000800610127981 */ /* 0x001ea8000c1f5900 */
[----:B--2---:R0:W-:Y:S04]  /*b0a0*/  STS [R19+0x80], R18 ;  /* 0x0000801213007388 */ /* 0x0041e80000000800 */
[----:B0-----:R-:W2:Y:S04]  /*b0b0*/  LDG.E.STRONG.SYS R18, desc[UR6][R16.64+0x100] ;  /* 0x0001000610127981 */ /* 0x001ea8000c1f5900 */
[----:B--2---:R0:W-:Y:S04]  /*b0c0*/  STS [R19+0x100], R18 ;  /* 0x0001001213007388 */ /* 0x0041e80000000800 */
[----:B------:R1:W2:Y:S02]  /*b0d0*/  LDG.E.STRONG.SYS R16, desc[UR6][R16.64+0x180] ;  /* 0x0001800610107981 */ /* 0x0002a4000c1f5900 */
[----:B-1----:R-:W-:-:S05]  /*b0e0*/  IADD3 R17, PT, PT, R29, 0x100, RZ ;  /* 0x000001001d117810 */ /* 0x002fca0007ffe0ff */
        /* <DEDUP_REMOVED lines=11> */
[----:B------:R1:W2:Y:S01]  /*b1a0*/  LDG.E.STRONG.SYS R18, desc[UR6][R18.64+0x180] ;  /* 0x0001800612127981 */ /* 0x0002a2000c1f5900 */
[----:B0-----:R-:W-:-:S05]  /*b1b0*/  VIADD R16, R29, 0x180 ;  /* 0x000001801d107836 */ /* 0x001fca0000000000 */
[----:B-1----:R-:W-:-:S05]  /*b1c0*/  IADD3 R19, PT, PT, R16, R24, RZ ;  /* 0x0000001810137210 */ /* 0x002fca0007ffe0ff */
[----:B------:R-:W-:Y:S01]  /*b1d0*/  IMAD.WIDE R14, R19, 0x4, R14 ;  /* 0x00000004130e7825 */ /* 0x000fe200078e020e */
[----:B--2---:R-:W-:Y:S04]  /*b1e0*/  STS [R17+0x180], R18 ;  /* 0x0001801211007388 */ /* 0x004fe80000000800 */
[----:B------:R-:W2:Y:S01]  /*b1f0*/  LDG.E.STRONG.SYS R19, desc[UR6][R14.64] ;  /* 0x000000060e137981 */ /* 0x000ea2000c1f5900 */
[----:B------:R-:W-:-:S04]  /*b200*/  IMAD.IADD R16, R16, 0x1, R12 ;  /* 0x0000000110107824 */ /* 0x000fc800078e020c */
[----:B------:R-:W-:-:S05]  /*b210*/  IMAD R16, R16, 0x4, R27 ;  /* 0x0000000410107824 */ /* 0x000fca00078e021b */
[----:B--2---:R0:W-:Y:S04]  /*b220*/  STS [R16], R19 ;  /* 0x0000001310007388 */ /* 0x0041e80000000800 */
[----:B0-----:R-:W2:Y:S04]  /*b230*/  LDG.E.STRONG.SYS R19, desc[UR6][R14.64+0x80] ;  /* 0x000080060e137981 */ /* 0x001ea8000c1f5900 */
[----:B--2---:R2:W-:Y:S04]  /*b240*/  STS [R16+0x80], R19 ;  /* 0x0000801310007388 */ /* 0x0045e80000000800 */
[----:B------:R-:W3:Y:S04]  /*b250*/  LDG.E.STRONG.SYS R17, desc[UR6][R14.64+0x100] ;  /* 0x000100060e117981 */ /* 0x000ee8000c1f5900 */
[----:B---3--:R2:W-:Y:S04]  /*b260*/  STS [R16+0x100], R17 ;  /* 0x0001001110007388 */ /* 0x0085e80000000800 */
[----:B------:R-:W3:Y:S01]  /*b270*/  LDG.E.STRONG.SYS R18, desc[UR6][R14.64+0x180] ;  /* 0x000180060e127981 */ /* 0x000ee2000c1f5900 */
[----:B------:R-:W-:-:S05]  /*b280*/  VIADD R29, R29, 0x200 ;  /* 0x000002001d1d7836 */ /* 0x000fca0000000000 */
[----:B------:R-:W-:Y:S01]  /*b290*/  ISETP.GE.AND P1, PT, R29, R28, PT ;  /* 0x0000001c1d00720c */ /* 0x000fe20003f26270 */
[----:B---3--:R2:W-:-:S12]  /*b2a0*/  STS [R16+0x180], R18 ;  /* 0x0001801210007388 */ /* 0x0085d80000000800 */
[----:B------:R-:W-:Y:S05]  /*b2b0*/  @!P1 BRA `(.L_x_146) ;  /* 0xfffffffc00249947 */ /* 0x000fea000383ffff */
.L_x_145:
[----:B------:R-:W-:Y:S05]  /*b2c0*/  BSYNC.RECONVERGENT B2 ;  /* 0x0000000000027941 */ /* 0x000fea0003800200 */
.L_x_144:
[----:B------:R-:W-:Y:S01]  /*b2d0*/  IMAD.IADD R14, R8, 0x1, -R29 ;  /* 0x00000001080e7824 */ /* 0x000fe200078e0a1d */
[----:B------:R-:W-:Y:S04]  /*b2e0*/  BSSY.RECONVERGENT B2, `(.L_x_147) ;  /* 0x0000022000027945 */ /* 0x000fe80003800200 */
[----:B------:R-:W-:-:S13]  /*b2f0*/  ISETP.GT.AND P1, PT, R14, 0x80, PT ;  /* 0x000000800e00780c */ /* 0x000fda0003f24270 */
[----:B------:R-:W-:Y:S05]  /*b300*/  @!P1 BRA `(.L_x_148) ;  /* 0x00000000007c9947 */ /* 0x000fea0003800000 */
[----:B------:R-:W3:Y:S01]  /*b310*/  LDC.64 R14, c[0x0][0x380] ;  /* 0x0000e000ff0e7b82 */ /* 0x000ee20000000a00 */
[----:B012---:R-:W-:-:S05]  /*b320*/  IADD3 R17, PT, PT, R29, R24, RZ ;  /* 0x000000181d117210 */ /* 0x007fca0007ffe0ff */
[----:B---3--:R-:W-:-:S05]  /*b330*/  IMAD.WIDE R16, R17, 0x4, R14 ;  /* 0x0000000411107825 */ /* 0x008fca00078e020e */
[----:B------:R-:W2:Y:S01]  /*b340*/  LDG.E.STRONG.SYS R19, desc[UR6][R16.64] ;  /* 0x0000000610137981 */ /* 0x000ea2000c1f5900 */
[----:B------:R-:W0:Y:S01]  /*b350*/  S2UR UR8, SR_CgaCtaId ;  /* 0x00000000000879c3 */ /* 0x000e220000008800 */
[----:B------:R-:W-:Y:S01]  /*b360*/  UMOV UR5, 0x400 ;  /* 0x0000040000057882 */ /* 0x000fe20000000000 */
[----:B------:R-:W-:Y:S01]  /*b370*/  IMAD.IADD R18, R29, 0x1, R12 ;  /* 0x000000011d127824 */ /* 0x000fe200078e020c */
[----:B0-----:R-:W-:-:S06]  /*b380*/  ULEA UR5, UR8, UR5, 0x18 ;  /* 0x0000000508057291 */ /* 0x001fcc000f8ec0ff */
[----:B------:R-:W-:-:S05]  /*b390*/  LEA R18, R18, UR5, 0x2 ;  /* 0x0000000512127c11 */ /* 0x000fca000f8e10ff */
[----:B--2---:R-:W-:Y:S04]  /*b3a0*/  STS [R18], R19 ;  /* 0x0000001312007388 */ /* 0x004fe80000000800 */
[----:B------:R-:W2:Y:S04]  /*b3b0*/  LDG.E.STRONG.SYS R27, desc[UR6][R16.64+0x80] ;  /* 0x00008006101b7981 */ /* 0x000ea8000c1f5900 */
[----:B--2---:R0:W-:Y:S04]  /*b3c0*/  STS [R18+0x80], R27 ;  /* 0x0000801b12007388 */ /* 0x0041e80000000800 */
[----:B------:R-:W2:Y:S01]  /*b3d0*/  LDG.E.STRONG.SYS R28, desc[UR6][R16.64+0x100] ;  /* 0x00010006101c7981 */ /* 0x000ea2000c1f5900 */
[----:B0-----:R-:W-:-:S03]  /*b3e0*/  VIADD R27, R29, 0x80 ;  /* 0x000000801d1b7836 */ /* 0x001fc60000000000 */
[----:B--2---:R0:W-:Y:S04]  /*b3f0*/  STS [R18+0x100], R28 ;  /* 0x0001001c12007388 */ /* 0x0041e80000000800 */
[----:B------:R-:W2:Y:S01]  /*b400*/  LDG.E.STRONG.SYS R19, desc[UR6][R16.64+0x180] ;  /* 0x0001800610137981 */ /* 0x000ea2000c1f5900 */
[----:B0-----:R-:W-:-:S04]  /*b410*/  IMAD.IADD R28, R27, 0x1, R24 ;  /* 0x000000011b1c7824 */ /* 0x001fc800078e0218 */
[----:B------:R-:W-:Y:S01]  /*b420*/  IMAD.WIDE R14, R28, 0x4, R14 ;  /* 0x000000041c0e7825 */ /* 0x000fe200078e020e */
[----:B--2---:R0:W-:Y:S04]  /*b430*/  STS [R18+0x180], R19 ;  /* 0x0001801312007388 */ /* 0x0041e80000000800 */
[----:B------:R-:W2:Y:S01]  /*b440*/  LDG.E.STRONG.SYS R28, desc[UR6][R14.64] ;  /* 0x000000060e1c7981 */ /* 0x000ea2000c1f5900 */
[----:B------:R-:W-:-:S05]  /*b450*/  IMAD.IADD R27, R27, 0x1, R12 ;  /* 0x000000011b1b7824 */ /* 0x000fca00078e020c */
[----:B------:R-:W-:-:S05]  /*b460*/  LEA R27, R27, UR5, 0x2 ;  /* 0x000000051b1b7c11 */ /* 0x000fca000f8e10ff */
[----:B--2---:R3:W-:Y:S04]  /*b470*/  STS [R27], R28 ;  /* 0x0000001c1b007388 */ /* 0x0047e80000000800 */
[----:B------:R-:W2:Y:S04]  /*b480*/  LDG.E.STRONG.SYS R16, desc[UR6][R14.64+0x80] ;  /* 0x000080060e107981 */ /* 0x000ea8000c1f5900 */
[----:B--2---:R3:W-:Y:S04]  /*b490*/  STS [R27+0x80], R16 ;  /* 0x000080101b007388 */ /* 0x0047e80000000800 */
[----:B------:R-:W2:Y:S04]  /*b4a0*/  LDG.E.STRONG.SYS R17, desc[UR6][R14.64+0x100] ;  /* 0x000100060e117981 */ /* 0x000ea8000c1f5900 */
[----:B--2---:R3:W-:Y:S04]  /*b4b0*/  STS [R27+0x100], R17 ;  /* 0x000100111b007388 */ /* 0x0047e80000000800 */
[----:B0-----:R-:W2:Y:S01]  /*b4c0*/  LDG.E.STRONG.SYS R18, desc[UR6][R14.64+0x180] ;  /* 0x000180060e127981 */ /* 0x001ea2000c1f5900 */
[----:B------:R-:W-:-:S02]  /*b4d0*/  PLOP3.LUT P0, PT, PT, PT, PT, 0x8, 0x80 ;  /* 0x000000000080781c */ /* 0x000fc40003f0e170 */
[----:B------:R-:W-:Y:S01]  /*b4e0*/  IADD3 R29, PT, PT, R29, 0x100, RZ ;  /* 0x000001001d1d7810 */ /* 0x000fe20007ffe0ff */
[----:B--2---:R3:W-:Y:S10]  /*b4f0*/  STS [R27+0x180], R18 ;  /* 0x000180121b007388 */ /* 0x0047f40000000800 */
.L_x_148:
[----:B------:R-:W-:Y:S05]  /*b500*/  BSYNC.RECONVERGENT B2 ;  /* 0x0000000000027941 */ /* 0x000fea0003800200 */
.L_x_147:
        /* <DEDUP_REMOVED lines=18> */
.L_x_141:
[----:B------:R-:W-:Y:S05]  /*b630*/  BSYNC.RECONVERGENT B0 ;  /* 0x0000000000007941 */ /* 0x000fea0003800200 */
.L_x_140:
[----:B------:R-:W-:Y:S01]  /*b640*/  IMAD.IADD R10, R10, 0x1, R13 ;  /* 0x000000010a0a7824 */ /* 0x000fe200078e020d */
[----:B------:R-:W-:Y:S01]  /*b650*/  IADD3 R24, PT, PT, R25, R24, RZ ;  /* 0x0000001819187210 */ /* 0x000fe20007ffe0ff */
[----:B------:R-:W-:-:S03]  /*b660*/  IMAD.IADD R12, R9, 0x1, R12 ;  /* 0x00000001090c7824 */ /* 0x000fc600078e020c */
[----:B------:R-:W-:-:S13]  /*b670*/  ISETP.GE.AND P0, PT, R10, R7, PT ;  /* 0x000000070a00720c */ /* 0x000fda0003f06270 */
[----:B------:R-:W-:Y:S05]  /*b680*/  @!P0 BRA `(.L_x_149) ;  /* 0xfffffff4008c8947 */ /* 0x000fea000383ffff */
.L_x_139:
[----:B------:R-:W-:Y:S05]  /*b690*/  BSYNC.RECONVERGENT B1 ;  /* 0x0000000000017941 */ /* 0x000fea0003800200 */
.L_x_138:
        /* <DEDUP_REMOVED lines=9> */
[----:B------:R-:W-:Y:S01]  /*b730*/  IMAD.MOV.U32 R7, RZ, RZ, RZ ;  /* 0x000000ffff077224 */ /* 0x000fe200078e00ff */
[----:B-----5:R-:W-:-:S12]  /*b740*/  USHF.R.S32.HI UR5, URZ, 0x1f, UR4 ;  /* 0x0000001fff057899 */ /* 0x020fd80008011404 */
.L_x_188:
[----:B------:R-:W5:Y:S01]  /*b750*/  S2UR UR10, SR_CgaCtaId ;  /* 0x00000000000a79c3 */ /* 0x000f620000008800 */
[----:B------:R-:W-:Y:S01]  /*b760*/  UMOV UR9, 0x400 ;  /* 0x0000040000097882 */ /* 0x000fe20000000000 */
[----:B------:R-:W-:Y:S01]  /*b770*/  BSSY.RECONVERGENT B0, `(.L_x_151) ;  /* 0x0000025000007945 */ /* 0x000fe20003800200 */
[----:B-----5:R-:W-:-:S09]  /*b780*/  ULEA UR8, UR10, UR9, 0x18 ;  /* 0x000000090a087291 */ /* 0x020fd2000f8ec0ff */
[----:B------:R-:W-:Y:S04]  /*b790*/  LDS R8, [UR8+0xbfc0] ;  /* 0x00bfc008ff087984 */ /* 0x000fe80008000800 */
[----:B------:R-:W5:Y:S02]  /*b7a0*/  LDS R11, [UR8+0xbfb4] ;  /* 0x00bfb408ff0b7984 */ /* 0x000f640008000800 */
[----:B----45:R-:W-:Y:S02]  /*b7b0*/  IMAD R9, R8, R11, RZ ;  /* 0x0000000b08097224 */ /* 0x030fe400078e02ff */
[----:B0-----:R-:W0:Y:S03]  /*b7c0*/  LDS R8, [UR8+0xbfb8] ;  /* 0x00bfb808ff087984 */ /* 0x001e260008000800 */
[----:B------:R-:W-:-:S13]  /*b7d0*/  ISETP.GE.U32.AND P1, PT, R6, R9, PT ;  /* 0x000000090600720c */ /* 0x000fda0003f26070 */
[----:B-123--:R-:W-:Y:S05]  /*b7e0*/  @P1 BRA `(.L_x_152) ;  /* 0x0000000000741947 */ /* 0x00efea0003800000 */
[----:B------:R-:W5:Y:S01]  /*b7f0*/  I2F.U32.RP R10, R11 ;  /* 0x0000000b000a7306 */ /* 0x000f620000209000 */
[----:B------:R-:W-:Y:S01]  /*b800*/  IMAD.MOV R15, RZ, RZ, -R11 ;  /* 0x000000ffff0f7224 */ /* 0x000fe200078e0a0b */
[----:B------:R-:W-:Y:S01]  /*b810*/  UIADD3 UR4, UPT, UPT, UR9, 0x5c00, URZ ;  /* 0x00005c0009047890 */ /* 0x000fe2000fffe0ff */
[----:B------:R-:W-:Y:S01]  /*b820*/  IMAD R9, R9, R7, R6 ;  /* 0x0000000709097224 */ /* 0x000fe200078e0206 */
[----:B------:R-:W-:Y:S02]  /*b830*/  ISETP.NE.U32.AND P3, PT, R11, RZ, PT ;  /* 0x000000ff0b00720c */ /* 0x000fe40003f65070 */
[----:B------:R-:W-:Y:S02]  /*b840*/  ULEA UR4, UR10, UR4, 0x18 ;  /* 0x000000040a047291 */ /* 0x000fe4000f8ec0ff */
[----:B-----5:R-:W5:Y:S02]  /*b850*/  MUFU.RCP R10, R10 ;  /* 0x0000000a000a7308 */ /* 0x020f640000001000 */
[----:B-----5:R-:W-:-:S02]  /*b860*/  VIADD R12, R10, 0xffffffe ;  /* 0x0ffffffe0a0c7836 */ /* 0x020fc40000000000 */
[----:B------:R-:W-:-:S04]  /*b870*/  LEA R10, R9, UR4, 0x2 ;  /* 0x00000004090a7c11 */ /* 0x000fc8000f8e10ff */
[----:B------:R5:W1:Y:S02]  /*b880*/  F2I.FTZ.U32.TRUNC.NTZ R13, R12 ;  /* 0x0000000c000d7305 */ /* 0x000a64000021f000 */
[----:B------:R-:W0:Y:S01]  /*b890*/  LDS R10, [R10] ;  /* 0x000000000a0a7984 */ /* 0x000e220000000800 */
[----:B-----5:R-:W-:Y:S02]  /*b8a0*/  IMAD.MOV.U32 R12, RZ, RZ, RZ ;  /* 0x000000ffff0c7224 */ /* 0x020fe400078e00ff */
[----:B-1----:R-:W-:-:S04]  /*b8b0*/  IMAD R15, R15, R13, RZ ;  /* 0x0000000d0f0f7224 */ /* 0x002fc800078e02ff */
[----:B------:R-:W-:-:S06]  /*b8c0*/  IMAD.HI.U32 R13, R13, R15, R12 ;  /* 0x0000000f0d0d7227 */ /* 0x000fcc00078e000c */
[----:B--2---:R-:W-:-:S05]  /*b8d0*/  IMAD.HI.U32 R14, R13, R6, RZ ;  /* 0x000000060d0e7227 */ /* 0x004fca00078e00ff */
[----:B0--34-:R-:W-:-:S05]  /*b8e0*/  IADD3 R16, PT, PT, -R14, RZ, RZ ;  /* 0x000000ff0e107210 */ /* 0x019fca0007ffe1ff */
[----:B------:R-:W-:-:S05]  /*b8f0*/  IMAD R16, R11, R16, R6 ;  /* 0x000000100b107224 */ /* 0x000fca00078e0206 */
[----:B------:R-:W-:-:S13]  /*b900*/  ISETP.GE.U32.AND P0, PT, R16, R11, PT ;  /* 0x0000000b1000720c */ /* 0x000fda0003f06070 */
[----:B------:R-:W-:Y:S02]  /*b910*/  @P0 IMAD.IADD R16, R16, 0x1, -R11 ;  /* 0x0000000110100824 */ /* 0x000fe400078e0a0b */
[----:B------:R-:W-:-:S03]  /*b920*/  @P0 VIADD R14, R14, 0x1 ;  /* 0x000000010e0e0836 */ /* 0x000fc60000000000 */
[----:B------:R-:W-:-:S13]  /*b930*/  ISETP.GE.U32.AND P2, PT, R16, R11, PT ;  /* 0x0000000b1000720c */ /* 0x000fda0003f46070 */
[----:B------:R-:W-:Y:S01]  /*b940*/  @P2 VIADD R14, R14, 0x1 ;  /* 0x000000010e0e2836 */ /* 0x000fe20000000000 */
[----:B------:R-:W-:-:S05]  /*b950*/  @!P3 LOP3.LUT R14, RZ, R11, RZ, 0x33, !PT ;  /* 0x0000000bff0eb212 */ /* 0x000fca00078e33ff */
[----:B------:R-:W-:Y:S01]  /*b960*/  IMAD.MOV R9, RZ, RZ, -R14 ;  /* 0x000000ffff097224 */ /* 0x000fe200078e0a0e */
[----:B------:R-:W-:-:S03]  /*b970*/  IADD3 R14, PT, PT, R11, R14, RZ ;  /* 0x0000000e0b0e7210 */ /* 0x000fc60007ffe0ff */
[----:B------:R-:W-:-:S04]  /*b980*/  IMAD R9, R11, R9, R6 ;  /* 0x000000090b097224 */ /* 0x000fc800078e0206 */
[----:B------:R-:W-:-:S05]  /*b990*/  IMAD R9, R14, R8, R9 ;  /* 0x000000080e097224 */ /* 0x000fca00078e0209 */
[----:B------:R-:W-:-:S05]  /*b9a0*/  LEA R9, R9, UR8, 0x2 ;  /* 0x0000000809097c11 */ /* 0x000fca000f8e10ff */
[----:B------:R0:W-:Y:S02]  /*b9b0*/  STS [R9], R10 ;  /* 0x0000000a09007388 */ /* 0x0001e40000000800 */
.L_x_152:
[----:B------:R-:W-:Y:S05]  /*b9c0*/  BSYNC.RECONVERGENT B0 ;  /* 0x0000000000007941 */ /* 0x000fea0003800200 */
.L_x_151:
[----:B------:R-:W0:Y:S01]  /*b9d0*/  LDS R12, [UR8+0xbfc4] ;  /* 0x00bfc408ff0c7984 */ /* 0x000e220008000800 */
[----:B------:R-:W-:Y:S01]  /*b9e0*/  ISETP.GE.AND P0, PT, R11, 0x1, PT ;  /* 0x000000010b00780c */ /* 0x000fe20003f06270 */
[----:B------:R-:W-:Y:S01]  /*b9f0*/  BSSY.RECONVERGENT B0, `(.L_x_153) ;  /* 0x000002b000007945 */ /* 0x000fe20003800200 */
[----:B------:R-:W-:Y:S01]  /*ba00*/  ISETP.GT.AND P2, PT, R0, 0x1, PT ;  /* 0x000000010000780c */ /* 0x000fe20003f44270 */
[----:B0-----:R-:W-:-:S04]  /*ba10*/  IMAD R10, R12, R7, RZ ;  /* 0x000000070c0a7224 */ /* 0x001fc800078e02ff */
[----:B------:R-:W-:-:S05]  /*ba20*/  IMAD R9, R11, 0x2, R10 ;  /* 0x000000020b097824 */ /* 0x000fca00078e020a */
[----:B------:R-:W-:Y:S01]  /*ba30*/  ISETP.GE.U32.OR P0, PT, R6, R9, !P0 ;  /* 0x000000090600720c */ /* 0x000fe20004706470 */
[----:B------:R-:W-:-:S12]  /*ba40*/  @P1 BRA `(.L_x_154) ;  /* 0x0000000000941947 */ /* 0x000fd80003800000 */
[----:B------:R-:W0:Y:S01]  /*ba50*/  I2F.U32.RP R9, R11 ;  /* 0x0000000b00097306 */ /* 0x000e220000209000 */
[----:B------:R-:W-:Y:S01]  /*ba60*/  IMAD.MOV R13, RZ, RZ, -R11 ;  /* 0x000000ffff0d7224 */ /* 0x000fe200078e0a0b */
[----:B------:R-:W-:Y:S01]  /*ba70*/  ISETP.NE.U32.AND P4, PT, R11, RZ, PT ;  /* 0x000000ff0b00720c */ /* 0x000fe20003f85070 */
[----:B--2---:R-:W-:Y:S01]  /*ba80*/  IMAD.MOV.U32 R14, RZ, RZ, RZ ;  /* 0x000000ffff0e7224 */ /* 0x004fe200078e00ff */
[----:B------:R-:W2:Y:S01]  /*ba90*/  LDCU UR4, c[0x0][0x3b4] ;  /* 0x00007680ff0477ac */ /* 0x000ea20008000800 */
[----:B------:R-:W5:Y:S03]  /*baa0*/  LDCU.64 UR12, c[0x0][0x380] ;  /* 0x00007000ff0c77ac */ /* 0x000f660008000a00 */
[----:B0-----:R-:W0:Y:S02]  /*bab0*/  MUFU.RCP R9, R9 ;  /* 0x0000000900097308 */ /* 0x001e240000001000 */
[----:B0-----:R-:W-:-:S02]  /*bac0*/  VIADD R15, R9, 0xffffffe ;  /* 0x0ffffffe090f7836 */ /* 0x001fc40000000000 */
[----:B------:R-:W-:Y:S04]  /*bad0*/  LDS R9, [UR8+0xbfd8] ;  /* 0x00bfd808ff097984 */ /* 0x000fe80008000800 */
[----:B------:R-:W0:Y:S02]  /*bae0*/  F2I.FTZ.U32.TRUNC.NTZ R15, R15 ;  /* 0x0000000f000f7305 */ /* 0x000e24000021f000 */
[----:B0-----:R-:W-:-:S04]  /*baf0*/  IMAD R13, R13, R15, RZ ;  /* 0x0000000f0d0d7224 */ /* 0x001fc800078e02ff */
[----:B------:R-:W-:Y:S02]  /*bb00*/  IMAD.HI.U32 R13, R15, R13, R14 ;  /* 0x0000000d0f0d7227 */ /* 0x000fe400078e000e */
[----:B------:R-:W0:Y:S04]  /*bb10*/  LDS R14, [UR8+0xbfc8] ;  /* 0x00bfc808ff0e7984 */ /* 0x000e280008000800 */
[----:B-1-34-:R-:W-:-:S05]  /*bb20*/  IMAD.HI.U32 R17, R13, R6, RZ ;  /* 0x000000060d117227 */ /* 0x01afca00078e00ff */
        /* <DEDUP_REMOVED lines=8> */
[----:B------:R-:W-:Y:S02]  /*bbb0*/  IMAD.MOV R13, RZ, RZ, -R17 ;  /* 0x000000ffff0d7224 */ /* 0x000fe400078e0a11 */
[----:B0-----:R-:W-:Y:S02]  /*bbc0*/  IMAD R9, R17, R14, R9 ;  /* 0x0000000e11097224 */ /* 0x001fe400078e0209 */
[----:B------:R-:W-:-:S05]  /*bbd0*/  IMAD R18, R11, R13, R6 ;  /* 0x0000000d0b127224 */ /* 0x000fca00078e0206 */
[----:B------:R-:W-:-:S04]  /*bbe0*/  IADD3 R9, PT, PT, R18, R9, RZ ;  /* 0x0000000912097210 */ /* 0x000fc80007ffe0ff */
[----:B--2---:R-:W-:-:S04]  /*bbf0*/  IADD3 R13, P1, PT, R9, UR4, RZ ;  /* 0x00000004090d7c10 */ /* 0x004fc8000ff3e0ff */
[----:B------:R-:W-:Y:S02]  /*bc00*/  LEA.HI.X.SX32 R16, R9, UR5, 0x1, P1 ;  /* 0x0000000509107c11 */ /* 0x000fe400088f0eff */
[----:B-----5:R-:W-:-:S04]  /*bc10*/  LEA R14, P1, R13, UR12, 0x2 ;  /* 0x0000000c0d0e7c11 */ /* 0x020fc8000f8210ff */
[----:B------:R-:W-:-:S05]  /*bc20*/  LEA.HI.X R15, R13, UR13, R16, 0x2, P1 ;  /* 0x0000000d0d0f7c11 */ /* 0x000fca00088f1410 */
[----:B------:R-:W2:Y:S01]  /*bc30*/  LDG.E.STRONG.SYS R14, desc[UR6][R14.64] ;  /* 0x000000060e0e7981 */ /* 0x000ea2000c1f5900 */
[----:B------:R-:W-:-:S04]  /*bc40*/  IMAD R9, R11, R8, RZ ;  /* 0x000000080b097224 */ /* 0x000fc800078e02ff */
[----:B------:R-:W-:-:S05]  /*bc50*/  IMAD R16, R17, R8, R9 ;  /* 0x0000000811107224 */ /* 0x000fca00078e0209 */
[----:B------:R-:W-:-:S05]  /*bc60*/  IADD3 R16, PT, PT, R18, R16, R11 ;  /* 0x0000001012107210 */ /* 0x000fca0007ffe00b */
[----:B------:R-:W-:-:S05]  /*bc70*/  IMAD R16, R12, R7, R16 ;  /* 0x000000070c107224 */ /* 0x000fca00078e0210 */
[----:B------:R-:W-:-:S05]  /*bc80*/  LEA R9, R16, UR8, 0x2 ;  /* 0x0000000810097c11 */ /* 0x000fca000f8e10ff */
[----:B--2---:R0:W-:Y:S02]  /*bc90*/  STS [R9], R14 ;  /* 0x0000000e09007388 */ /* 0x0041e40000000800 */
.L_x_154:
[----:B------:R-:W-:Y:S05]  /*bca0*/  BSYNC.RECONVERGENT B0 ;  /* 0x0000000000007941 */ /* 0x000fea0003800200 */
.L_x_153:
[----:B------:R-:W-:Y:S01]  /*bcb0*/  BSSY.RECONVERGENT B0, `(.L_x_155) ;  /* 0x000013a000007945 */ /* 0x000fe20003800200 */
[----:B--2-4-:R-:W-:-:S03]  /*bcc0*/  SEL R19, R10, RZ, P2 ;  /* 0x000000ff0a137207 */ /* 0x014fc60001000000 */
[----:B------:R-:W-:Y:S05]  /*bcd0*/  @P0 BRA `(.L_x_156) ;  /* 0x0000001000dc0947 */ /* 0x000fea0003800000 */
[----:B------:R-:W2:Y:S01]  /*bce0*/  LDS R10, [UR8+0xbfbc] ;  /* 0x00bfbc08ff0a7984 */ /* 0x000ea20008000800 */
[----:B------:R-:W-:Y:S01]  /*bcf0*/  ISETP.GE.U32.AND P0, PT, R11, 0x4, PT ;  /* 0x000000040b00780c */ /* 0x000fe20003f06070 */
[----:B-1-3--:R-:W-:Y:S02]  /*bd00*/  VIADD R17, R0, 0xffffffff ;  /* 0xffffffff00117836 */ /* 0x00afe40000000000 */
[----:B0-----:R-:W0:Y:S01]  /*bd10*/  LDS R9, [UR8+0xbfcc] ;  /* 0x00bfcc08ff097984 */ /* 0x001e220008000800 */
[--C-:B------:R-:W-:Y:S02]  /*bd20*/  IMAD.MOV.U32 R15, RZ, RZ, R6.reuse ;  /* 0x000000ffff0f7224 */ /* 0x100fe400078e0006 */
[----:B--2---:R-:W-:Y:S01]  /*bd30*/  IMAD R17, R17, R10, RZ ;  /* 0x0000000a11117224 */ /* 0x004fe200078e02ff */
[C---:B------:R-:W-:Y:S01]  /*bd40*/  LOP3.LUT R10, R11.reuse, 0x3, RZ, 0xc0, !PT ;  /* 0x000000030b0a7812 */ /* 0x040fe200078ec0ff */
[----:B0-----:R-:W-:Y:S02]  /*bd50*/  IMAD R22, R11, R9, R11 ;  /* 0x000000090b167224 */ /* 0x001fe400078e020b */
[----:B------:R-:W-:-:S05]  /*bd60*/  IMAD.IADD R14, R17, 0x1, R6 ;  /* 0x00000001110e7824 */ /* 0x000fca00078e0206 */
[----:B------:R-:W-:Y:S01]  /*bd70*/  IADD3 R12, PT, PT, R14, -R22, -R19 ;  /* 0x800000160e0c7210 */ /* 0x000fe20007ffe813 */
[----:B------:R-:W-:Y:S06]  /*bd80*/  @!P0 BRA `(.L_x_157) ;  /* 0x0000001000308947 */ /* 0x000fec0003800000 */
[----:B------:R-:W-:Y:S01]  /*bd90*/  LOP3.LUT R11, R11, 0x7ffffffc, RZ, 0xc0, !PT ;  /* 0x7ffffffc0b0b7812 */ /* 0x000fe200078ec0ff */
[--C-:B------:R-:W-:Y:S01]  /*bda0*/  IMAD R13, R9, 0x2, R14.reuse ;  /* 0x00000002090d7824 */ /* 0x100fe200078e020e */
[----:B------:R-:W-:Y:S01]  /*bdb0*/  IADD3 R17, PT, PT, R17, R6, R9 ;  /* 0x0000000611117210 */ /* 0x000fe20007ffe009 */
[----:B------:R-:W-:Y:S01]  /*bdc0*/  IMAD R15, R9, 0x3, R14 ;  /* 0x00000003090f7824 */ /* 0x000fe200078e020e */
[----:B------:R-:W-:Y:S01]  /*bdd0*/  IADD3 R11, PT, PT, -R11, RZ, RZ ;  /* 0x000000ff0b0b7210 */ /* 0x000fe20007ffe1ff */
[----:B------:R-:W0:Y:S01]  /*bde0*/  LDCU UR11, c[0x0][0x3b4] ;  /* 0x00007680ff0b77ac */ /* 0x000e220008000800 */
[--C-:B------:R-:W-:Y:S02]  /*bdf0*/  IADD3 R14, PT, PT, -R19, R13, -R22.reuse ;  /* 0x0000000d130e7210 */ /* 0x100fe40007ffe916 */
[----:B------:R-:W-:Y:S01]  /*be00*/  ISETP.GE.AND P0, PT, R11, RZ, PT ;  /* 0x000000ff0b00720c */ /* 0x000fe20003f06270 */
[----:B------:R-:W1:Y:S01]  /*be10*/  LDCU.64 UR14, c[0x0][0x380] ;  /* 0x00007000ff0e77ac */ /* 0x000e620008000a00 */
[C---:B------:R-:W-:Y:S01]  /*be20*/  IADD3 R24, PT, PT, -R19.reuse, R15, -R22 ;  /* 0x0000000f13187210 */ /* 0x040fe20007ffe916 */
[----:B------:R-:W-:Y:S01]  /*be30*/  IMAD.MOV.U32 R15, RZ, RZ, R6 ;  /* 0x000000ffff0f7224 */ /* 0x000fe200078e0006 */
[----:B------:R-:W-:-:S02]  /*be40*/  IADD3 R22, PT, PT, -R19, R17, -R22 ;  /* 0x0000001113167210 */ /* 0x000fc40007ffe916 */
[----:B------:R-:W-:-:S07]  /*be50*/  LEA R13, R6, UR8, 0x2 ;  /* 0x00000008060d7c11 */ /* 0x000fce000f8e10ff */
[----:B------:R-:W-:Y:S05]  /*be60*/  @P0 BRA `(.L_x_158) ;  /* 0x0000000c00680947 */ /* 0x000fea0003800000 */
[----:B------:R-:W-:Y:S01]  /*be70*/  IMAD.MOV R16, RZ, RZ, -R11 ;  /* 0x000000ffff107224 */ /* 0x000fe200078e0a0b */
[----:B------:R-:W-:-:S04]  /*be80*/  PLOP3.LUT P0, PT, PT, PT, PT, 0x80, 0x8 ;  /* 0x000000000008781c */ /* 0x000fc80003f0f070 */
[----:B------:R-:W-:-:S13]  /*be90*/  ISETP.GT.AND P1, PT, R16, 0xc, PT ;  /* 0x0000000c1000780c */ /* 0x000fda0003f24270 */
[----:B------:R-:W-:Y:S05]  /*bea0*/  @!P1 BRA `(.L_x_159) ;  /* 0x00000008002c9947 */ /* 0x000fea0003800000 */
[----:B------:R-:W-:Y:S01]  /*beb0*/  PLOP3.LUT P0, PT, PT, PT, PT, 0x8, 0x80 ;  /* 0x000000000080781c */ /* 0x000fe20003f0e170 */
[----:B------:R-:W2:Y:S01]  /*bec0*/  LDCU UR4, c[0x0][0x3b4] ;  /* 0x00007680ff0477ac */ /* 0x000ea20008000800 */
[----:B------:R-:W3:Y:S01]  /*bed0*/  LDCU.64 UR12, c[0x0][0x380] ;  /* 0x00007000ff0c77ac */ /* 0x000ee20008000a00 */
[----:B------:R-:W-:-:S10]  /*bee0*/  NOP ;  /* 0x0000000000007918 */ /* 0x000fd40000000000 */
.L_x_160:
[----:B--2---:R-:W-:-:S04]  /*bef0*/  IADD3 R17, P1, PT, R12, UR4, RZ ;  /* 0x000000040c117c10 */ /* 0x004fc8000ff3e0ff */
[----:B------:R-:W-:Y:S02]  /*bf00*/  LEA.HI.X.SX32 R18, R12, UR5, 0x1, P1 ;  /* 0x000000050c127c11 */ /* 0x000fe400088f0eff */
[----:B---34-:R-:W-:-:S04]  /*bf10*/  LEA R16, P1, R17, UR12, 0x2 ;  /* 0x0000000c11107c11 */ /* 0x018fc8000f8210ff */
[----:B------:R-:W-:-:S05]  /*bf20*/  LEA.HI.X R17, R17, UR13, R18, 0x2, P1 ;  /* 0x0000000d11117c11 */ /* 0x000fca00088f1412 */
[----:B------:R-:W2:Y:S01]  /*bf30*/  LDG.E.STRONG.SYS R16, desc[UR6][R16.64] ;  /* 0x0000000610107981 */ /* 0x000ea2000c1f5900 */
[----:B------:R-:W-:-:S04]  /*bf40*/  IADD3 R18, P1, PT, R22, UR4, RZ ;  /* 0x0000000416127c10 */ /* 0x000fc8000ff3e0ff */
[----:B------:R-:W-:Y:S02]  /*bf50*/  LEA.HI.X.SX32 R19, R22, UR5, 0x1, P1 ;  /* 0x0000000516137c11 */ /* 0x000fe400088f0eff */
[----:B------:R-:W-:-:S04]  /*bf60*/  LEA R20, P1, R18, UR12, 0x2 ;  /* 0x0000000c12147c11 */ /* 0x000fc8000f8210ff */
[----:B------:R-:W-:Y:S02]  /*bf70*/  LEA.HI.X R21, R18, UR13, R19, 0x2, P1 ;  /* 0x0000000d12157c11 */ /* 0x000fe400088f1413 */
[C---:B------:R-:W-:Y:S01]  /*bf80*/  IADD3 R19, P1, PT, R14.reuse, UR4, RZ ;  /* 0x000000040e137c10 */ /* 0x040fe2000ff3e0ff */
[----:B--2---:R2:W-:Y:S04]  /*bf90*/  STS [R13], R16 ;  /* 0x000000100d007388 */ /* 0x0045e80000000800 */
[----:B------:R-:W3:Y:S01]  /*bfa0*/  LDG.E.STRONG.SYS R21, desc[UR6][R20.64] ;  /* 0x0000000614157981 */ /* 0x000ee2000c1f5900 */
[----:B------:R-:W-:Y:S02]  /*bfb0*/  LEA.HI.X.SX32 R26, R14, UR5, 0x1, P1 ;  /* 0x000000050e1a7c11 */ /* 0x000fe400088f0eff */
[----:B------:R-:W-:-:S04]  /*bfc0*/  LEA R18, P1, R19, UR12, 0x2 ;  /* 0x0000000c13127c11 */ /* 0x000fc8000f8210ff */
[----:B------:R-:W-:Y:S01]  /*bfd0*/  LEA.HI.X R19, R19, UR13, R26, 0x2, P1 ;  /* 0x0000000d13137c11 */ /* 0x000fe200088f141a */
[----:B------:R-:W-:Y:S01]  /*bfe0*/  IMAD R26, R8, 0x4, R13 ;  /* 0x00000004081a7824 */ /* 0x000fe200078e020d */
[----:B------:R-:W-:-:S04]  /*bff0*/  IADD3 R17, P1, PT, R24, UR4, RZ ;  /* 0x0000000418117c10 */ /* 0x000fc8000ff3e0ff */
[----:B---3--:R3:W-:Y:S04]  /*c000*/  STS [R26], R21 ;  /* 0x000000151a007388 */ /* 0x0087e80000000800 */
[----:B------:R-:W4:Y:S01]  /*c010*/  LDG.E.STRONG.SYS R23, desc[UR6][R18.64] ;  /* 0x0000000612177981 */ /* 0x000f22000c1f5900 */
[----:B------:R-:W-:Y:S02]  /*c020*/  LEA.HI.X.SX32 R28, R24, UR5, 0x1, P1 ;  /* 0x00000005181c7c11 */ /* 0x000fe400088f0eff */
[----:B--2---:R-:W-:-:S04]  /*c030*/  LEA R16, P1, R17, UR12, 0x2 ;  /* 0x0000000c11107c11 */ /* 0x004fc8000f8210ff */
[----:B------:R-:W-:Y:S01]  /*c040*/  LEA.HI.X R17, R17, UR13, R28, 0x2, P1 ;  /* 0x0000000d11117c11 */ /* 0x000fe200088f141c */
[----:B------:R-:W-:Y:S01]  /*c050*/  IMAD R28, R8, 0x8, R13 ;  /* 0x00000008081c7824 */ /* 0x000fe200078e020d */
[----:B------:R-:W-:-:S04]  /*c060*/  LEA R20, R9, R12, 0x2 ;  /* 0x0000000c09147211 */ /* 0x000fc800078e10ff */
[C---:B------:R-:W-:Y:S01]  /*c070*/  IADD3 R12, P1, PT, R20.reuse, UR4, RZ ;  /* 0x00000004140c7c10 */ /* 0x040fe2000ff3e0ff */
[----:B----4-:R2:W-:Y:S04]  /*c080*/  STS [R28], R23 ;  /* 0x000000171c007388 */ /* 0x0105e80000000800 */
[----:B------:R-:W4:Y:S01]  /*c090*/  LDG.E.STRONG.SYS R25, desc[UR6][R16.64] ;  /* 0x0000000610197981 */ /* 0x000f22000c1f5900 */
[----:B---3--:R-:W-:Y:S02]  /*c0a0*/  LEA.HI.X.SX32 R21, R20, UR5, 0x1, P1 ;  /* 0x0000000514157c11 */ /* 0x008fe400088f0eff */
[----:B------:R-:W-:-:S04]  /*c0b0*/  LEA R18, P1, R12, UR12, 0x2 ;  /* 0x0000000c0c127c11 */ /* 0x000fc8000f8210ff */
[----:B------:R-:W-:Y:S01]  /*c0c0*/  LEA.HI.X R19, R12, UR13, R21, 0x2, P1 ;  /* 0x0000000d0c137c11 */ /* 0x000fe200088f1415 */
[----:B------:R-:W-:Y:S02]  /*c0d0*/  IMAD R12, R8, 0xc, R13 ;  /* 0x0000000c080c7824 */ /* 0x000fe400078e020d */
[----:B------:R-:W-:-:S03]  /*c0e0*/  IMAD R22, R9, 0x4, R22 ;  /* 0x0000000409167824 */ /* 0x000fc600078e0216 */
[----:B----4-:R3:W-:Y:S04]  /*c0f0*/  STS [R12], R25 ;  /* 0x000000190c007388 */ /* 0x0107e80000000800 */
[----:B------:R-:W4:Y:S01]  /*c100*/  LDG.E.STRONG.SYS R18, desc[UR6][R18.64] ;  /* 0x0000000612127981 */ /* 0x000f22000c1f5900 */
[----:B------:R-:W-:-:S04]  /*c110*/  IADD3 R21, P1, PT, R22, UR4, RZ ;  /* 0x0000000416157c10 */ /* 0x000fc8000ff3e0ff */
[----:B------:R-:W-:Y:S02]  /*c120*/  LEA.HI.X.SX32 R26, R22, UR5, 0x1, P1 ;  /* 0x00000005161a7c11 */ /* 0x000fe400088f0eff */
[----:B------:R-:W-:-:S04]  /*c130*/  LEA R16, P1, R21, UR12, 0x2 ;  /* 0x0000000c15107c11 */ /* 0x000fc8000f8210ff */
[----:B------:R-:W-:Y:S01]  /*c140*/  LEA.HI.X R17, R21, UR13, R26, 0x2, P1 ;  /* 0x0000000d15117c11 */ /* 0x000fe200088f141a */
[----:B------:R-:W-:Y:S02]  /*c150*/  IMAD R21, R8, 0x10, R13 ;  /* 0x0000001008157824 */ /* 0x000fe400078e020d */
[----:B------:R-:W-:-:S03]  /*c160*/  IMAD R14, R9, 0x4, R14 ;  /* 0x00000004090e7824 */ /* 0x000fc600078e020e */
[----:B----4-:R4:W-:Y:S04]  /*c170*/  STS [R21], R18 ;  /* 0x0000001215007388 */ /* 0x0109e80000000800 */
[----:B--2---:R-:W2:Y:S01]  /*c180*/  LDG.E.STRONG.SYS R23, desc[UR6][R16.64] ;  /* 0x0000000610177981 */ /* 0x004ea2000c1f5900 */
[----:B------:R-:W-:-:S04]  /*c190*/  IADD3 R13, P1, PT, R14, UR4, RZ ;  /* 0x000000040e0d7c10 */ /* 0x000fc8000ff3e0ff */
[----:B------:R-:W-:Y:S02]  /*c1a0*/  LEA.HI.X.SX32 R26, R14, UR5, 0x1, P1 ;  /* 0x000000050e1a7c11 */ /* 0x000fe400088f0eff */
[----:B---3--:R-:W-:-:S04]  /*c1b0*/  LEA R12, P1, R13, UR12, 0x2 ;  /* 0x0000000c0d0c7c11 */ /* 0x008fc8000f8210ff */
[----:B------:R-:W-:Y:S01]  /*c1c0*/  LEA.HI.X R13, R13, UR13, R26, 0x2, P1 ;  /* 0x0000000d0d0d7c11 */ /* 0x000fe200088f141a */
[----:B------:R-:W-:Y:S01]  /*c1d0*/  IMAD R26, R8, 0x4, R21 ;  /* 0x00000004081a7824 */ /* 0x000fe200078e0215 */
[----:B------:R-:W-:-:S04]  /*c1e0*/  LEA R24, R9, R24, 0x2 ;  /* 0x0000001809187211 */ /* 0x000fc800078e10ff */
[----:B--2---:R2:W-:Y:S04]  /*c1f0*/  STS [R26], R23 ;  /* 0x000000171a007388 */ /* 0x0045e80000000800 */
[----:B------:R-:W3:Y:S01]  /*c200*/  LDG.E.STRONG.SYS R12, desc[UR6][R12.64] ;  /* 0x000000060c0c7981 */ /* 0x000ee2000c1f5900 */
[----:B----4-:R-:W-:Y:S01]  /*c210*/  IADD3 R18, P1, PT, R24, UR4, RZ ;  /* 0x0000000418127c10 */ /* 0x010fe2000ff3e0ff */
[----:B------:R-:W-:-:S03]  /*c220*/  IMAD R25, R8, 0x8, R21 ;  /* 0x0000000808197824 */ /* 0x000fc600078e0215 */
[----:B------:R-:W-:Y:S02]  /*c230*/  LEA.HI.X.SX32 R17, R24, UR5, 0x1, P1 ;  /* 0x0000000518117c11 */ /* 0x000fe400088f0eff */
[----:B------:R-:W-:-:S04]  /*c240*/  LEA R16, P1, R18, UR12, 0x2 ;  /* 0x0000000c12107c11 */ /* 0x000fc8000f8210ff */
[----:B------:R-:W-:Y:S01]  /*c250*/  LEA.HI.X R17, R18, UR13, R17, 0x2, P1 ;  /* 0x0000000d12117c11 */ /* 0x000fe200088f1411 */
[----:B------:R-:W-:Y:S01]  /*c260*/  IMAD R20, R9, 0x4, R20 ;  /* 0x0000000409147824 */ /* 0x000fe200078e0214 */
[----:B---3--:R3:W-:Y:S04]  /*c270*/  STS [R25], R12 ;  /* 0x0000000c19007388 */ /* 0x0087e80000000800 */
[----:B------:R-:W4:Y:S01]  /*c280*/  LDG.E.STRONG.SYS R16, desc[UR6][R16.64] ;  /* 0x0000000610107981 */ /* 0x000f22000c1f5900 */
[----:B------:R-:W-:Y:S01]  /*c290*/  IADD3 R19, P1, PT, R20, UR4, RZ ;  /* 0x0000000414137c10 */ /* 0x000fe2000ff3e0ff */
[----:B--2---:R-:W-:-:S03]  /*c2a0*/  IMAD R23, R8, 0xc, R21 ;  /* 0x0000000c08177824 */ /* 0x004fc600078e0215 */
[----:B------:R-:W-:Y:S02]  /*c2b0*/  LEA.HI.X.SX32 R26, R20, UR5, 0x1, P1 ;  /* 0x00000005141a7c11 */ /* 0x000fe400088f0eff */
[----:B------:R-:W-:-:S04]  /*c2c0*/  LEA R18, P1, R19, UR12, 0x2 ;  /* 0x0000000c13127c11 */ /* 0x000fc8000f8210ff */
[----:B------:R-:W-:Y:S01]  /*c2d0*/  LEA.HI.X R19, R19, UR13, R26, 0x2, P1 ;  /* 0x0000000d13137c11 */ /* 0x000fe200088f141a */
[----:B------:R-:W-:Y:S01]  /*c2e0*/  IMAD R22, R9, 0x4, R22 ;  /* 0x0000000409167824 */ /* 0x000fe200078e0216 */
[----:B----4-:R2:W-:Y:S04]  /*c2f0*/  STS [R23], R16 ;  /* 0x0000001017007388 */ /* 0x0105e80000000800 */
[----:B------:R-:W4:Y:S01]  /*c300*/  LDG.E.STRONG.SYS R18, desc[UR6][R18.64] ;  /* 0x0000000612127981 */ /* 0x000f22000c1f5900 */
[----:B------:R-:W-:Y:S01]  /*c310*/  IADD3 R13, P1, PT, R22, UR4, RZ ;  /* 0x00000004160d7c10 */ /* 0x000fe2000ff3e0ff */
[----:B------:R-:W-:-:S03]  /*c320*/  IMAD R21, R8, 0x10, R21 ;  /* 0x0000001008157824 */ /* 0x000fc600078e0215 */
[----:B------:R-:W-:Y:S02]  /*c330*/  LEA.HI.X.SX32 R26, R22, UR5, 0x1, P1 ;  /* 0x00000005161a7c11 */ /* 0x000fe400088f0eff */
[----:B---3--:R-:W-:-:S04]  /*c340*/  LEA R12, P1, R13, UR12, 0x2 ;  /* 0x0000000c0d0c7c11 */ /* 0x008fc8000f8210ff */
[----:B------:R-:W-:Y:S02]  /*c350*/  LEA.HI.X R13, R13, UR13, R26, 0x2, P1 ;  /* 0x0000000d0d0d7c11 */ /* 0x000fe400088f141a */
[----:B------:R-:W-:Y:S01]  /*c360*/  LEA R26, R9, R14, 0x2 ;  /* 0x0000000e091a7211 */ /* 0x000fe200078e10ff */
[----:B----4-:R3:W-:Y:S04]  /*c370*/  STS [R21], R18 ;  /* 0x0000001215007388 */ /* 0x0107e80000000800 */
        /* <DEDUP_REMOVED lines=13> */
[----:B------:R-:W-:Y:S01]  /*c450*/  LEA.HI.X R19, R14, UR13, R13, 0x2, P1 ;  /* 0x0000000d0e137c11 */ /* 0x000fe200088f140d */
[----:B------:R-:W-:Y:S01]  /*c460*/  IMAD R14, R9, 0x4, R20 ;  /* 0x00000004090e7824 */ /* 0x000fe200078e0214 */
[----:B----4-:R3:W-:Y:S04]  /*c470*/  STS [R25], R16 ;  /* 0x0000001019007388 */ /* 0x0107e80000000800 */
[----:B------:R-:W4:Y:S01]  /*c480*/  LDG.E.STRONG.SYS R18, desc[UR6][R18.64] ;  /* 0x0000000612127981 */ /* 0x000f22000c1f5900 */
[----:B------:R-:W-:Y:S01]  /*c490*/  IADD3 R13, P1, PT, R14, UR4, RZ ;  /* 0x000000040e0d7c10 */ /* 0x000fe2000ff3e0ff */
[----:B--2---:R-:W-:-:S03]  /*c4a0*/  IMAD R23, R8, 0xc, R21 ;  /* 0x0000000c08177824 */ /* 0x004fc600078e0215 */
[----:B------:R-:W-:Y:S02]  /*c4b0*/  LEA.HI.X.SX32 R20, R14, UR5, 0x1, P1 ;  /* 0x000000050e147c11 */ /* 0x000fe400088f0eff */
[----:B------:R-:W-:-:S04]  /*c4c0*/  LEA R12, P1, R13, UR12, 0x2 ;  /* 0x0000000c0d0c7c11 */ /* 0x000fc8000f8210ff */
[----:B------:R-:W-:Y:S02]  /*c4d0*/  LEA.HI.X R13, R13, UR13, R20, 0x2, P1 ;  /* 0x0000000d0d0d7c11 */ /* 0x000fe400088f1414 */
[----:B------:R-:W-:Y:S01]  /*c4e0*/  LEA R22, R9, R22, 0x2 ;  /* 0x0000001609167211 */ /* 0x000fe200078e10ff */
        /* <DEDUP_REMOVED lines=10> */
[----:B--2---:R-:W-:-:S04]  /*c590*/  IADD3 R18, P1, PT, R26, UR4, RZ ;  /* 0x000000041a127c10 */ /* 0x004fc8000ff3e0ff */
[----:B------:R-:W-:Y:S02]  /*c5a0*/  LEA.HI.X.SX32 R13, R26, UR5, 0x1, P1 ;  /* 0x000000051a0d7c11 */ /* 0x000fe400088f0eff */
[----:B------:R-:W-:-:S04]  /*c5b0*/  LEA R12, P1, R18, UR12, 0x2 ;  /* 0x0000000c120c7c11 */ /* 0x000fc8000f8210ff */
[----:B------:R-:W-:Y:S01]  /*c5c0*/  LEA.HI.X R13, R18, UR13, R13, 0x2, P1 ;  /* 0x0000000d120d7c11 */ /* 0x000fe200088f140d */
[----:B------:R-:W-:Y:S02]  /*c5d0*/  IMAD R18, R8, 0x4, R21 ;  /* 0x0000000408127824 */ /* 0x000fe400078e0215 */
[----:B------:R-:W-:-:S03]  /*c5e0*/  IMAD R24, R9, 0x4, R24 ;  /* 0x0000000409187824 */ /* 0x000fc600078e0218 */
[----:B----4-:R-:W-:Y:S04]  /*c5f0*/  STS [R18], R19 ;  /* 0x0000001312007388 */ /* 0x010fe80000000800 */
[----:B------:R-:W2:Y:S01]  /*c600*/  LDG.E.STRONG.SYS R13, desc[UR6][R12.64] ;  /* 0x000000060c0d7981 */ /* 0x000ea2000c1f5900 */
[----:B---3--:R-:W-:-:S04]  /*c610*/  IADD3 R20, P1, PT, R24, UR4, RZ ;  /* 0x0000000418147c10 */ /* 0x008fc8000ff3e0ff */
[----:B------:R-:W-:Y:S02]  /*c620*/  LEA.HI.X.SX32 R17, R24, UR5, 0x1, P1 ;  /* 0x0000000518117c11 */ /* 0x000fe400088f0eff */
[----:B------:R-:W-:-:S04]  /*c630*/  LEA R16, P1, R20, UR12, 0x2 ;  /* 0x0000000c14107c11 */ /* 0x000fc8000f8210ff */
[----:B------:R-:W-:Y:S02]  /*c640*/  LEA.HI.X R17, R20, UR13, R17, 0x2, P1 ;  /* 0x0000000d14117c11 */ /* 0x000fe400088f1411 */
[----:B------:R-:W-:-:S05]  /*c650*/  LEA R20, R8, R21, 0x3 ;  /* 0x0000001508147211 */ /* 0x000fca00078e18ff */
[----:B--2---:R2:W-:Y:S04]  /*c660*/  STS [R20], R13 ;  /* 0x0000000d14007388 */ /* 0x0045e80000000800 */
[----:B------:R-:W3:Y:S01]  /*c670*/  LDG.E.STRONG.SYS R16, desc[UR6][R16.64] ;  /* 0x0000000610107981 */ /* 0x000ee2000c1f5900 */
[C---:B------:R-:W-:Y:S02]  /*c680*/  IMAD R23, R8.reuse, 0xc, R21 ;  /* 0x0000000c08177824 */ /* 0x040fe400078e0215 */
[----:B------:R-:W-:Y:S02]  /*c690*/  VIADD R11, R11, 0x10 ;  /* 0x000000100b0b7836 */ /* 0x000fe40000000000 */
[C---:B------:R-:W-:Y:S01]  /*c6a0*/  IMAD R15, R8.reuse, 0x4, R15 ;  /* 0x00000004080f7824 */ /* 0x040fe200078e020f */
[C---:B--2---:R-:W-:Y:S01]  /*c6b0*/  LEA R13, R8.reuse, R21, 0x4 ;  /* 0x00000015080d7211 */ /* 0x044fe200078e20ff */
[----:B------:R-:W-:Y:S01]  /*c6c0*/  IMAD R12, R9, 0x4, R14 ;  /* 0x00000004090c7824 */ /* 0x000fe200078e020e */
[----:B------:R-:W-:Y:S01]  /*c6d0*/  ISETP.GE.AND P1, PT, R11, -0xc, PT ;  /* 0xfffffff40b00780c */ /* 0x000fe20003f26270 */
[----:B------:R-:W-:-:S02]  /*c6e0*/  IMAD R15, R8, 0x4, R15 ;  /* 0x00000004080f7824 */ /* 0x000fc400078e020f */
[C---:B------:R-:W-:Y:S02]  /*c6f0*/  IMAD R22, R9.reuse, 0x4, R22 ;  /* 0x0000000409167824 */ /* 0x040fe400078e0216 */
[C---:B------:R-:W-:Y:S02]  /*c700*/  IMAD R15, R8.reuse, 0x4, R15 ;  /* 0x00000004080f7824 */ /* 0x040fe400078e020f */
[C---:B------:R-:W-:Y:S02]  /*c710*/  IMAD R14, R9.reuse, 0x4, R26 ;  /* 0x00000004090e7824 */ /* 0x040fe400078e021a */
[----:B------:R-:W-:Y:S01]  /*c720*/  IMAD R24, R9, 0x4, R24 ;  /* 0x0000000409187824 */ /* 0x000fe200078e0218 */
[----:B------:R-:W-:Y:S01]  /*c730*/  LEA R15, R8, R15, 0x2 ;  /* 0x0000000f080f7211 */ /* 0x000fe200078e10ff */
[----:B---3--:R4:W-:Y:S02]  /*c740*/  STS [R23], R16 ;  /* 0x0000001017007388 */ /* 0x0089e40000000800 */
[----:B------:R-:W-:Y:S05]  /*c750*/  @!P1 BRA `(.L_x_160) ;  /* 0xfffffff400e49947 */ /* 0x000fea000383ffff */
.L_x_159:
[----:B----4-:R-:W-:-:S05]  /*c760*/  IMAD.MOV R16, RZ, RZ, -R11 ;  /* 0x000000ffff107224 */ /* 0x010fca00078e0a0b */
[----:B------:R-:W-:-:S13]  /*c770*/  ISETP.GT.AND P1, PT, R16, 0x4, PT ;  /* 0x000000041000780c */ /* 0x000fda0003f24270 */
[----:B------:R-:W-:Y:S05]  /*c780*/  @!P1 BRA `(.L_x_161) ;  /* 0x0000000400189947 */ /* 0x000fea0003800000 */
[----:B------:R-:W2:Y:S01]  /*c790*/  LDCU UR4, c[0x0][0x3b4] ;  /* 0x00007680ff0477ac */ /* 0x000ea20008000800 */
[----:B------:R-:W3:Y:S01]  /*c7a0*/  LDCU.64 UR12, c[0x0][0x380] ;  /* 0x00007000ff0c77ac */ /* 0x000ee20008000a00 */
[----:B--2---:R-:W-:-:S04]  /*c7b0*/  IADD3 R16, P0, PT, R12, UR4, RZ ;  /* 0x000000040c107c10 */ /* 0x004fc8000ff1e0ff */
[----:B------:R-:W-:Y:S02]  /*c7c0*/  LEA.HI.X.SX32 R17, R12, UR5, 0x1, P0 ;  /* 0x000000050c117c11 */ /* 0x000fe400080f0eff */
[----:B---3--:R-:W-:-:S04]  /*c7d0*/  LEA R18, P0, R16, UR12, 0x2 ;  /* 0x0000000c10127c11 */ /* 0x008fc8000f8010ff */
        /* <DEDUP_REMOVED lines=19> */
[----:B------:R-:W-:Y:S02]  /*c910*/  IMAD R28, R8, 0x8, R13 ;  /* 0x00000008081c7824 */ /* 0x000fe400078e020d */
[----:B------:R-:W-:-:S03]  /*c920*/  IMAD R20, R9, 0x4, R12 ;  /* 0x0000000409147824 */ /* 0x000fc600078e020c */
[----:B----4-:R2:W-:Y:S04]  /*c930*/  STS [R28], R23 ;  /* 0x000000171c007388 */ /* 0x0105e80000000800 */
[----:B------:R-:W4:Y:S01]  /*c940*/  LDG.E.STRONG.SYS R25, desc[UR6][R18.64] ;  /* 0x0000000612197981 */ /* 0x000f22000c1f5900 */
[----:B------:R-:W-:-:S04]  /*c950*/  IADD3 R12, P0, PT, R20, UR4, RZ ;  /* 0x00000004140c7c10 */ /* 0x000fc8000ff1e0ff */
[----:B---3--:R-:W-:Y:S02]  /*c960*/  LEA.HI.X.SX32 R21, R20, UR5, 0x1, P0 ;  /* 0x0000000514157c11 */ /* 0x008fe400080f0eff */
[----:B------:R-:W-:-:S04]  /*c970*/  LEA R16, P0, R12, UR12, 0x2 ;  /* 0x0000000c0c107c11 */ /* 0x000fc8000f8010ff */
[----:B------:R-:W-:Y:S01]  /*c980*/  LEA.HI.X R17, R12, UR13, R21, 0x2, P0 ;  /* 0x0000000d0c117c11 */ /* 0x000fe200080f1415 */
[----:B------:R-:W-:Y:S01]  /*c990*/  IMAD R12, R8, 0xc, R13 ;  /* 0x0000000c080c7824 */ /* 0x000fe200078e020d */
[----:B------:R-:W-:-:S04]  /*c9a0*/  LEA R22, R9, R22, 0x2 ;  /* 0x0000001609167211 */ /* 0x000fc800078e10ff */
        /* <DEDUP_REMOVED lines=9> */
[----:B------:R-:W5:Y:S01]  /*ca40*/  LDG.E.STRONG.SYS R18, desc[UR6][R18.64] ;  /* 0x0000000612127981 */ /* 0x000f62000c1f5900 */
[----:B------:R-:W-:Y:S01]  /*ca50*/  IADD3 R13, P0, PT, R14, UR4, RZ ;  /* 0x000000040e0d7c10 */ /* 0x000fe2000ff1e0ff */
[----:B--2---:R-:W-:-:S03]  /*ca60*/  IMAD R23, R8, 0x4, R21 ;  /* 0x0000000408177824 */ /* 0x004fc600078e0215 */
[----:B------:R-:W-:Y:S02]  /*ca70*/  LEA.HI.X.SX32 R26, R14, UR5, 0x1, P0 ;  /* 0x000000050e1a7c11 */ /* 0x000fe400080f0eff */
[----:B---3--:R-:W-:-:S04]  /*ca80*/  LEA R12, P0, R13, UR12, 0x2 ;  /* 0x0000000c0d0c7c11 */ /* 0x008fc8000f8010ff */
[----:B------:R-:W-:Y:S01]  /*ca90*/  LEA.HI.X R13, R13, UR13, R26, 0x2, P0 ;  /* 0x0000000d0d0d7c11 */ /* 0x000fe200080f141a */
[----:B------:R-:W-:Y:S01]  /*caa0*/  IMAD R24, R9, 0x4, R24 ;  /* 0x0000000409187824 */ /* 0x000fe200078e0218 */
[----:B-----5:R-:W-:Y:S04]  /*cab0*/  STS [R23], R18 ;  /* 0x0000001217007388 */ /* 0x020fe80000000800 */
[----:B------:R-:W2:Y:S01]  /*cac0*/  LDG.E.STRONG.SYS R13, desc[UR6][R12.64] ;  /* 0x000000060c0d7981 */ /* 0x000ea2000c1f5900 */
[----:B------:R-:W-:-:S04]  /*cad0*/  IADD3 R17, P0, PT, R24, UR4, RZ ;  /* 0x0000000418117c10 */ /* 0x000fc8000ff1e0ff */
[----:B------:R-:W-:Y:S02]  /*cae0*/  LEA.HI.X.SX32 R26, R24, UR5, 0x1, P0 ;  /* 0x00000005181a7c11 */ /* 0x000fe400080f0eff */
[----:B----4-:R-:W-:-:S04]  /*caf0*/  LEA R16, P0, R17, UR12, 0x2 ;  /* 0x0000000c11107c11 */ /* 0x010fc8000f8010ff */
[----:B------:R-:W-:Y:S02]  /*cb00*/  LEA.HI.X R17, R17, UR13, R26, 0x2, P0 ;  /* 0x0000000d11117c11 */ /* 0x000fe400080f141a */
[----:B------:R-:W-:-:S05]  /*cb10*/  LEA R26, R8, R21, 0x3 ;  /* 0x00000015081a7211 */ /* 0x000fca00078e18ff */
[----:B--2---:R2:W-:Y:S04]  /*cb20*/  STS [R26], R13 ;  /* 0x0000000d1a007388 */ /* 0x0045e80000000800 */
[----:B------:R-:W3:Y:S01]  /*cb30*/  LDG.E.STRONG.SYS R16, desc[UR6][R16.64] ;  /* 0x0000000610107981 */ /* 0x000ee2000c1f5900 */
[C---:B------:R-:W-:Y:S01]  /*cb40*/  IMAD R19, R8.reuse, 0xc, R21 ;  /* 0x0000000c08137824 */ /* 0x040fe200078e0215 */
[----:B------:R-:W-:Y:S01]  /*cb50*/  PLOP3.LUT P0, PT, PT, PT, PT, 0x8, 0x80 ;  /* 0x000000000080781c */ /* 0x000fe20003f0e170 */
[C---:B------:R-:W-:Y:S01]  /*cb60*/  IMAD R15, R8.reuse, 0x4, R15 ;  /* 0x00000004080f7824 */ /* 0x040fe200078e020f */
[----:B------:R-:W-:Y:S01]  /*cb70*/  LEA R14, R9, R14, 0x2 ;  /* 0x0000000e090e7211 */ /* 0x000fe200078e10ff */
[----:B------:R-:W-:Y:S02]  /*cb80*/  VIADD R11, R11, 0x8 ;  /* 0x000000080b0b7836 */ /* 0x000fe40000000000 */
[----:B------:R-:W-:-:S02]  /*cb90*/  IMAD R15, R8, 0x4, R15 ;  /* 0x00000004080f7824 */ /* 0x000fc400078e020f */
[C---:B------:R-:W-:Y:S02]  /*cba0*/  IMAD R12, R9.reuse, 0x4, R20 ;  /* 0x00000004090c7824 */ /* 0x040fe400078e0214 */
[C---:B------:R-:W-:Y:S02]  /*cbb0*/  IMAD R22, R9.reuse, 0x4, R22 ;  /* 0x0000000409167824 */ /* 0x040fe400078e0216 */
[----:B------:R-:W-:Y:S02]  /*cbc0*/  IMAD R24, R9, 0x4, R24 ;  /* 0x0000000409187824 */ /* 0x000fe400078e0218 */
[----:B--2---:R-:W-:Y:S01]  /*cbd0*/  IMAD R13, R8, 0x10, R21 ;  /* 0x00000010080d7824 */ /* 0x004fe200078e0215 */
[----:B---3--:R2:W-:Y:S06]  /*cbe0*/  STS [R19], R16 ;  /* 0x0000001013007388 */ /* 0x0085ec0000000800 */
.L_x_161:
[----:B------:R-:W-:-:S13]  /*cbf0*/  ISETP.NE.OR P0, PT, R11, RZ, P0 ;  /* 0x000000ff0b00720c */ /* 0x000fda0000705670 */
[----:B------:R-:W-:Y:S05]  /*cc00*/  @!P0 BRA `(.L_x_157) ;  /* 0x0000000000908947 */ /* 0x000fea0003800000 */
.L_x_158:
[----:B0-----:R-:W-:-:S04]  /*cc10*/  IADD3 R17, P0, PT, R12, UR11, RZ ;  /* 0x0000000b0c117c10 */ /* 0x001fc8000ff1e0ff */
[----:B---3--:R-:W-:Y:S02]  /*cc20*/  LEA.HI.X.SX32 R18, R12, UR5, 0x1, P0 ;  /* 0x000000050c127c11 */ /* 0x008fe400080f0eff */
[----:B-12---:R-:W-:-:S04]  /*cc30*/  LEA R16, P0, R17, UR14, 0x2 ;  /* 0x0000000e11107c11 */ /* 0x006fc8000f8010ff */
[----:B------:R-:W-:-:S05]  /*cc40*/  LEA.HI.X R17, R17, UR15, R18, 0x2, P0 ;  /* 0x0000000f11117c11 */ /* 0x000fca00080f1412 */
[----:B------:R-:W2:Y:S01]  /*cc50*/  LDG.E.STRONG.SYS R16, desc[UR6][R16.64] ;  /* 0x0000000610107981 */ /* 0x000ea2000c1f5900 */
[----:B------:R-:W-:-:S04]  /*cc60*/  IADD3 R19, P0, PT, R22, UR11, RZ ;  /* 0x0000000b16137c10 */ /* 0x000fc8000ff1e0ff */
[----:B------:R-:W-:Y:S02]  /*cc70*/  LEA.HI.X.SX32 R20, R22, UR5, 0x1, P0 ;  /* 0x0000000516147c11 */ /* 0x000fe400080f0eff */
[----:B------:R-:W-:-:S04]  /*cc80*/  LEA R18, P0, R19, UR14, 0x2 ;  /* 0x0000000e13127c11 */ /* 0x000fc8000f8010ff */
[----:B------:R-:W-:Y:S01]  /*cc90*/  LEA.HI.X R19, R19, UR15, R20, 0x2, P0 ;  /* 0x0000000f13137c11 */ /* 0x000fe200080f1414 */
[----:B--2---:R0:W-:Y:S04]  /*cca0*/  STS [R13], R16 ;  /* 0x000000100d007388 */ /* 0x0041e80000000800 */
[----:B------:R-:W2:Y:S01]  /*ccb0*/  LDG.E.STRONG.SYS R18, desc[UR6][R18.64] ;  /* 0x0000000612127981 */ /* 0x000ea2000c1f5900 */
[----:B------:R-:W-:Y:S01]  /*ccc0*/  IADD3 R21, P0, PT, R14, UR11, RZ ;  /* 0x0000000b0e157c10 */ /* 0x000fe2000ff1e0ff */
[----:B------:R-:W-:-:S03]  /*ccd0*/  IMAD R23, R8, 0x4, R13 ;  /* 0x0000000408177824 */ /* 0x000fc600078e020d */
[----:B------:R-:W-:Y:S02]  /*cce0*/  LEA.HI.X.SX32 R26, R14, UR5, 0x1, P0 ;  /* 0x000000050e1a7c11 */ /* 0x000fe400080f0eff */
[----:B------:R-:W-:-:S04]  /*ccf0*/  LEA R20, P0, R21, UR14, 0x2 ;  /* 0x0000000e15147c11 */ /* 0x000fc8000f8010ff */
[----:B------:R-:W-:Y:S01]  /*cd00*/  LEA.HI.X R21, R21, UR15, R26, 0x2, P0 ;  /* 0x0000000f15157c11 */ /* 0x000fe200080f141a */
[----:B--2---:R3:W-:Y:S04]  /*cd10*/  STS [R23], R18 ;  /* 0x0000001217007388 */ /* 0x0047e80000000800 */
[----:B------:R-:W2:Y:S01]  /*cd20*/  LDG.E.STRONG.SYS R20, desc[UR6][R20.64] ;  /* 0x0000000614147981 */ /* 0x000ea2000c1f5900 */
[----:B------:R-:W-:Y:S02]  /*cd30*/  IADD3 R17, P0, PT, R24, UR11, RZ ;  /* 0x0000000b18117c10 */ /* 0x000fe4000ff1e0ff */
[----:B------:R-:W-:Y:S02]  /*cd40*/  LEA R19, R8, R13, 0x3 ;  /* 0x0000000d08137211 */ /* 0x000fe400078e18ff */
[----:B------:R-:W-:-:S02]  /*cd50*/  LEA.HI.X.SX32 R26, R24, UR5, 0x1, P0 ;  /* 0x00000005181a7c11 */ /* 0x000fc400080f0eff */
[----:B0-----:R-:W-:-:S04]  /*cd60*/  LEA R16, P0, R17, UR14, 0x2 ;  /* 0x0000000e11107c11 */ /* 0x001fc8000f8010ff */
[----:B------:R-:W-:Y:S01]  /*cd70*/  LEA.HI.X R17, R17, UR15, R26, 0x2, P0 ;  /* 0x0000000f11117c11 */ /* 0x000fe200080f141a */
[----:B--2---:R3:W-:Y:S04]  /*cd80*/  STS [R19], R20 ;  /* 0x0000001413007388 */ /* 0x0047e80000000800 */
[----:B------:R-:W2:Y:S01]  /*cd90*/  LDG.E.STRONG.SYS R16, desc[UR6][R16.64] ;  /* 0x0000000610107981 */ /* 0x000ea2000c1f5900 */
[C---:B------:R-:W-:Y:S01]  /*cda0*/  IMAD R25, R8.reuse, 0xc, R13 ;  /* 0x0000000c08197824 */ /* 0x040fe200078e020d */
[----:B------:R-:W-:Y:S01]  /*cdb0*/  LEA R24, R9, R24, 0x2 ;  /* 0x0000001809187211 */ /* 0x000fe200078e10ff */
[----:B------:R-:W-:Y:S02]  /*cdc0*/  VIADD R11, R11, 0x4 ;  /* 0x000000040b0b7836 */ /* 0x000fe40000000000 */
[----:B------:R-:W-:-:S02]  /*cdd0*/  IMAD R15, R8, 0x4, R15 ;  /* 0x00000004080f7824 */ /* 0x000fc400078e020f */
[----:B------:R-:W-:Y:S01]  /*cde0*/  IMAD R12, R9, 0x4, R12 ;  /* 0x00000004090c7824 */ /* 0x000fe200078e020c */
[----:B------:R-:W-:Y:S01]  /*cdf0*/  ISETP.NE.AND P0, PT, R11, RZ, PT ;  /* 0x000000ff0b00720c */ /* 0x000fe20003f05270 */
[C---:B------:R-:W-:Y:S02]  /*ce00*/  IMAD R14, R9.reuse, 0x4, R14 ;  /* 0x00000004090e7824 */ /* 0x040fe400078e020e */
[----:B------:R-:W-:Y:S02]  /*ce10*/  IMAD R22, R9, 0x4, R22 ;  /* 0x0000000409167824 */ /* 0x000fe400078e0216 */
[----:B------:R-:W-:Y:S01]  /*ce20*/  IMAD R13, R8, 0x10, R13 ;  /* 0x00000010080d7824 */ /* 0x000fe200078e020d */
[----:B--2---:R3:W-:Y:S07]  /*ce30*/  STS [R25], R16 ;  /* 0x0000001019007388 */ /* 0x0047ee0000000800 */
[----:B------:R-:W-:Y:S05]  /*ce40*/  @P0 BRA `(.L_x_158) ;  /* 0xfffffffc00700947 */ /* 0x000fea000383ffff */
.L_x_157:
[----:B------:R-:W-:-:S13]  /*ce50*/  ISETP.NE.AND P0, PT, R10, RZ, PT ;  /* 0x000000ff0a00720c */ /* 0x000fda0003f05270 */
[----:B------:R-:W-:Y:S05]  /*ce60*/  @!P0 BRA `(.L_x_156) ;  /* 0x0000000000788947 */ /* 0x000fea0003800000 */
[----:B------:R-:W4:Y:S01]  /*ce70*/  LDCU UR4, c[0x0][0x3b4] ;  /* 0x00007680ff0477ac */ /* 0x000f220008000800 */
[----:B------:R-:W2:Y:S01]  /*ce80*/  LDCU.64 UR12, c[0x0][0x380] ;  /* 0x00007000ff0c77ac */ /* 0x000ea20008000a00 */
[----:B----4-:R-:W-:-:S04]  /*ce90*/  IADD3 R11, P0, PT, R12, UR4, RZ ;  /* 0x000000040c0b7c10 */ /* 0x010fc8000ff1e0ff */
[----:B------:R-:W-:Y:S02]  /*cea0*/  LEA.HI.X.SX32 R14, R12, UR5, 0x1, P0 ;  /* 0x000000050c0e7c11 */ /* 0x000fe400080f0eff */
[----:B--23--:R-:W-:-:S04]  /*ceb0*/  LEA R16, P0, R11, UR12, 0x2 ;  /* 0x0000000c0b107c11 */ /* 0x00cfc8000f8010ff */
[----:B------:R-:W-:-:S05]  /*cec0*/  LEA.HI.X R17, R11, UR13, R14, 0x2, P0 ;  /* 0x0000000d0b117c11 */ /* 0x000fca00080f140e */
[----:B------:R-:W2:Y:S01]  /*ced0*/  LDG.E.STRONG.SYS R16, desc[UR6][R16.64] ;  /* 0x0000000610107981 */ /* 0x000ea2000c1f5900 */
[----:B0-----:R-:W-:Y:S01]  /*cee0*/  ULEA UR11, UR10, UR9, 0x18 ;  /* 0x000000090a0b7291 */ /* 0x001fe2000f8ec0ff */
[----:B------:R-:W-:-:S05]  /*cef0*/  ISETP.NE.AND P0, PT, R10, 0x1, PT ;  /* 0x000000010a00780c */ /* 0x000fca0003f05270 */
[----:B------:R-:W-:-:S05]  /*cf00*/  LEA R15, R15, UR11, 0x2 ;  /* 0x0000000b0f0f7c11 */ /* 0x000fca000f8e10ff */
[----:B--2---:R4:W-:Y:S03]  /*cf10*/  STS [R15], R16 ;  /* 0x000000100f007388 */ /* 0x0049e60000000800 */
[----:B------:R-:W-:Y:S05]  /*cf20*/  @!P0 BRA `(.L_x_156) ;  /* 0x0000000000488947 */ /* 0x000fea0003800000 */
[----:B------:R-:W-:-:S05]  /*cf30*/  IMAD.IADD R14, R9, 0x1, R12 ;  /* 0x00000001090e7824 */ /* 0x000fca00078e020c */
[----:B------:R-:W-:-:S04]  /*cf40*/  IADD3 R11, P0, PT, R14, UR4, RZ ;  /* 0x000000040e0b7c10 */ /* 0x000fc8000ff1e0ff */
[----:B----4-:R-:W-:Y:S02]  /*cf50*/  LEA.HI.X.SX32 R16, R14, UR5, 0x1, P0 ;  /* 0x000000050e107c11 */ /* 0x010fe400080f0eff */
[----:B------:R-:W-:-:S04]  /*cf60*/  LEA R12, P0, R11, UR12, 0x2 ;  /* 0x0000000c0b0c7c11 */ /* 0x000fc8000f8010ff */
[----:B------:R-:W-:-:S05]  /*cf70*/  LEA.HI.X R13, R11, UR13, R16, 0x2, P0 ;  /* 0x0000000d0b0d7c11 */ /* 0x000fca00080f1410 */
[----:B------:R-:W2:Y:S01]  /*cf80*/  LDG.E.STRONG.SYS R12, desc[UR6][R12.64] ;  /* 0x000000060c0c7981 */ /* 0x000ea2000c1f5900 */
[----:B------:R-:W-:Y:S01]  /*cf90*/  IMAD R15, R8, 0x4, R15 ;  /* 0x00000004080f7824 */ /* 0x000fe200078e020f */
[----:B------:R-:W-:Y:S02]  /*cfa0*/  ISETP.NE.AND P0, PT, R10, 0x2, PT ;  /* 0x000000020a00780c */ /* 0x000fe40003f05270 */
[----:B------:R-:W-:Y:S02]  /*cfb0*/  IADD3 R14, PT, PT, R9, R14, RZ ;  /* 0x0000000e090e7210 */ /* 0x000fe40007ffe0ff */
[----:B--2---:R0:W-:Y:S09]  /*cfc0*/  STS [R15], R12 ;  /* 0x0000000c0f007388 */ /* 0x0041f20000000800 */
[----:B------:R-:W-:Y:S05]  /*cfd0*/  @!P0 BRA `(.L_x_156) ;  /* 0x00000000001c8947 */ /* 0x000fea0003800000 */
[----:B------:R-:W-:-:S04]  /*cfe0*/  IADD3 R9, P0, PT, R14, UR4, RZ ;  /* 0x000000040e097c10 */ /* 0x000fc8000ff1e0ff */
[----:B0-----:R-:W-:Y:S02]  /*cff0*/  LEA.HI.X.SX32 R12, R14, UR5, 0x1, P0 ;  /* 0x000000050e0c7c11 */ /* 0x001fe400080f0eff */
[----:B------:R-:W-:-:S04]  /*d000*/  LEA R10, P0, R9, UR12, 0x2 ;  /* 0x0000000c090a7c11 */ /* 0x000fc8000f8010ff */
[----:B------:R-:W-:-:S05]  /*d010*/  LEA.HI.X R11, R9, UR13, R12, 0x2, P0 ;  /* 0x0000000d090b7c11 */ /* 0x000fca00080f140c */
[----:B------:R-:W2:Y:S01]  /*d020*/  LDG.E.STRONG.SYS R10, desc[UR6][R10.64] ;  /* 0x000000060a0a7981 */ /* 0x000ea2000c1f5900 */
[----:B------:R-:W-:-:S05]  /*d030*/  IMAD R9, R8, 0x4, R15 ;  /* 0x0000000408097824 */ /* 0x000fca00078e020f */
[----:B--2---:R0:W-:Y:S02]  /*d040*/  STS [R9], R10 ;  /* 0x0000000a09007388 */ /* 0x0041e40000000800 */
.L_x_156:
[----:B01----:R-:W-:Y:S05]  /*d050*/  BSYNC.RECONVERGENT B0 ;  /* 0x0000000000007941 */ /* 0x003fea0003800200 */
.L_x_155:
[----:B------:R-:W-:Y:S01]  /*d060*/  ULEA UR11, UR10, UR9, 0x18 ;  /* 0x000000090a0b7291 */ /* 0x000fe2000f8ec0ff */
[----:B------:R-:W-:Y:S06]  /*d070*/  MEMBAR.SC.GPU ;  /* 0x0000000000007992 */ /* 0x000fec0000002000 */
[----:B------:R-:W-:-:S00]  /*d080*/  ERRBAR ;  /* 0x00000000000079ab */ /* 0x000fc00000000000 */
[----:B------:R-:W-:Y:S06]  /*d090*/  CGAERRBAR ;  /* 0x00000000000075ab */ /* 0x000fec0000000000 */
[----:B------:R-:W-:Y:S02]  /*d0a0*/  CCTL.IVALL ;  /* 0x00000000ff00798f */ /* 0x000fe40002000000 */
[----:B------:R-:W-:Y:S01]  /*d0b0*/  BAR.SYNC.DEFER_BLOCKING 0x0 ;  /* 0x0000000000007b1d */ /* 0x000fe20000010000 */
[----:B------:R-:W-:-:S05]  /*d0c0*/  VIADD R12, R7, 0x1 ;  /* 0x00000001070c7836 */ /* 0x000fca0000000000 */
[----:B------:R-:W-:Y:S01]  /*d0d0*/  BSSY.RECONVERGENT B0, `(.L_x_162) ;  /* 0x00000e5000007945 */ /* 0x000fe20003800200 */
[----:B------:R-:W0:Y:S02]  /*d0e0*/  LDS.64 R8, [UR11+0xbfc0] ;  /* 0x00bfc00bff087984 */ /* 0x000e240008000a00 */
[----:B0-----:R-:W-:-:S04]  /*d0f0*/  IMAD R13, R9, R7, R9 ;  /* 0x00000007090d7224 */ /* 0x001fc800078e0209 */
[----:B---3--:R-:W-:-:S05]  /*d100*/  IMAD R17, R13, R8, RZ ;  /* 0x000000080d117224 */ /* 0x008fca00078e02ff */
[----:B------:R-:W-:-:S13]  /*d110*/  ISETP.GE.AND P0, PT, R6, R17, PT ;  /* 0x000000110600720c */ /* 0x000fda0003f06270 */
[----:B------:R-:W-:Y:S05]  /*d120*/  @P0 BRA `(.L_x_163) ;  /* 0x0000000c007c0947 */ /* 0x000fea0003800000 */
[----:B------:R-:W0:Y:S01]  /*d130*/  LDS.64 R10, [UR11+0xbfb8] ;  /* 0x00bfb80bff0a7984 */ /* 0x000e220008000a00 */
[C---:B------:R-:W-:Y:S01]  /*d140*/  ISETP.GT.AND P0, PT, R9.reuse, -0x1, PT ;  /* 0xffffffff0900780c */ /* 0x040fe20003f04270 */
[----:B------:R-:W-:Y:S01]  /*d150*/  UIADD3 UR4, UPT, UPT, UR9, 0x3c00, URZ ;  /* 0x00003c0009047890 */ /* 0x000fe2000fffe0ff */
[----:B--2-4-:R-:W-:Y:S01]  /*d160*/  IMAD.MOV R16, RZ, RZ, -R9 ;  /* 0x000000ffff107224 */ /* 0x014fe200078e0a09 */
[----:B------:R-:W-:Y:S02]  /*d170*/  LEA R18, R9, 0x1, 0x1 ;  /* 0x0000000109127811 */ /* 0x000fe400078e08ff */
[----:B------:R-:W-:Y:S01]  /*d180*/  ULEA UR4, UR10, UR4, 0x18 ;  /* 0x000000040a047291 */ /* 0x000fe2000f8ec0ff */
[----:B------:R-:W-:Y:S02]  /*d190*/  IMAD R8, R7, R16, R8 ;  /* 0x0000001007087224 */ /* 0x000fe400078e0208 */
[----:B0-----:R-:W-:-:S05]  /*d1a0*/  IMAD R11, R3, R11, R4 ;  /* 0x0000000b030b7224 */ /* 0x001fca00078e0204 */
[----:B------:R-:W-:Y:S01]  /*d1b0*/  LEA R11, R11, UR4, 0x2 ;  /* 0x000000040b0b7c11 */ /* 0x000fe2000f8e10ff */
[----:B------:R-:W-:Y:S06]  /*d1c0*/  @P0 BRA `(.L_x_164) ;  /* 0x0000000000980947 */ /* 0x000fec0003800000 */
[-C--:B------:R-:W-:Y:S01]  /*d1d0*/  IABS R9, R13.reuse ;  /* 0x0000000d00097213 */ /* 0x080fe20000000000 */
[----:B------:R-:W-:Y:S01]  /*d1e0*/  BSSY.RECONVERGENT B1, `(.L_x_165) ;  /* 0x0000023000017945 */ /* 0x000fe20003800200 */
[----:B------:R-:W-:Y:S02]  /*d1f0*/  IABS R18, R13 ;  /* 0x0000000d00127213 */ /* 0x000fe40000000000 */
[----:B------:R-:W0:Y:S01]  /*d200*/  I2F.RP R10, R9 ;  /* 0x00000009000a7306 */ /* 0x000e220000209400 */
[C---:B------:R-:W-:Y:S02]  /*d210*/  ISETP.NE.AND P1, PT, R13.reuse, RZ, PT ;  /* 0x000000ff0d00720c */ /* 0x040fe40003f25270 */
[----:B------:R-:W-:Y:S01]  /*d220*/  ISETP.GE.AND P2, PT, R13, RZ, PT ;  /* 0x000000ff0d00720c */ /* 0x000fe20003f46270 */
[----:B------:R-:W-:-:S04]  /*d230*/  IMAD.MOV R18, RZ, RZ, -R18 ;  /* 0x000000ffff127224 */ /* 0x000fc800078e0a12 */
[----:B0-----:R-:W0:Y:S02]  /*d240*/  MUFU.RCP R10, R10 ;  /* 0x0000000a000a7308 */ /* 0x001e240000001000 */
[----:B0-----:R-:W-:Y:S02]  /*d250*/  VIADD R14, R10, 0xffffffe ;  /* 0x0ffffffe0a0e7836 */ /* 0x001fe40000000000 */
[----:B------:R-:W-:-:S04]  /*d260*/  IMAD.MOV.U32 R10, RZ, RZ, R6 ;  /* 0x000000ffff0a7224 */ /* 0x000fc800078e0006 */
[----:B------:R0:W1:Y:S02]  /*d270*/  F2I.FTZ.U32.TRUNC.NTZ R15, R14 ;  /* 0x0000000e000f7305 */ /* 0x000064000021f000 */
[----:B0-----:R-:W-:Y:S01]  /*d280*/  IMAD.MOV.U32 R14, RZ, RZ, RZ ;  /* 0x000000ffff0e7224 */ /* 0x001fe200078e00ff */
[----:B-1----:R-:W-:-:S05]  /*d290*/  IADD3 R16, PT, PT, RZ, -R15, RZ ;  /* 0x8000000fff107210 */ /* 0x002fca0007ffe0ff */
[----:B------:R-:W-:Y:S01]  /*d2a0*/  IMAD R19, R16, R9, RZ ;  /* 0x0000000910137224 */ /* 0x000fe200078e02ff */
[----:B------:R-:W-:-:S03]  /*d2b0*/  IABS R16, R13 ;  /* 0x0000000d00107213 */ /* 0x000fc60000000000 */
[----:B------:R-:W-:-:S04]  /*d2c0*/  IMAD.HI.U32 R20, R15, R19, R14 ;  /* 0x000000130f147227 */ /* 0x000fc800078e000e */
[----:B------:R-:W-:-:S07]  /*d2d0*/  IMAD.MOV.U32 R19, RZ, RZ, R16 ;  /* 0x000000ffff137224 */ /* 0x000fce00078e0010 */
.L_x_166:
[----:B------:R-:W-:Y:S01]  /*d2e0*/  IABS R15, R10 ;  /* 0x0000000a000f7213 */ /* 0x000fe20000000000 */
[----:B------:R-:W0:Y:S04]  /*d2f0*/  LDCU UR4, c[0x0][0x360] ;  /* 0x00006c00ff0477ac */ /* 0x000e280008000800 */
[----:B------:R-:W-:-:S04]  /*d300*/  IMAD.HI.U32 R14, R20, R15, RZ ;  /* 0x0000000f140e7227 */ /* 0x000fc800078e00ff */
[----:B------:R-:W-:Y:S01]  /*d310*/  IMAD R16, R14, R18, R15 ;  /* 0x000000120e107224 */ /* 0x000fe200078e020f */
[----:B------:R-:W-:-:S04]  /*d320*/  LOP3.LUT R15, R10, R13, RZ, 0x3c, !PT ;  /* 0x0000000d0a0f7212 */ /* 0x000fc800078e3cff */
[----:B------:R-:W-:Y:S02]  /*d330*/  ISETP.GT.U32.AND P3, PT, R9, R16, PT ;  /* 0x000000100900720c */ /* 0x000fe40003f64070 */
[----:B------:R-:W-:Y:S01]  /*d340*/  ISETP.GE.AND P4, PT, R15, RZ, PT ;  /* 0x000000ff0f00720c */ /* 0x000fe20003f86270 */
[----:B0-----:R-:W-:-:S10]  /*d350*/  VIADD R10, R10, UR4 ;  /* 0x000000040a0a7c36 */ /* 0x001fd40008000000 */
[----:B------:R-:W-:Y:S01]  /*d360*/  @!P3 IADD3 R16, PT, PT, R16, -R19, RZ ;  /* 0x800000131010b210 */ /* 0x000fe20007ffe0ff */
[----:B------:R-:W-:-:S03]  /*d370*/  @!P3 VIADD R14, R14, 0x1 ;  /* 0x000000010e0eb836 */ /* 0x000fc60000000000 */
[----:B------:R-:W-:-:S13]  /*d380*/  ISETP.GE.U32.AND P0, PT, R16, R9, PT ;  /* 0x000000091000720c */ /* 0x000fda0003f06070 */
[----:B------:R-:W-:-:S04]  /*d390*/  @P0 VIADD R14, R14, 0x1 ;  /* 0x000000010e0e0836 */ /* 0x000fc80000000000 */
[----:B------:R-:W-:Y:S01]  /*d3a0*/  @!P4 IMAD.MOV R14, RZ, RZ, -R14 ;  /* 0x000000ffff0ec224 */ /* 0x000fe200078e0a0e */
[----:B------:R-:W-:-:S04]  /*d3b0*/  @!P1 LOP3.LUT R14, RZ, R13, RZ, 0x33, !PT ;  /* 0x0000000dff0e9212 */ /* 0x000fc800078e33ff */
[----:B------:R-:W-:-:S04]  /*d3c0*/  ISETP.LT.OR P0, PT, R14, 0x1, !P2 ;  /* 0x000000010e00780c */ /* 0x000fc80005701670 */
[----:B------:R-:W-:-:S13]  /*d3d0*/  ISETP.GE.OR P0, PT, R14, R8, P0 ;  /* 0x000000080e00720c */ /* 0x000fda0000706670 */
[----:B------:R0:W-:Y:S01]  /*d3e0*/  @!P0 STS [R11], RZ ;  /* 0x000000ff0b008388 */ /* 0x0001e20000000800 */
[----:B------:R-:W-:-:S13]  /*d3f0*/  ISETP.GE.AND P0, PT, R10, R17, PT ;  /* 0x000000110a00720c */ /* 0x000fda0003f06270 */
[----:B0-----:R-:W-:Y:S05]  /*d400*/  @!P0 BRA `(.L_x_166) ;  /* 0xfffffffc00b48947 */ /* 0x001fea000383ffff */
[----:B------:R-:W-:Y:S05]  /*d410*/  BSYNC.RECONVERGENT B1 ;  /* 0x0000000000017941 */ /* 0x000fea0003800200 */
.L_x_165:
[----:B------:R-:W-:Y:S05]  /*d420*/  BRA `(.L_x_163) ;  /* 0x0000000800bc7947 */ /* 0x000fea0003800000 */
.L_x_164:
[----:B------:R-:W-:Y:S02]  /*d430*/  LOP3.LUT R18, R18, 0x7ffffff0, RZ, 0xc0, !PT ;  /* 0x7ffffff012127812 */ /* 0x000fe400078ec0ff */
[----:B------:R-:W-:-:S07]  /*d440*/  MOV R20, R6 ;  /* 0x0000000600147202 */ /* 0x000fce0000000f00 */
.L_x_174:
        /* <DEDUP_REMOVED lines=9> */
[----:B0-----:R-:W-:Y:S02]  /*d4e0*/  IMAD.MOV.U32 R14, RZ, RZ, RZ ;  /* 0x000000ffff0e7224 */ /* 0x001fe400078e00ff */
[----:B-1----:R-:W-:-:S04]  /*d4f0*/  IMAD.MOV R24, RZ, RZ, -R15 ;  /* 0x000000ffff187224 */ /* 0x002fc800078e0a0f */
[----:B------:R-:W-:-:S04]  /*d500*/  IMAD R23, R24, R19, RZ ;  /* 0x0000001318177224 */ /* 0x000fc800078e02ff */
[----:B------:R-:W-:Y:S01]  /*d510*/  IMAD.HI.U32 R24, R15, R23, R14 ;  /* 0x000000170f187227 */ /* 0x000fe200078e000e */
[----:B------:R-:W-:-:S04]  /*d520*/  LOP3.LUT R15, R20, R13, RZ, 0x3c, !PT ;  /* 0x0000000d140f7212 */ /* 0x000fc800078e3cff */
[----:B------:R-:W-:Y:S01]  /*d530*/  ISETP.GE.AND P2, PT, R15, RZ, PT ;  /* 0x000000ff0f00720c */ /* 0x000fe20003f46270 */
[----:B------:R-:W-:-:S04]  /*d540*/  IMAD.HI.U32 R14, R24, R21, RZ ;  /* 0x00000015180e7227 */ /* 0x000fc800078e00ff */
[----:B------:R-:W-:Y:S01]  /*d550*/  IMAD R22, R14, R22, R21 ;  /* 0x000000160e167224 */ /* 0x000fe200078e0215 */
[----:B------:R-:W-:-:S04]  /*d560*/  LOP3.LUT R21, RZ, R13, RZ, 0x33, !PT ;  /* 0x0000000dff157212 */ /* 0x000fc800078e33ff */
[----:B------:R-:W-:-:S13]  /*d570*/  ISETP.GT.U32.AND P1, PT, R19, R22, PT ;  /* 0x000000161300720c */ /* 0x000fda0003f24070 */
[-C--:B------:R-:W-:Y:S01]  /*d580*/  @!P1 IADD3 R22, PT, PT, R22, -R19.reuse, RZ ;  /* 0x8000001316169210 */ /* 0x080fe20007ffe0ff */
[----:B------:R-:W-:Y:S01]  /*d590*/  @!P1 VIADD R14, R14, 0x1 ;  /* 0x000000010e0e9836 */ /* 0x000fe20000000000 */
[----:B------:R-:W-:Y:S02]  /*d5a0*/  ISETP.NE.AND P1, PT, R13, RZ, PT ;  /* 0x000000ff0d00720c */ /* 0x000fe40003f25270 */
[----:B------:R-:W-:-:S13]  /*d5b0*/  ISETP.GE.U32.AND P0, PT, R22, R19, PT ;  /* 0x000000131600720c */ /* 0x000fda0003f06070 */
[----:B------:R-:W-:Y:S01]  /*d5c0*/  @P0 VIADD R14, R14, 0x1 ;  /* 0x000000010e0e0836 */ /* 0x000fe20000000000 */
[----:B------:R-:W-:-:S03]  /*d5d0*/  ISETP.GE.AND P0, PT, R13, RZ, PT ;  /* 0x000000ff0d00720c */ /* 0x000fc60003f06270 */
[----:B------:R-:W-:-:S05]  /*d5e0*/  @!P2 IMAD.MOV R14, RZ, RZ, -R14 ;  /* 0x000000ffff0ea224 */ /* 0x000fca00078e0a0e */
[----:B------:R-:W-:-:S04]  /*d5f0*/  SEL R15, R21, R14, !P1 ;  /* 0x0000000e150f7207 */ /* 0x000fc80004800000 */
[----:B------:R-:W-:-:S04]  /*d600*/  ISETP.LT.OR P0, PT, R15, 0x1, !P0 ;  /* 0x000000010f00780c */ /* 0x000fc80004701670 */
[----:B------:R-:W-:-:S13]  /*d610*/  ISETP.GE.OR P0, PT, R15, R8, P0 ;  /* 0x000000080f00720c */ /* 0x000fda0000706670 */
[----:B------:R-:W-:Y:S05]  /*d620*/  @P0 BRA `(.L_x_168) ;  /* 0x0000000800280947 */ /* 0x000fea0003800000 */
[----:B------:R-:W-:Y:S02]  /*d630*/  ISETP.GE.AND P2, PT, R20, RZ, PT ;  /* 0x000000ff1400720c */ /* 0x000fe40003f46270 */
[----:B------:R-:W-:Y:S01]  /*d640*/  ISETP.GT.U32.AND P0, PT, R19, R22, PT ;  /* 0x000000161300720c */ /* 0x000fe20003f04070 */
[----:B------:R-:W-:-:S05]  /*d650*/  IMAD.IADD R19, R22, 0x1, -R19 ;  /* 0x0000000116137824 */ /* 0x000fca00078e0a13 */
[----:B------:R-:W-:Y:S01]  /*d660*/  SEL R19, R19, R22, !P0 ;  /* 0x0000001613137207 */ /* 0x000fe20004000000 */
[----:B------:R-:W-:Y:S02]  /*d670*/  IMAD.IADD R22, R9, 0x1, R15 ;  /* 0x0000000109167824 */ /* 0x000fe400078e020f */
[----:B------:R-:W-:Y:S02]  /*d680*/  IMAD.MOV.U32 R15, RZ, RZ, R16 ;  /* 0x000000ffff0f7224 */ /* 0x000fe400078e0010 */
[----:B------:R-:W-:-:S04]  /*d690*/  @!P2 IADD3 R19, PT, PT, -R19, RZ, RZ ;  /* 0x000000ff1313a210 */ /* 0x000fc80007ffe1ff */
[----:B------:R-:W-:Y:S01]  /*d6a0*/  SEL R14, R21, R19, !P1 ;  /* 0x00000013150e7207 */ /* 0x000fe20004800000 */
[----:B------:R-:W-:-:S04]  /*d6b0*/  IMAD.MOV.U32 R19, RZ, RZ, RZ ;  /* 0x000000ffff137224 */ /* 0x000fc800078e00ff */
[----:B------:R-:W-:-:S04]  /*d6c0*/  IMAD.IADD R21, R9, 0x1, R14 ;  /* 0x0000000109157824 */ /* 0x000fc800078e020e */
[----:B------:R-:W-:-:S07]  /*d6d0*/  IMAD R14, R10, R22, R21 ;  /* 0x000000160a0e7224 */ /* 0x000fce00078e0215 */
.L_x_173:
[----:B------:R-:W-:Y:S01]  /*d6e0*/  ISETP.GE.U32.AND P0, PT, R9, 0x8, PT ;  /* 0x000000080900780c */ /* 0x000fe20003f06070 */
[----:B------:R-:W-:Y:S01]  /*d6f0*/  IMAD R21, R10, R15, R14 ;  /* 0x0000000f0a157224 */ /* 0x000fe200078e020e */
[----:B------:R-:W-:-:S11]  /*d700*/  MOV R22, R16 ;  /* 0x0000001000167202 */ /* 0x000fd60000000f00 */
[----:B------:R-:W-:Y:S05]  /*d710*/  @!P0 BRA `(.L_x_169) ;  /* 0x0000000000888947 */ /* 0x000fea0003800000 */
[----:B------:R-:W0:Y:S01]  /*d720*/  S2UR UR8, SR_CgaCtaId ;  /* 0x00000000000879c3 */ /* 0x000e220000008800 */
[----:B------:R-:W-:Y:S01]  /*d730*/  IMAD.MOV.U32 R22, RZ, RZ, R16 ;  /* 0x000000ffff167224 */ /* 0x000fe200078e0010 */
[----:B------:R-:W-:Y:S02]  /*d740*/  UMOV UR4, 0x400 ;  /* 0x0000040000047882 */ /* 0x000fe40000000000 */
[----:B0-----:R-:W-:-:S12]  /*d750*/  ULEA UR4, UR8, UR4, 0x18 ;  /* 0x0000000408047291 */ /* 0x001fd8000f8ec0ff */
.L_x_170:
[----:B------:R-:W-:Y:S02]  /*d760*/  IMAD.IADD R23, R21, 0x1, R22 ;  /* 0x0000000115177824 */ /* 0x000fe400078e0216 */
[----:B------:R-:W-:-:S03]  /*d770*/  VIADD R22, R22, 0x10 ;  /* 0x0000001016167836 */ /* 0x000fc60000000000 */
[----:B------:R-:W-:Y:S01]  /*d780*/  LEA R23, R23, UR4, 0x2 ;  /* 0x0000000417177c11 */ /* 0x000fe2000f8e10ff */
[----:B------:R-:W-:-:S04]  /*d790*/  IMAD.IADD R27, R9, 0x1, R22 ;  /* 0x00000001091b7824 */ /* 0x000fc800078e0216 */
[----:B------:R-:W-:Y:S01]  /*d7a0*/  LDS R24, [R23] ;  /* 0x0000000017187984 */ /* 0x000fe20000000800 */
[----:B------:R-:W-:-:S03]  /*d7b0*/  ISETP.NE.AND P0, PT, R27, R18, PT ;  /* 0x000000121b00720c */ /* 0x000fc60003f05270 */
[----:B------:R-:W0:Y:S02]  /*d7c0*/  LDS R25, [R23+0x4] ;  /* 0x0000040017197984 */ /* 0x000e240000000800 */
[----:B0-----:R-:W-:Y:S02]  /*d7d0*/  IADD3 R24, PT, PT, R25, R24, R19 ;  /* 0x0000001819187210 */ /* 0x001fe40007ffe013 */
[----:B------:R-:W-:Y:S04]  /*d7e0*/  LDS R19, [R23+0x8] ;  /* 0x0000080017137984 */ /* 0x000fe80000000800 */
[----:B------:R-:W0:Y:S02]  /*d7f0*/  LDS R25, [R23+0xc] ;  /* 0x00000c0017197984 */ /* 0x000e240000000800 */
[----:B0-----:R-:W-:-:S02]  /*d800*/  IADD3 R19, PT, PT, R25, R19, R24 ;  /* 0x0000001319137210 */ /* 0x001fc40007ffe018 */
[----:B------:R-:W-:Y:S04]  /*d810*/  LDS R24, [R23+0x10] ;  /* 0x0000100017187984 */ /* 0x000fe80000000800 */
        /* <DEDUP_REMOVED lines=16> */
[----:B0-----:R-:W-:Y:S01]  /*d920*/  IADD3 R19, PT, PT, R25, R24, R19 ;  /* 0x0000001819137210 */ /* 0x001fe20007ffe013 */
[----:B------:R-:W-:Y:S06]  /*d930*/  @P0 BRA `(.L_x_170) ;  /* 0xfffffffc00880947 */ /* 0x000fec000383ffff */
.L_x_169:
[----:B------:R-:W-:Y:S02]  /*d940*/  SHF.L.U32 R23, R9, 0x1, RZ ;  /* 0x0000000109177819 */ /* 0x000fe400000006ff */
[----:B------:R-:W-:Y:S02]  /*d950*/  ISETP.NE.AND P2, PT, R15, R9, PT ;  /* 0x000000090f00720c */ /* 0x000fe40003f45270 */
[C---:B------:R-:W-:Y:S02]  /*d960*/  LOP3.LUT P0, RZ, R23.reuse, 0x8, RZ, 0xc0, !PT ;  /* 0x0000000817ff7812 */ /* 0x040fe4000780c0ff */
[----:B------:R-:W-:-:S11]  /*d970*/  LOP3.LUT P1, RZ, R23, 0x4, RZ, 0xc0, !PT ;  /* 0x0000000417ff7812 */ /* 0x000fd6000782c0ff */
[----:B------:R-:W-:Y:S05]  /*d980*/  @!P0 BRA `(.L_x_171) ;  /* 0x0000000000488947 */ /* 0x000fea0003800000 */
[----:B------:R-:W0:Y:S01]  /*d990*/  S2UR UR8, SR_CgaCtaId ;  /* 0x00000000000879c3 */ /* 0x000e220000008800 */
[----:B------:R-:W-:Y:S01]  /*d9a0*/  UMOV UR4, 0x400 ;  /* 0x0000040000047882 */ /* 0x000fe20000000000 */
[----:B------:R-:W-:Y:S02]  /*d9b0*/  IMAD.IADD R24, R21, 0x1, R22 ;  /* 0x0000000115187824 */ /* 0x000fe400078e0216 */
[----:B------:R-:W-:Y:S01]  /*d9c0*/  VIADD R22, R22, 0x8 ;  /* 0x0000000816167836 */ /* 0x000fe20000000000 */
[----:B0-----:R-:W-:-:S06]  /*d9d0*/  ULEA UR4, UR8, UR4, 0x18 ;  /* 0x0000000408047291 */ /* 0x001fcc000f8ec0ff */
[----:B------:R-:W-:-:S05]  /*d9e0*/  LEA R24, R24, UR4, 0x2 ;  /* 0x0000000418187c11 */ /* 0x000fca000f8e10ff */
[----:B------:R-:W-:Y:S04]  /*d9f0*/  LDS R26, [R24] ;  /* 0x00000000181a7984 */ /* 0x000fe80000000800 */
        /* <DEDUP_REMOVED lines=10> */
[----:B0-----:R-:W-:-:S07]  /*daa0*/  IADD3 R19, PT, PT, R25, R26, R19 ;  /* 0x0000001a19137210 */ /* 0x001fce0007ffe013 */
.L_x_171:
[----:B------:R-:W-:Y:S01]  /*dab0*/  VIADD R15, R15, 0x1 ;  /* 0x000000010f0f7836 */ /* 0x000fe20000000000 */
[----:B------:R-:W-:Y:S06]  /*dac0*/  @!P1 BRA `(.L_x_172) ;  /* 0x0000000000309947 */ /* 0x000fec0003800000 */
[----:B------:R-:W0:Y:S01]  /*dad0*/  S2UR UR8, SR_CgaCtaId ;  /* 0x00000000000879c3 */ /* 0x000e220000008800 */
[----:B------:R-:W-:Y:S01]  /*dae0*/  UMOV UR4, 0x400 ;  /* 0x0000040000047882 */ /* 0x000fe20000000000 */
[----:B------:R-:W-:Y:S01]  /*daf0*/  IMAD.IADD R24, R21, 0x1, R22 ;  /* 0x0000000115187824 */ /* 0x000fe200078e0216 */
[----:B------:R-:W-:Y:S01]  /*db00*/  IADD3 R22, PT, PT, R22, 0x4, RZ ;  /* 0x0000000416167810 */ /* 0x000fe20007ffe0ff */
[----:B0-----:R-:W-:-:S06]  /*db10*/  ULEA UR4, UR8, UR4, 0x18 ;  /* 0x0000000408047291 */ /* 0x001fcc000f8ec0ff */
[----:B------:R-:W-:-:S05]  /*db20*/  LEA R26, R24, UR4, 0x2 ;  /* 0x00000004181a7c11 */ /* 0x000fca000f8e10ff */
[----:B------:R-:W-:Y:S04]  /*db30*/  LDS R24, [R26] ;  /* 0x000000001a187984 */ /* 0x000fe80000000800 */
[----:B------:R-:W0:Y:S02]  /*db40*/  LDS R25, [R26+0x4] ;  /* 0x000004001a197984 */ /* 0x000e240000000800 */
[----:B0-----:R-:W-:Y:S02]  /*db50*/  IADD3 R19, PT, PT, R25, R24, R19 ;  /* 0x0000001819137210 */ /* 0x001fe40007ffe013 */
[----:B------:R-:W-:Y:S04]  /*db60*/  LDS R24, [R26+0x8] ;  /* 0x000008001a187984 */ /* 0x000fe80000000800 */
[----:B------:R-:W0:Y:S02]  /*db70*/  LDS R25, [R26+0xc] ;  /* 0x00000c001a197984 */ /* 0x000e240000000800 */
[----:B0-----:R-:W-:-:S07]  /*db80*/  IADD3 R19, PT, PT, R25, R24, R19 ;  /* 0x0000001819137210 */ /* 0x001fce0007ffe013 */
.L_x_172:
[----:B------:R-:W0:Y:S01]  /*db90*/  S2UR UR8, SR_CgaCtaId ;  /* 0x00000000000879c3 */ /* 0x000e220000008800 */
[----:B------:R-:W-:Y:S01]  /*dba0*/  VIADD R24, R23, 0x1 ;  /* 0x0000000117187836 */ /* 0x000fe20000000000 */
[----:B------:R-:W-:Y:S01]  /*dbb0*/  UMOV UR4, 0x400 ;  /* 0x0000040000047882 */ /* 0x000fe20000000000 */
[----:B------:R-:W-:-:S03]  /*dbc0*/  IMAD.IADD R21, R21, 0x1, R22 ;  /* 0x0000000115157824 */ /* 0x000fc600078e0216 */
        /* <DEDUP_REMOVED lines=10> */
[-C--:B------:R-:W-:Y:S02]  /*dc70*/  IABS R21, R24.reuse ;  /* 0x0000001800157213 */ /* 0x080fe40000000000 */
[----:B------:R-:W-:Y:S02]  /*dc80*/  IABS R26, R19 ;  /* 0x00000013001a7213 */ /* 0x000fe40000000000 */
[----:B------:R-:W0:Y:S01]  /*dc90*/  I2F.RP R22, R21 ;  /* 0x0000001500167306 */ /* 0x000e220000209400 */
[----:B------:R-:W-:-:S04]  /*dca0*/  LOP3.LUT R19, R19, R24, RZ, 0x3c, !PT ;  /* 0x0000001813137212 */ /* 0x000fc800078e3cff */
[----:B------:R-:W-:Y:S02]  /*dcb0*/  ISETP.GE.AND P2, PT, R19, RZ, PT ;  /* 0x000000ff1300720c */ /* 0x000fe40003f46270 */
[----:B------:R-:W-:Y:S01]  /*dcc0*/  LOP3.LUT R19, RZ, R24, RZ, 0x33, !PT ;  /* 0x00000018ff137212 */ /* 0x000fe200078e33ff */
[----:B0-----:R-:W0:Y:S02]  /*dcd0*/  MUFU.RCP R22, R22 ;  /* 0x0000001600167308 */ /* 0x001e240000001000 */
[----:B0-----:R-:W-:-:S06]  /*dce0*/  VIADD R23, R22, 0xffffffe ;  /* 0x0ffffffe16177836 */ /* 0x001fcc0000000000 */
[----:B------:R-:W0:Y:S02]  /*dcf0*/  F2I.FTZ.U32.TRUNC.NTZ R15, R23 ;  /* 0x00000017000f7305 */ /* 0x000e24000021f000 */
[----:B0-----:R-:W-:-:S05]  /*dd00*/  IADD3 R14, PT, PT, RZ, -R15, RZ ;  /* 0x8000000fff0e7210 */ /* 0x001fca0007ffe0ff */
[----:B------:R-:W-:Y:S02]  /*dd10*/  IMAD R25, R14, R21, RZ ;  /* 0x000000150e197224 */ /* 0x000fe400078e02ff */
[----:B------:R-:W-:-:S04]  /*dd20*/  IMAD.MOV.U32 R14, RZ, RZ, RZ ;  /* 0x000000ffff0e7224 */ /* 0x000fc800078e00ff */
[----:B------:R-:W-:Y:S01]  /*dd30*/  IMAD.HI.U32 R15, R15, R25, R14 ;  /* 0x000000190f0f7227 */ /* 0x000fe200078e000e */
[----:B------:R-:W-:-:S05]  /*dd40*/  IABS R14, R24 ;  /* 0x00000018000e7213 */ /* 0x000fca0000000000 */
[----:B------:R-:W-:Y:S02]  /*dd50*/  IMAD.MOV R14, RZ, RZ, -R14 ;  /* 0x000000ffff0e7224 */ /* 0x000fe400078e0a0e */
[----:B------:R-:W-:-:S04]  /*dd60*/  IMAD.HI.U32 R23, R15, R26, RZ ;  /* 0x0000001a0f177227 */ /* 0x000fc800078e00ff */
[----:B------:R-:W-:-:S05]  /*dd70*/  IMAD R22, R23, R14, R26 ;  /* 0x0000000e17167224 */ /* 0x000fca00078e021a */
[----:B------:R-:W-:-:S13]  /*dd80*/  ISETP.GT.U32.AND P1, PT, R21, R22, PT ;  /* 0x000000161500720c */ /* 0x000fda0003f24070 */
[----:B------:R-:W-:Y:S02]  /*dd90*/  @!P1 IMAD.IADD R22, R22, 0x1, -R21 ;  /* 0x0000000116169824 */ /* 0x000fe400078e0a15 */
[----:B------:R-:W-:-:S03]  /*dda0*/  @!P1 VIADD R23, R23, 0x1 ;  /* 0x0000000117179836 */ /* 0x000fc60000000000 */
[----:B------:R-:W-:-:S13]  /*ddb0*/  ISETP.GE.U32.AND P0, PT, R22, R21, PT ;  /* 0x000000151600720c */ /* 0x000fda0003f06070 */
[----:B------:R-:W-:Y:S02]  /*ddc0*/  @P0 IADD3 R23, PT, PT, R23, 0x1, RZ ;  /* 0x0000000117170810 */ /* 0x000fe40007ffe0ff */
        /* <DEDUP_REMOVED lines=11> */
[----:B------:R-:W-:-:S13]  /*de80*/  ISETP.GE.U32.AND P1, PT, R14, R21, PT ;  /* 0x000000150e00720c */ /* 0x000fda0003f26070 */
[----:B------:R-:W-:-:S05]  /*de90*/  @P1 VIADD R15, R15, 0x1 ;  /* 0x000000010f0f1836 */ /* 0x000fca0000000000 */
[----:B------:R-:W-:-:S04]  /*dea0*/  @!P3 IADD3 R15, PT, PT, -R15, RZ, RZ ;  /* 0x000000ff0f0fb210 */ /* 0x000fc80007ffe1ff */
[----:B------:R-:W-:-:S05]  /*deb0*/  SEL R14, R19, R15, !P0 ;  /* 0x0000000f130e7207 */ /* 0x000fca0004000000 */
[----:B------:R0:W-:Y:S02]  /*dec0*/  STS [R11], R14 ;  /* 0x0000000e0b007388 */ /* 0x0001e40000000800 */
.L_x_168:
[----:B------:R-:W-:Y:S05]  /*ded0*/  BSYNC.RECONVERGENT B1 ;  /* 0x0000000000017941 */ /* 0x000fea0003800200 */
.L_x_167:
[----:B------:R-:W1:Y:S02]  /*dee0*/  LDCU UR4, c[0x0][0x360] ;  /* 0x00006c00ff0477ac */ /* 0x000e640008000800 */
[----:B-1----:R-:W-:-:S05]  /*def0*/  VIADD R20, R20, UR4 ;  /* 0x0000000414147c36 */ /* 0x002fca0008000000 */
[----:B------:R-:W-:-:S13]  /*df00*/  ISETP.GE.AND P0, PT, R20, R17, PT ;  /* 0x000000111400720c */ /* 0x000fda0003f06270 */
[----:B------:R-:W-:Y:S05]  /*df10*/  @!P0 BRA `(.L_x_174) ;  /* 0xfffffff4004c8947 */ /* 0x000fea000383ffff */
.L_x_163:
[----:B------:R-:W-:Y:S05]  /*df20*/  BSYNC.RECONVERGENT B0 ;  /* 0x0000000000007941 */ /* 0x000fea0003800200 */
.L_x_162:
        /* <DEDUP_REMOVED lines=9> */
[----:B0-----:R-:W0:Y:S04]  /*dfc0*/  LDS.128 R8, [UR8+0xbfb0] ;  /* 0x00bfb008ff087984 */ /* 0x001e280008000c00 */
[----:B------:R-:W1:Y:S01]  /*dfd0*/  LDS R8, [UR8+0xbfd8] ;  /* 0x00bfd808ff087984 */ /* 0x000e620008000800 */
[----:B0-----:R-:W-:-:S02]  /*dfe0*/  IABS R13, R11 ;  /* 0x0000000b000d7213 */ /* 0x001fc40000000000 */
[----:B--2---:R-:W-:Y:S02]  /*dff0*/  IABS R19, R11 ;  /* 0x0000000b00137213 */ /* 0x004fe40000000000 */
[----:B----4-:R-:W0:Y:S01]  /*e000*/  I2F.RP R16, R13 ;  /* 0x0000000d00107306 */ /* 0x010e220000209400 */
[----:B-1----:R-:W-:Y:S02]  /*e010*/  ISETP.GE.AND P2, PT, R8, RZ, PT ;  /* 0x000000ff0800720c */ /* 0x002fe40003f46270 */
[----:B------:R-:W-:-:S05]  /*e020*/  IMAD.MOV R19, RZ, RZ, -R19 ;  /* 0x000000ffff137224 */ /* 0x000fca00078e0a13 */
[----:B0-----:R-:W0:Y:S02]  /*e030*/  MUFU.RCP R16, R16 ;  /* 0x0000001000107308 */ /* 0x001e240000001000 */
[----:B0-----:R-:W-:Y:S01]  /*e040*/  VIADD R14, R16, 0xffffffe ;  /* 0x0ffffffe100e7836 */ /* 0x001fe20000000000 */
[----:B------:R-:W-:Y:S01]  /*e050*/  IABS R16, R8 ;  /* 0x0000000800107213 */ /* 0x000fe20000000000 */
[----:B------:R-:W-:-:S04]  /*e060*/  IMAD.IADD R8, R8, 0x1, R9 ;  /* 0x0000000108087824 */ /* 0x000fc800078e0209 */
[----:B------:R0:W1:Y:S02]  /*e070*/  F2I.FTZ.U32.TRUNC.NTZ R15, R14 ;  /* 0x0000000e000f7305 */ /* 0x000064000021f000 */
[----:B0-----:R-:W-:Y:S02]  /*e080*/  HFMA2 R14, -RZ, RZ, 0, 0 ;  /* 0x00000000ff0e7431 */ /* 0x001fe400000001ff */
[----:B-1----:R-:W-:-:S04]  /*e090*/  IMAD.MOV R18, RZ, RZ, -R15 ;  /* 0x000000ffff127224 */ /* 0x002fc800078e0a0f */
[----:B------:R-:W-:Y:S02]  /*e0a0*/  IMAD R17, R18, R13, RZ ;  /* 0x0000000d12117224 */ /* 0x000fe400078e02ff */
[----:B------:R-:W0:Y:S02]  /*e0b0*/  LDC R18, c[0x0][0x3ac] ;  /* 0x0000eb00ff127b82 */ /* 0x000e240000000800 */
[----:B------:R-:W-:-:S04]  /*e0c0*/  IMAD.HI.U32 R15, R15, R17, R14 ;  /* 0x000000110f0f7227 */ /* 0x000fc800078e000e */
[----:B------:R-:W-:Y:S02]  /*e0d0*/  IMAD.MOV.U32 R17, RZ, RZ, R19 ;  /* 0x000000ffff117224 */ /* 0x000fe400078e0013 */
[----:B------:R-:W-:-:S04]  /*e0e0*/  IMAD.HI.U32 R15, R15, R16, RZ ;  /* 0x000000100f0f7227 */ /* 0x000fc800078e00ff */
[----:B------:R-:W-:Y:S02]  /*e0f0*/  IMAD R16, R15, R17, R16 ;  /* 0x000000110f107224 */ /* 0x000fe400078e0210 */
[----:B------:R-:W1:Y:S01]  /*e100*/  LDS.64 R14, [UR8+0xbfc0] ;  /* 0x00bfc008ff0e7984 */ /* 0x000e620008000a00 */
[----:B------:R-:W0:Y:S02]  /*e110*/  LDC R17, c[0x0][0x39c] ;  /* 0x0000e700ff117b82 */ /* 0x000e240000000800 */
[----:B------:R-:W-:-:S13]  /*e120*/  ISETP.GT.U32.AND P0, PT, R13, R16, PT ;  /* 0x000000100d00720c */ /* 0x000fda0003f04070 */
[----:B------:R-:W-:Y:S01]  /*e130*/  @!P0 IMAD.IADD R16, R16, 0x1, -R13 ;  /* 0x0000000110108824 */ /* 0x000fe200078e0a0d */
[----:B------:R-:W-:-:S04]  /*e140*/  ISETP.NE.AND P0, PT, R11, RZ, PT ;  /* 0x000000ff0b00720c */ /* 0x000fc80003f05270 */
[----:B------:R-:W-:Y:S01]  /*e150*/  ISETP.GT.U32.AND P1, PT, R13, R16, PT ;  /* 0x000000100d00720c */ /* 0x000fe20003f24070 */
[----:B0-----:R-:W-:-:S04]  /*e160*/  IMAD R18, R17, R18, R7 ;  /* 0x0000001211127224 */ /* 0x001fc800078e0207 */
[----:B------:R-:W-:-:S08]  /*e170*/  IMAD R18, R18, R9, RZ ;  /* 0x0000000912127224 */ /* 0x000fd000078e02ff */
[----:B------:R-:W-:Y:S01]  /*e180*/  @!P1 IMAD.IADD R16, R16, 0x1, -R13 ;  /* 0x0000000110109824 */ /* 0x000fe200078e0a0d */
[----:B------:R-:W-:Y:S01]  /*e190*/  ISETP.GT.AND P1, PT, R0, 0x1, PT ;  /* 0x000000010000780c */ /* 0x000fe20003f24270 */
[----:B------:R-:W-:Y:S02]  /*e1a0*/  IMAD R13, R18, R8, R9 ;  /* 0x00000008120d7224 */ /* 0x000fe400078e0209 */
[----:B------:R-:W-:Y:S01]  /*e1b0*/  VIADD R18, R0, 0xfffffffe ;  /* 0xfffffffe00127836 */ /* 0x000fe20000000000 */
[----:B------:R-:W-:Y:S01]  /*e1c0*/  @!P2 IADD3 R16, PT, PT, -R16, RZ, RZ ;  /* 0x000000ff1010a210 */ /* 0x000fe20007ffe1ff */
[----:B-1----:R-:W-:Y:S01]  /*e1d0*/  IMAD R17, R15, R7, RZ ;  /* 0x000000070f117224 */ /* 0x002fe200078e02ff */
[----:B------:R-:W-:Y:S01]  /*e1e0*/  @!P0 LOP3.LUT R16, RZ, R11, RZ, 0x33, !PT ;  /* 0x0000000bff108212 */ /* 0x000fe200078e33ff */
[----:B------:R-:W-:-:S04]  /*e1f0*/  IMAD.IADD R15, R11, 0x1, R13 ;  /* 0x000000010b0f7824 */ /* 0x000fc800078e020d */
[----:B------:R-:W-:Y:S02]  /*e200*/  IMAD.IADD R7, R16, 0x1, R17 ;  /* 0x0000000110077824 */ /* 0x000fe400078e0211 */
[----:B------:R-:W-:-:S03]  /*e210*/  IMAD R15, R11, R18, R15 ;  /* 0x000000120b0f7224 */ /* 0x000fc600078e020f */
[----:B------:R-:W-:Y:S01]  /*e220*/  ISETP.GE.U32.AND P0, PT, R6, R7, PT ;  /* 0x000000070600720c */ /* 0x000fe20003f06070 */
[----:B------:R-:W-:-:S12]  /*e230*/  @P1 IMAD.IADD R13, R15, 0x1, -R17 ;  /* 0x000000010f0d1824 */ /* 0x000fd800078e0a11 */
[----:B------:R-:W-:Y:S05]  /*e240*/  @P0 BRA `(.L_x_176) ;  /* 0x0000000800cc0947 */ /* 0x000fea0003800000 */
[----:B------:R-:W-:Y:S01]  /*e250*/  ISETP.GE.AND P0, PT, R9, 0x1, PT ;  /* 0x000000010900780c */ /* 0x000fe20003f06270 */
[----:B------:R-:W-:Y:S01]  /*e260*/  IMAD.IADD R11, R6, 0x1, R9 ;  /* 0x00000001060b7824 */ /* 0x000fe200078e0209 */
[----:B------:R-:W-:-:S05]  /*e270*/  IADD3 R7, PT, PT, -R17, R14, RZ ;  /* 0x0000000e11077210 */ /* 0x000fca0007ffe1ff */
[----:B------:R-:W-:-:S06]  /*e280*/  IMAD R11, R7, R10, R11 ;  /* 0x0000000a070b7224 */ /* 0x000fcc00078e020b */
[----:B------:R-:W-:Y:S05]  /*e290*/  @!P0 BRA `(.L_x_176) ;  /* 0x0000000800b88947 */ /* 0x000fea0003800000 */
[----:B------:R-:W-:Y:S01]  /*e2a0*/  ISETP.GE.U32.AND P0, PT, R9, 0x4, PT ;  /* 0x000000040900780c */ /* 0x000fe20003f06070 */
[----:B------:R-:W-:Y:S01]  /*e2b0*/  IMAD.IADD R13, R13, 0x1, R6 ;  /* 0x000000010d0d7824 */ /* 0x000fe200078e0206 */
        /* <DEDUP_REMOVED lines=14> */
.L_x_180:
[----:B--2---:R-:W-:Y:S01]  /*e3a0*/  LEA R25, R11, UR8, 0x2 ;  /* 0x000000080b197c11 */ /* 0x004fe2000f8e10ff */
[----:B-1----:R-:W-:Y:S01]  /*e3b0*/  IMAD.WIDE R22, R13, 0x4, R16 ;  /* 0x000000040d167825 */ /* 0x002fe200078e0210 */
[----:B------:R-:W-:Y:S02]  /*e3c0*/  UIADD3 UR4, UPT, UPT, UR4, 0x10, URZ ;  /* 0x0000001004047890 */ /* 0x000fe4000fffe0ff */
[C---:B------:R-:W-:Y:S01]  /*e3d0*/  LEA R29, R10.reuse, R25, 0x2 ;  /* 0x000000190a1d7211 */ /* 0x040fe200078e10ff */
[----:B------:R-:W1:Y:S01]  /*e3e0*/  LDS R27, [R25] ;  /* 0x00000000191b7984 */ /* 0x000e620000000800 */
[----:B------:R-:W-:Y:S02]  /*e3f0*/  IMAD R11, R10, 0x4, R11 ;  /* 0x000000040a0b7824 */ /* 0x000fe400078e020b */
[----:B------:R-:W-:Y:S01]  /*e400*/  IMAD.WIDE R18, R8, 0x4, R22 ;  /* 0x0000000408127825 */ /* 0x000fe200078e0216 */
[----:B------:R-:W-:-:S03]  /*e410*/  ISETP.LE.AND P1, PT, R24, UR4, PT ;  /* 0x0000000418007c0c */ /* 0x000fc6000bf23270 */
[----:B------:R-:W-:Y:S02]  /*e420*/  IMAD R28, R10, 0x4, R29 ;  /* 0x000000040a1c7824 */ /* 0x000fe400078e021d */
[----:B------:R-:W-:-:S04]  /*e430*/  IMAD.WIDE R20, R8, 0x4, R18 ;  /* 0x0000000408147825 */ /* 0x000fc800078e0212 */
[C---:B------:R-:W-:Y:S01]  /*e440*/  IMAD R13, R8.reuse, 0x4, R13 ;  /* 0x00000004080d7824 */ /* 0x040fe200078e020d */
[----:B-1----:R1:W-:Y:S04]  /*e450*/  STG.E.STRONG.SYS desc[UR6][R22.64], R27 ;  /* 0x0000001b16007986 */ /* 0x0023e8000c115906 */
[----:B------:R-:W2:Y:S01]  /*e460*/  LDS R26, [R29] ;  /* 0x000000001d1a7984 */ /* 0x000ea20000000800 */
[----:B-1----:R-:W-:-:S03]  /*e470*/  IMAD.WIDE R22, R8, 0x4, R20 ;  /* 0x0000000408167825 */ /* 0x002fc600078e0214 */
[----:B--2---:R-:W-:Y:S04]  /*e480*/  STG.E.STRONG.SYS desc[UR6][R18.64], R26 ;  /* 0x0000001a12007986 */ /* 0x004fe8000c115906 */
[----:B------:R1:W2:Y:S02]  /*e490*/  LDS R25, [R28] ;  /* 0x000000001c197984 */ /* 0x0002a40000000800 */
[----:B-1----:R-:W-:Y:S02]  /*e4a0*/  IMAD R28, R10, 0x4, R28 ;  /* 0x000000040a1c7824 */ /* 0x002fe400078e021c */
[----:B------:R-:W-:-:S04]  /*e4b0*/  IMAD.WIDE R26, R13, 0x4, R16 ;  /* 0x000000040d1a7825 */ /* 0x000fc800078e0210 */
[C---:B------:R-:W-:Y:S02]  /*e4c0*/  IMAD R13, R8.reuse, 0x4, R13 ;  /* 0x00000004080d7824 */ /* 0x040fe400078e020d */
[----:B------:R-:W-:Y:S01]  /*e4d0*/  IMAD.WIDE R18, R8, 0x4, R26 ;  /* 0x0000000408127825 */ /* 0x000fe200078e021a */
[----:B--2---:R1:W-:Y:S04]  /*e4e0*/  STG.E.STRONG.SYS desc[UR6][R20.64], R25 ;  /* 0x0000001914007986 */ /* 0x0043e8000c115906 */
[----:B------:R2:W3:Y:S01]  /*e4f0*/  LDS R29, [R28] ;  /* 0x000000001c1d7984 */ /* 0x0004e20000000800 */
[----:B-1----:R-:W-:Y:S01]  /*e500*/  LEA R21, R11, UR8, 0x2 ;  /* 0x000000080b157c11 */ /* 0x002fe2000f8e10ff */
[----:B------:R-:W-:-:S03]  /*e510*/  IMAD R11, R10, 0x4, R11 ;  /* 0x000000040a0b7824 */ /* 0x000fc600078e020b */
[----:B--2---:R-:W-:Y:S01]  /*e520*/  LEA R28, R10, R21, 0x2 ;  /* 0x000000150a1c7211 */ /* 0x004fe200078e10ff */
[----:B---3--:R1:W-:Y:S04]  /*e530*/  STG.E.STRONG.SYS desc[UR6][R22.64], R29 ;  /* 0x0000001d16007986 */ /* 0x0083e8000c115906 */
[----:B------:R2:W3:Y:S01]  /*e540*/  LDS R25, [R21] ;  /* 0x0000000015197984 */ /* 0x0004e20000000800 */
[----:B-1----:R-:W-:-:S04]  /*e550*/  IMAD.WIDE R22, R8, 0x4, R18 ;  /* 0x0000000408167825 */ /* 0x002fc800078e0212 */
[----:B--2---:R-:W-:Y:S01]  /*e560*/  IMAD.WIDE R20, R8, 0x4, R22 ;  /* 0x0000000408147825 */ /* 0x004fe200078e0216 */
[----:B---3--:R-:W-:Y:S04]  /*e570*/  STG.E.STRONG.SYS desc[UR6][R26.64], R25 ;  /* 0x000000191a007986 */ /* 0x008fe8000c115906 */
[----:B------:R1:W2:Y:S02]  /*e580*/  LDS R25, [R28] ;  /* 0x000000001c197984 */ /* 0x0002a40000000800 */
[C---:B-1----:R-:W-:Y:S01]  /*e590*/  IMAD R28, R10.reuse, 0x4, R28 ;  /* 0x000000040a1c7824 */ /* 0x042fe200078e021c */
[----:B------:R-:W-:Y:S01]  /*e5a0*/  LEA R26, R11, UR8, 0x2 ;  /* 0x000000080b1a7c11 */ /* 0x000fe2000f8e10ff */
[C---:B------:R-:W-:Y:S02]  /*e5b0*/  IMAD R11, R10.reuse, 0x4, R11 ;  /* 0x000000040a0b7824 */ /* 0x040fe400078e020b */
[C---:B------:R-:W-:Y:S01]  /*e5c0*/  IMAD R29, R10.reuse, 0x4, R28 ;  /* 0x000000040a1d7824 */ /* 0x040fe200078e021c */
[----:B--2---:R1:W-:Y:S04]  /*e5d0*/  STG.E.STRONG.SYS desc[UR6][R18.64], R25 ;  /* 0x0000001912007986 */ /* 0x0043e8000c115906 */
[----:B------:R2:W3:Y:S01]  /*e5e0*/  LDS R27, [R28] ;  /* 0x000000001c1b7984 */ /* 0x0004e20000000800 */
[----:B-1----:R-:W-:Y:S01]  /*e5f0*/  IMAD.WIDE R18, R13, 0x4, R16 ;  /* 0x000000040d127825 */ /* 0x002fe200078e0210 */
[----:B--2---:R-:W-:-:S03]  /*e600*/  LEA R28, R10, R26, 0x2 ;  /* 0x0000001a0a1c7211 */ /* 0x004fc600078e10ff */
[C---:B------:R-:W-:Y:S01]  /*e610*/  IMAD R13, R8.reuse, 0x4, R13 ;  /* 0x00000004080d7824 */ /* 0x040fe200078e020d */
[----:B---3--:R1:W-:Y:S04]  /*e620*/  STG.E.STRONG.SYS desc[UR6][R22.64], R27 ;  /* 0x0000001b16007986 */ /* 0x0083e8000c115906 */
[----:B------:R-:W2:Y:S01]  /*e630*/  LDS R29, [R29] ;  /* 0x000000001d1d7984 */ /* 0x000ea20000000800 */
[----:B-1----:R-:W-:-:S03]  /*e640*/  IMAD.WIDE R22, R8, 0x4, R18 ;  /* 0x0000000408167825 */ /* 0x002fc600078e0212 */
[----:B--2---:R1:W-:Y:S04]  /*e650*/  STG.E.STRONG.SYS desc[UR6][R20.64], R29 ;  /* 0x0000001d14007986 */ /* 0x0043e8000c115906 */
[----:B------:R-:W2:Y:S01]  /*e660*/  LDS R25, [R26] ;  /* 0x000000001a197984 */ /* 0x000ea20000000800 */
[----:B-1----:R-:W-:-:S03]  /*e670*/  IMAD.WIDE R20, R8, 0x4, R22 ;  /* 0x0000000408147825 */ /* 0x002fc600078e0216 */
[----:B--2---:R-:W-:Y:S04]  /*e680*/  STG.E.STRONG.SYS desc[UR6][R18.64], R25 ;  /* 0x0000001912007986 */ /* 0x004fe8000c115906 */
[----:B------:R1:W2:Y:S02]  /*e690*/  LDS R27, [R28] ;  /* 0x000000001c1b7984 */ /* 0x0002a40000000800 */
[----:B-1----:R-:W-:Y:S02]  /*e6a0*/  IMAD R28, R10, 0x4, R28 ;  /* 0x000000040a1c7824 */ /* 0x002fe400078e021c */
[----:B------:R-:W-:-:S04]  /*e6b0*/  IMAD.WIDE R18, R8, 0x4, R20 ;  /* 0x0000000408127825 */ /* 0x000fc800078e0214 */
[----:B------:R-:W-:Y:S01]  /*e6c0*/  IMAD R29, R10, 0x4, R28 ;  /* 0x000000040a1d7824 */ /* 0x000fe200078e021c */
[----:B--2---:R1:W-:Y:S04]  /*e6d0*/  STG.E.STRONG.SYS desc[UR6][R22.64], R27 ;  /* 0x0000001b16007986 */ /* 0x0043e8000c115906 */
[----:B------:R-:W2:Y:S01]  /*e6e0*/  LDS R25, [R28] ;  /* 0x000000001c197984 */ /* 0x000ea20000000800 */
[----:B-1----:R-:W-:-:S04]  /*e6f0*/  IMAD.WIDE R26, R13, 0x4, R16 ;  /* 0x000000040d1a7825 */ /* 0x002fc800078e0210 */
[C---:B------:R-:W-:Y:S02]  /*e700*/  IMAD R13, R8.reuse, 0x4, R13 ;  /* 0x00000004080d7824 */ /* 0x040fe400078e020d */
[----:B------:R-:W-:Y:S01]  /*e710*/  IMAD.WIDE R22, R8, 0x4, R26 ;  /* 0x0000000408167825 */ /* 0x000fe200078e021a */
[----:B--2---:R1:W-:Y:S04]  /*e720*/  STG.E.STRONG.SYS desc[UR6][R20.64], R25 ;  /* 0x0000001914007986 */ /* 0x0043e8000c115906 */
[----:B------:R-:W2:Y:S01]  /*e730*/  LDS R29, [R29] ;  /* 0x000000001d1d7984 */ /* 0x000ea20000000800 */
[----:B-1----:R-:W-:Y:S01]  /*e740*/  LEA R25, R11, UR8, 0x2 ;  /* 0x000000080b197c11 */ /* 0x002fe2000f8e10ff */
[C---:B------:R-:W-:Y:S02]  /*e750*/  IMAD R11, R10.reuse, 0x4, R11 ;  /* 0x000000040a0b7824 */ /* 0x040fe400078e020b */
[----:B--2---:R-:W-:Y:S04]  /*e760*/  STG.E.STRONG.SYS desc[UR6][R18.64], R29 ;  /* 0x0000001d12007986 */ /* 0x004fe8000c115906 */
[----:B------:R1:W2:Y:S02]  /*e770*/  LDS R28, [R25] ;  /* 0x00000000191c7984 */ /* 0x0002a40000000800 */
[----:B-1----:R-:W-:-:S02]  /*e780*/  LEA R25, R10, R25, 0x2 ;  /* 0x000000190a197211 */ /* 0x002fc400078e10ff */
[----:B--2---:R1:W-:Y:S04]  /*e790*/  STG.E.STRONG.SYS desc[UR6][R26.64], R28 ;  /* 0x0000001c1a007986 */ /* 0x0043e8000c115906 */
[----:B------:R-:W2:Y:S01]  /*e7a0*/  LDS R21, [R25] ;  /* 0x0000000019157984 */ /* 0x000ea20000000800 */
[----:B-1----:R-:W-:-:S04]  /*e7b0*/  IMAD R27, R10, 0x4, R25 ;  /* 0x000000040a1b7824 */ /* 0x002fc800078e0219 */
[----:B------:R-:W-:Y:S01]  /*e7c0*/  IMAD R18, R10, 0x4, R27 ;  /* 0x000000040a127824 */ /* 0x000fe200078e021b */
[----:B--2---:R1:W-:Y:S04]  /*e7d0*/  STG.E.STRONG.SYS desc[UR6][R22.64], R21 ;  /* 0x0000001516007986 */ /* 0x0043e8000c115906 */
[----:B------:R-:W2:Y:S01]  /*e7e0*/  LDS R29, [R27] ;  /* 0x000000001b1d7984 */ /* 0x000ea20000000800 */
[----:B-1----:R-:W-:-:S05]  /*e7f0*/  IMAD.WIDE R20, R8, 0x4, R22 ;  /* 0x0000000408147825 */ /* 0x002fca00078e0216 */
[----:B--2---:R-:W-:Y:S04]  /*e800*/  STG.E.STRONG.SYS desc[UR6][R20.64], R29 ;  /* 0x0000001d14007986 */ /* 0x004fe8000c115906 */
[----:B------:R1:W2:Y:S02]  /*e810*/  LDS R25, [R18] ;  /* 0x0000000012197984 */ /* 0x0002a40000000800 */
[----:B-1----:R-:W-:-:S05]  /*e820*/  IMAD.WIDE R18, R8, 0x4, R20 ;  /* 0x0000000408127825 */ /* 0x002fca00078e0214 */
[----:B--2---:R2:W-:Y:S01]  /*e830*/  STG.E.STRONG.SYS desc[UR6][R18.64], R25 ;  /* 0x0000001912007986 */ /* 0x0045e2000c115906 */
[----:B------:R-:W-:Y:S05]  /*e840*/  @!P1 BRA `(.L_x_180) ;  /* 0xfffffff800d49947 */ /* 0x000fea000383ffff */
.L_x_179:
[----:B------:R-:W-:-:S04]  /*e850*/  IADD3 R16, PT, PT, R9, -UR4, RZ ;  /* 0x8000000409107c10 */ /* 0x000fc8000fffe0ff */
[----:B------:R-:W-:-:S13]  /*e860*/  ISETP.GT.AND P1, PT, R16, 0x4, PT ;  /* 0x000000041000780c */ /* 0x000fda0003f24270 */
[----:B------:R-:W-:Y:S05]  /*e870*/  @!P1 BRA `(.L_x_181) ;  /* 0x00000000009c9947 */ /* 0x000fea0003800000 */
[----:B--2---:R-:W-:Y:S01]  /*e880*/  LEA R25, R11, UR8, 0x2 ;  /* 0x000000080b197c11 */ /* 0x004fe2000f8e10ff */
[----:B------:R-:W1:Y:S01]  /*e890*/  LDC.64 R16, c[0x0][0x3a0] ;  /* 0x0000e800ff107b82 */ /* 0x000e620000000a00 */
[C---:B------:R-:W-:Y:S01]  /*e8a0*/  IMAD R11, R10.reuse, 0x4, R11 ;  /* 0x000000040a0b7824 */ /* 0x040fe200078e020b */
[----:B------:R-:W-:Y:S01]  /*e8b0*/  PLOP3.LUT P0, PT, PT, PT, PT, 0x8, 0x80 ;  /* 0x000000000080781c */ /* 0x000fe20003f0e170 */
[----:B------:R-:W-:Y:S01]  /*e8c0*/  UIADD3 UR4, UPT, UPT, UR4, 0x8, URZ ;  /* 0x0000000804047890 */ /* 0x000fe2000fffe0ff */
[----:B------:R2:W3:Y:S01]  /*e8d0*/  LDS R27, [R25] ;  /* 0x00000000191b7984 */ /* 0x0004e20000000800 */
[----:B------:R-:W-:-:S04]  /*e8e0*/  IMAD R29, R10, 0x4, R25 ;  /* 0x000000040a1d7824 */ /* 0x000fc800078e0219 */
[----:B------:R-:W-:-:S04]  /*e8f0*/  IMAD R26, R10, 0x4, R29 ;  /* 0x000000040a1a7824 */ /* 0x000fc800078e021d */
[----:B--2---:R-:W-:Y:S02]  /*e900*/  IMAD R25, R10, 0x4, R26 ;  /* 0x000000040a197824 */ /* 0x004fe400078e021a */
[----:B-1----:R-:W-:Y:S01]  /*e910*/  IMAD.WIDE R18, R13, 0x4, R16 ;  /* 0x000000040d127825 */ /* 0x002fe200078e0210 */
[----:B------:R-:W-:-:S03]  /*e920*/  LEA R13, R8, R13, 0x2 ;  /* 0x0000000d080d7211 */ /* 0x000fc600078e10ff */
[----:B------:R-:W-:-:S04]  /*e930*/  IMAD.WIDE R20, R8, 0x4, R18 ;  /* 0x0000000408147825 */ /* 0x000fc800078e0212 */
[----:B------:R-:W-:Y:S01]  /*e940*/  IMAD.WIDE R16, R13, 0x4, R16 ;  /* 0x000000040d107825 */ /* 0x000fe200078e0210 */
[----:B------:R-:W-:-:S03]  /*e950*/  LEA R13, R8, R13, 0x2 ;  /* 0x0000000d080d7211 */ /* 0x000fc600078e10ff */
[C---:B------:R-:W-:Y:S01]  /*e960*/  IMAD.WIDE R22, R8.reuse, 0x4, R20 ;  /* 0x0000000408167825 */ /* 0x040fe200078e0214 */
[----:B---3--:R1:W-:Y:S04]  /*e970*/  STG.E.STRONG.SYS desc[UR6][R18.64], R27 ;  /* 0x0000001b12007986 */ /* 0x0083e8000c115906 */
[----:B------:R-:W2:Y:S01]  /*e980*/  LDS R24, [R29] ;  /* 0x000000001d187984 */ /* 0x000ea20000000800 */
[----:B-1----:R-:W-:Y:S01]  /*e990*/  IMAD.WIDE R18, R8, 0x4, R22 ;  /* 0x0000000408127825 */ /* 0x002fe200078e0216 */
[----:B------:R-:W-:-:S03]  /*e9a0*/  LEA R27, R11, UR8, 0x2 ;  /* 0x000000080b1b7c11 */ /* 0x000fc6000f8e10ff */
[C---:B------:R-:W-:Y:S01]  /*e9b0*/  IMAD R11, R10.reuse, 0x4, R11 ;  /* 0x000000040a0b7824 */ /* 0x040fe200078e020b */
[----:B--2---:R1:W-:Y:S04]  /*e9c0*/  STG.E.STRONG.SYS desc[UR6][R20.64], R24 ;  /* 0x0000001814007986 */ /* 0x0043e8000c115906 */
[----:B------:R-:W2:Y:S01]  /*e9d0*/  LDS R28, [R26] ;  /* 0x000000001a1c7984 */ /* 0x000ea20000000800 */
[----:B-1----:R-:W-:Y:S02]  /*e9e0*/  IMAD R24, R10, 0x4, R27 ;  /* 0x000000040a187824 */ /* 0x002fe400078e021b */
[----:B------:R-:W-:Y:S01]  /*e9f0*/  IMAD.WIDE R20, R8, 0x4, R16 ;  /* 0x0000000408147825 */ /* 0x000fe200078e0210 */
[----:B--2---:R1:W-:Y:S04]  /*ea00*/  STG.E.STRONG.SYS desc[UR6][R22.64], R28 ;  /* 0x0000001c16007986 */ /* 0x0043e8000c115906 */
[----:B------:R-:W2:Y:S01]  /*ea10*/  LDS R25, [R25] ;  /* 0x0000000019197984 */ /* 0x000ea20000000800 */
[----:B-1----:R-:W-:-:S03]  /*ea20*/  IMAD R28, R10, 0x4, R24 ;  /* 0x000000040a1c7824 */ /* 0x002fc600078e0218 */
[----:B--2---:R1:W-:Y:S04]  /*ea30*/  STG.E.STRONG.SYS desc[UR6][R18.64], R25 ;  /* 0x0000001912007986 */ /* 0x0043e8000c115906 */
[----:B------:R-:W2:Y:S01]  /*ea40*/  LDS R29, [R27] ;  /* 0x000000001b1d7984 */ /* 0x000ea20000000800 */
[----:B-1----:R-:W-:-:S04]  /*ea50*/  IMAD.WIDE R18, R8, 0x4, R20 ;  /* 0x0000000408127825 */ /* 0x002fc800078e0214 */
[----:B------:R-:W-:Y:S02]  /*ea60*/  IMAD R25, R10, 0x4, R28 ;  /* 0x000000040a197824 */ /* 0x000fe400078e021c */
[----:B------:R-:W-:Y:S01]  /*ea70*/  IMAD.WIDE R22, R8, 0x4, R18 ;  /* 0x0000000408167825 */ /* 0x000fe200078e0212 */
[----:B--2---:R-:W-:Y:S04]  /*ea80*/  STG.E.STRONG.SYS desc[UR6][R16.64], R29 ;  /* 0x0000001d10007986 */ /* 0x004fe8000c115906 */
[----:B------:R-:W1:Y:S04]  /*ea90*/  LDS R26, [R24] ;  /* 0x00000000181a7984 */ /* 0x000e680000000800 */
[----:B-1----:R-:W-:Y:S04]  /*eaa0*/  STG.E.STRONG.SYS desc[UR6][R20.64], R26 ;  /* 0x0000001a14007986 */ /* 0x002fe8000c115906 */
[----:B------:R-:W1:Y:S04]  /*eab0*/  LDS R27, [R28] ;  /* 0x000000001c1b7984 */ /* 0x000e680000000800 */
[----:B-1----:R-:W-:Y:S04]  /*eac0*/  STG.E.STRONG.SYS desc[UR6][R18.64], R27 ;  /* 0x0000001b12007986 */ /* 0x002fe8000c115906 */
[----:B------:R-:W1:Y:S04]  /*ead0*/  LDS R25, [R25] ;  /* 0x0000000019197984 */ /* 0x000e680000000800 */
[----:B-1----:R1:W-:Y:S02]  /*eae0*/  STG.E.STRONG.SYS desc[UR6][R22.64], R25 ;  /* 0x0000001916007986 */ /* 0x0023e4000c115906 */
.L_x_181:
[----:B------:R-:W-:-:S13]  /*eaf0*/  ISETP.NE.OR P0, PT, R9, UR4, P0 ;  /* 0x0000000409007c0c */ /* 0x000fda0008705670 */
[----:B------:R-:W-:Y:S05]  /*eb00*/  @!P0 BRA `(.L_x_177) ;  /* 0x0000000000548947 */ /* 0x000fea0003800000 */
.L_x_178:
[----:B---3--:R-:W-:Y:S01]  /*eb10*/  LEA R17, R11, UR8, 0x2 ;  /* 0x000000080b117c11 */ /* 0x008fe2000f8e10ff */
[----:B01----:R-:W-:Y:S01]  /*eb20*/  IMAD.WIDE R22, R13, 0x4, R14 ;  /* 0x000000040d167825 */ /* 0x003fe200078e020e */
[----:B------:R-:W-:Y:S01]  /*eb30*/  UIADD3 UR4, UPT, UPT, UR4, 0x4, URZ ;  /* 0x0000000404047890 */ /* 0x000fe2000fffe0ff */
[----:B------:R-:W-:Y:S02]  /*eb40*/  LEA R13, R8, R13, 0x2 ;  /* 0x0000000d080d7211 */ /* 0x000fe400078e10ff */
[----:B--2---:R0:W1:Y:S01]  /*eb50*/  LDS R25, [R17] ;  /* 0x0000000011197984 */ /* 0x0040620000000800 */
[----:B------:R-:W-:Y:S02]  /*eb60*/  IMAD R26, R10, 0x4, R17 ;  /* 0x000000040a1a7824 */ /* 0x000fe400078e0211 */
[----:B------:R-:W-:Y:S01]  /*eb70*/  IMAD.WIDE R20, R8, 0x4, R22 ;  /* 0x0000000408147825 */ /* 0x000fe200078e0216 */
[----:B------:R-:W-:-:S03]  /*eb80*/  ISETP.NE.AND P0, PT, R9, UR4, PT ;  /* 0x0000000409007c0c */ /* 0x000fc6000bf05270 */
[----:B------:R-:W-:Y:S02]  /*eb90*/  IMAD R28, R10, 0x4, R26 ;  /* 0x000000040a1c7824 */ /* 0x000fe400078e021a */
[----:B------:R-:W-:-:S04]  /*eba0*/  IMAD.WIDE R18, R8, 0x4, R20 ;  /* 0x0000000408127825 */ /* 0x000fc800078e0214 */
[----:B------:R-:W-:Y:S02]  /*ebb0*/  IMAD R24, R10, 0x4, R28 ;  /* 0x000000040a187824 */ /* 0x000fe400078e021c */
[----:B0-----:R-:W-:-:S04]  /*ebc0*/  IMAD.WIDE R16, R8, 0x4, R18 ;  /* 0x0000000408107825 */ /* 0x001fc800078e0212 */
[----:B------:R-:W-:Y:S01]  /*ebd0*/  IMAD R11, R10, 0x4, R11 ;  /* 0x000000040a0b7824 */ /* 0x000fe200078e020b */
[----:B-1----:R-:W-:Y:S04]  /*ebe0*/  STG.E.STRONG.SYS desc[UR6][R22.64], R25 ;  /* 0x0000001916007986 */ /* 0x002fe8000c115906 */
[----:B------:R-:W0:Y:S04]  /*ebf0*/  LDS R27, [R26] ;  /* 0x000000001a1b7984 */ /* 0x000e280000000800 */
[----:B0-----:R-:W-:Y:S04]  /*ec00*/  STG.E.STRONG.SYS desc[UR6][R20.64], R27 ;  /* 0x0000001b14007986 */ /* 0x001fe8000c115906 */
[----:B------:R-:W0:Y:S04]  /*ec10*/  LDS R29, [R28] ;  /* 0x000000001c1d7984 */ /* 0x000e280000000800 */
[----:B0-----:R-:W-:Y:S04]  /*ec20*/  STG.E.STRONG.SYS desc[UR6][R18.64], R29 ;  /* 0x0000001d12007986 */ /* 0x001fe8000c115906 */
[----:B------:R-:W0:Y:S04]  /*ec30*/  LDS R24, [R24] ;  /* 0x0000000018187984 */ /* 0x000e280000000800 */
[----:B0-----:R3:W-:Y:S01]  /*ec40*/  STG.E.STRONG.SYS desc[UR6][R16.64], R24 ;  /* 0x0000001810007986 */ /* 0x0017e2000c115906 */
[----:B------:R-:W-:Y:S05]  /*ec50*/  @P0 BRA `(.L_x_178) ;  /* 0xfffffffc00ac0947 */ /* 0x000fea000383ffff */
.L_x_177:
[----:B------:R-:W-:-:S13]  /*ec60*/  ISETP.NE.AND P0, PT, R7, RZ, PT ;  /* 0x000000ff0700720c */ /* 0x000fda0003f05270 */
[----:B------:R-:W-:Y:S05]  /*ec70*/  @!P0 BRA `(.L_x_176) ;  /* 0x0000000000408947 */ /* 0x000fea0003800000 */
[----:B------:R-:W-:Y:S01]  /*ec80*/  LEA R11, R11, UR8, 0x2 ;  /* 0x000000080b0b7c11 */ /* 0x000fe2000f8e10ff */
[----:B0-----:R-:W0:Y:S01]  /*ec90*/  LDC.64 R14, c[0x0][0x3a0] ;  /* 0x0000e800ff0e7b82 */ /* 0x001e220000000a00 */
[----:B------:R-:W-:-:S03]  /*eca0*/  ISETP.NE.AND P0, PT, R7, 0x1, PT ;  /* 0x000000010700780c */ /* 0x000fc60003f05270 */
[----:B------:R-:W4:Y:S01]  /*ecb0*/  LDS R9, [R11] ;  /* 0x000000000b097984 */ /* 0x000f220000000800 */
[----:B0-----:R-:W-:-:S05]  /*ecc0*/  IMAD.WIDE R14, R13, 0x4, R14 ;  /* 0x000000040d0e7825 */ /* 0x001fca00078e020e */
[----:B----4-:R4:W-:Y:S04]  /*ecd0*/  STG.E.STRONG.SYS desc[UR6][R14.64], R9 ;  /* 0x000000090e007986 */ /* 0x0109e8000c115906 */
[----:B------:R-:W-:Y:S05]  /*ece0*/  @!P0 BRA `(.L_x_176) ;  /* 0x0000000000248947 */ /* 0x000fea0003800000 */
[----:B------:R-:W-:Y:S01]  /*ecf0*/  IMAD R13, R10, 0x4, R11 ;  /* 0x000000040a0d7824 */ /* 0x000fe200078e020b */
[----:B------:R-:W-:Y:S01]  /*ed00*/  ISETP.NE.AND P0, PT, R7, 0x2, PT ;  /* 0x000000020700780c */ /* 0x000fe20003f05270 */
[----:B----4-:R-:W-:-:S03]  /*ed10*/  IMAD.WIDE R14, R8, 0x4, R14 ;  /* 0x00000004080e7825 */ /* 0x010fc600078e020e */
[----:B------:R-:W0:Y:S09]  /*ed20*/  LDS R11, [R13] ;  /* 0x000000000d0b7984 */ /* 0x000e320000000800 */
[----:B------:R-:W-:Y:S02]  /*ed30*/  @P0 IMAD R10, R10, 0x4, R13 ;  /* 0x000000040a0a0824 */ /* 0x000fe400078e020d */
[----:B------:R-:W-:Y:S01]  /*ed40*/  @P0 IMAD.WIDE R8, R8, 0x4, R14 ;  /* 0x0000000408080825 */ /* 0x000fe200078e020e */
[----:B0-----:R-:W-:Y:S04]  /*ed50*/  STG.E.STRONG.SYS desc[UR6][R14.64], R11 ;  /* 0x0000000b0e007986 */ /* 0x001fe8000c115906 */
[----:B------:R-:W0:Y:S04]  /*ed60*/  @P0 LDS R7, [R10] ;  /* 0x000000000a070984 */ /* 0x000e280000000800 */
[----:B0-----:R0:W-:Y:S02]  /*ed70*/  @P0 STG.E.STRONG.SYS desc[UR6][R8.64], R7 ;  /* 0x0000000708000986 */ /* 0x0011e4000c115906 */
.L_x_176:
[----:B------:R-:W-:Y:S05]  /*ed80*/  BSYNC.RECONVERGENT B0 ;  /* 0x0000000000007941 */ /* 0x000fea0003800200 */
.L_x_175:
[----:B------:R-:W-:Y:S06]  /*ed90*/  MEMBAR.SC.GPU ;  /* 0x0000000000007992 */ /* 0x000fec0000002000 */
[----:B------:R-:W-:-:S00]  /*eda0*/  ERRBAR ;  /* 0x00000000000079ab */ /* 0x000fc00000000000 */
[----:B------:R-:W-:Y:S06]  /*edb0*/  CGAERRBAR ;  /* 0x00000000000075ab */ /* 0x000fec0000000000 */
[----:B------:R-:W-:Y:S02]  /*edc0*/  CCTL.IVALL ;  /* 0x00000000ff00798f */ /* 0x000fe40002000000 */
[----:B------:R-:W-:Y:S06]  /*edd0*/  BAR.SYNC.DEFER_BLOCKING 0x0 ;  /* 0x0000000000007b1d */ /* 0x000fec0000010000 */
[----:B------:R-:W-:Y:S01]  /*ede0*/  BSSY.RECONVERGENT B0, `(.L_x_182) ;  /* 0x0000025000007945 */ /* 0x000fe20003800200 */
[----:B0-----:R-:W0:Y:S02]  /*edf0*/  LDS R7, [UR8+0xbfc0] ;  /* 0x00bfc008ff077984 */ /* 0x001e240008000800 */
[----:B0-----:R-:W-:-:S13]  /*ee00*/  ISETP.GE.AND P0, PT, R2, R7, PT ;  /* 0x000000070200720c */ /* 0x001fda0003f06270 */
[----:B------:R-:W-:Y:S05]  /*ee10*/  @P0 BRA `(.L_x_183) ;  /* 0x0000000000840947 */ /* 0x000fea0003800000 */
[----:B----4-:R-:W0:Y:S01]  /*ee20*/  LDS.128 R8, [UR8+0xbfb0] ;  /* 0x00bfb008ff087984 */ /* 0x010e220008000c00 */
[----:B------:R-:W-:-:S03]  /*ee30*/  IMAD.MOV.U32 R14, RZ, RZ, R2 ;  /* 0x000000ffff0e7224 */ /* 0x000fc600078e0002 */
[----:B------:R-:W4:Y:S01]  /*ee40*/  LDS R13, [UR8+0xbfdc] ;  /* 0x00bfdc08ff0d7984 */ /* 0x000f220008000800 */
[C-C-:B0-----:R-:W-:Y:S02]  /*ee50*/  IMAD.IADD R15, R2.reuse, 0x1, R9.reuse ;  /* 0x00000001020f7824 */ /* 0x141fe400078e0209 */
[-C--:B----4-:R-:W-:Y:S02]  /*ee60*/  IMAD R8, R13, R10.reuse, RZ ;  /* 0x0000000a0d087224 */ /* 0x090fe400078e02ff */
[----:B------:R-:W-:Y:S02]  /*ee70*/  IMAD R15, R15, R10, R9 ;  /* 0x0000000a0f0f7224 */ /* 0x000fe400078e0209 */
[-C--:B------:R-:W-:Y:S02]  /*ee80*/  IMAD R10, R2, R11.reuse, RZ ;  /* 0x0000000b020a7224 */ /* 0x080fe400078e02ff */
[----:B------:R-:W-:-:S07]  /*ee90*/  IMAD R9, R13, R11, RZ ;  /* 0x0000000b0d097224 */ /* 0x000fce00078e02ff */
.L_x_187:
[----:B---3--:R-:W-:Y:S01]  /*eea0*/  LOP3.LUT R16, R6, 0x1f, RZ, 0xc0, !PT ;  /* 0x0000001f06107812 */ /* 0x008fe200078ec0ff */
[----:B------:R-:W-:Y:S01]  /*eeb0*/  BSSY.RECONVERGENT B1, `(.L_x_184) ;  /* 0x0000014000017945 */ /* 0x000fe20003800200 */
[----:B------:R-:W-:Y:S02]  /*eec0*/  IADD3 R14, PT, PT, R13, R14, RZ ;  /* 0x0000000e0d0e7210 */ /* 0x000fe40007ffe0ff */
[----:B------:R-:W-:Y:S02]  /*eed0*/  ISETP.GE.AND P0, PT, R16, R11, PT ;  /* 0x0000000b1000720c */ /* 0x000fe40003f06270 */
[----:B------:R-:W-:-:S11]  /*eee0*/  ISETP.GE.AND P1, PT, R14, R7, PT ;  /* 0x000000070e00720c */ /* 0x000fd60003f26270 */
[----:B0-----:R-:W-:Y:S05]  /*eef0*/  @P0 BRA `(.L_x_185) ;  /* 0x00000000003c0947 */ /* 0x001fea0003800000 */
[----:B--2---:R-:W1:Y:S01]  /*ef00*/  S2R R19, SR_CgaCtaId ;  /* 0x0000000000137919 */ /* 0x004e620000008800 */
[----:B------:R-:W-:-:S05]  /*ef10*/  MOV R17, 0x400 ;  /* 0x0000040000117802 */ /* 0x000fca0000000f00 */
[----:B------:R-:W-:Y:S01]  /*ef20*/  VIADD R18, R17, 0x3c00 ;  /* 0x00003c0011127836 */ /* 0x000fe20000000000 */
[----:B-1----:R-:W-:-:S04]  /*ef30*/  LEA R22, R19, R17, 0x18 ;  /* 0x0000001113167211 */ /* 0x002fc800078ec0ff */
[----:B------:R-:W-:-:S07]  /*ef40*/  LEA R20, R19, R18, 0x18 ;  /* 0x0000001213147211 */ /* 0x000fce00078ec0ff */
.L_x_186:
[C---:B0-----:R-:W-:Y:S02]  /*ef50*/  IMAD.IADD R17, R16.reuse, 0x1, R10 ;  /* 0x0000000110117824 */ /* 0x041fe400078e020a */
[C---:B------:R-:W-:Y:S02]  /*ef60*/  IMAD.IADD R19, R16.reuse, 0x1, R15 ;  /* 0x0000000110137824 */ /* 0x040fe400078e020f */
[----:B------:R-:W-:Y:S02]  /*ef70*/  IMAD R17, R17, 0x4, R20 ;  /* 0x0000000411117824 */ /* 0x000fe400078e0214 */
[----:B------:R-:W-:Y:S01]  /*ef80*/  VIADD R16, R16, 0x20 ;  /* 0x0000002010107836 */ /* 0x000fe20000000000 */
[----:B------:R-:W-:Y:S02]  /*ef90*/  LEA R19, R19, R22, 0x2 ;  /* 0x0000001613137211 */ /* 0x000fe400078e10ff */
[----:B------:R-:W0:Y:S02]  /*efa0*/  LDS R18, [R17] ;  /* 0x0000000011127984 */ /* 0x000e240000000800 */
[----:B------:R-:W-:-:S02]  /*efb0*/  ISETP.GE.AND P0, PT, R16, R11, PT ;  /* 0x0000000b1000720c */ /* 0x000fc40003f06270 */
[----:B0-----:R0:W-:Y:S04]  /*efc0*/  STS [R19], R18 ;  /* 0x0000001213007388 */ /* 0x0011e80000000800 */
[----:B------:R0:W-:Y:S07]  /*efd0*/  STS [R17], RZ ;  /* 0x000000ff11007388 */ /* 0x0001ee0000000800 */
[----:B------:R-:W-:Y:S05]  /*efe0*/  @!P0 BRA `(.L_x_186) ;  /* 0xfffffffc00d88947 */ /* 0x000fea000383ffff */
.L_x_185:
[----:B------:R-:W-:Y:S05]  /*eff0*/  BSYNC.RECONVERGENT B1 ;  /* 0x0000000000017941 */ /* 0x000fea0003800200 */
.L_x_184:
[----:B------:R-:W-:Y:S02]  /*f000*/  IMAD.IADD R15, R8, 0x1, R15 ;  /* 0x00000001080f7824 */ /* 0x000fe400078e020f */
[----:B------:R-:W-:Y:S01]  /*f010*/  IMAD.IADD R10, R9, 0x1, R10 ;  /* 0x00000001090a7824 */ /* 0x000fe200078e020a */
[----:B------:R-:W-:Y:S06]  /*f020*/  @!P1 BRA `(.L_x_187) ;  /* 0xfffffffc009c9947 */ /* 0x000fec000383ffff */
.L_x_183:
[----:B------:R-:W-:Y:S05]  /*f030*/  BSYNC.RECONVERGENT B0 ;  /* 0x0000000000007941 */ /* 0x000fea0003800200 */
.L_x_182:
[----:B------:R-:W-:Y:S06]  /*f040*/  MEMBAR.SC.GPU ;  /* 0x0000000000007992 */ /* 0x000fec0000002000 */
[----:B------:R-:W-:-:S00]  /*f050*/  ERRBAR ;  /* 0x00000000000079ab */ /* 0x000fc00000000000 */
[----:B------:R-:W-:Y:S06]  /*f060*/  CGAERRBAR ;  /* 0x00000000000075ab */ /* 0x000fec0000000000 */
[----:B------:R-:W-:Y:S01]  /*f070*/  CCTL.IVALL ;  /* 0x00000000ff00798f */ /* 0x000fe20002000000 */
[----:B------:R-:W5:Y:S01]  /*f080*/  LDCU UR8, c[0x0][0x3ac] ;  /* 0x00007580ff0877ac */ /* 0x000f620008000800 */
[----:B------:R-:W-:Y:S01]  /*f090*/  IMAD.MOV.U32 R7, RZ, RZ, R12 ;  /* 0x000000ffff077224 */ /* 0x000fe200078e000c */
[----:B------:R-:W-:Y:S01]  /*f0a0*/  BAR.SYNC.DEFER_BLOCKING 0x0 ;  /* 0x0000000000007b1d */ /* 0x000fe20000010000 */
[----:B-----5:R-:W-:-:S13]  /*f0b0*/  ISETP.NE.AND P0, PT, R12, UR8, PT ;  /* 0x000000080c007c0c */ /* 0x020fda000bf05270 */
[----:B------:R-:W-:Y:S05]  /*f0c0*/  @P0 BRA `(.L_x_188) ;  /* 0xffffffc400a00947 */ /* 0x000fea000383ffff */
.L_x_150:
[----:B------:R-:W5:Y:S01]  /*f0d0*/  S2UR UR5, SR_CgaCtaId ;  /* 0x00000000000579c3 */ /* 0x000f620000008800 */
[----:B------:R-:W-:Y:S01]  /*f0e0*/  UMOV UR4, 0x400 ;  /* 0x0000040000047882 */ /* 0x000fe20000000000 */
[----:B------:R-:W-:Y:S01]  /*f0f0*/  BSSY.RECONVERGENT B0, `(.L_x_189) ;  /* 0x000003c000007945 */ /* 0x000fe20003800200 */
[----:B-----5:R-:W-:-:S09]  /*f100*/  ULEA UR4, UR5, UR4, 0x18 ;  /* 0x0000000405047291 */ /* 0x020fd2000f8ec0ff */
[----:B----4-:R-:W-:Y:S04]  /*f110*/  LDS.128 R8, [UR4+0xbfb0] ;  /* 0x00bfb004ff087984 */ /* 0x010fe80008000c00 */
[----:B--2---:R-:W2:Y:S02]  /*f120*/  LDS.128 R12, [UR4+0xbfc0] ;  /* 0x00bfc004ff0c7984 */ /* 0x004ea40008000c00 */
[----:B--2---:R-:W-:Y:S02]  /*f130*/  IMAD R7, R11, R12, RZ ;  /* 0x0000000c0b077224 */ /* 0x004fe400078e02ff */
[----:B01-3--:R-:W-:-:S03]  /*f140*/  IMAD R17, R13, UR8, RZ ;  /* 0x000000080d117c24 */ /* 0x00bfc6000f8e02ff */
[----:B------:R-:W-:-:S13]  /*f150*/  ISETP.GE.AND P0, PT, R6, R7, PT ;  /* 0x000000070600720c */ /* 0x000fda0003f06270 */
[----:B------:R-:W-:Y:S05]  /*f160*/  @P0 BRA `(.L_x_190) ;  /* 0x0000000000d00947 */ /* 0x000fea0003800000 */
[-C--:B------:R-:W-:Y:S01]  /*f170*/  IABS R0, R11.reuse ;  /* 0x0000000b00007213 */ /* 0x080fe20000000000 */
[----:B------:R-:W0:Y:S01]  /*f180*/  LDC R4, c[0x0][0x360] ;  /* 0x0000d800ff047b82 */ /* 0x000e220000000800 */
[----:B------:R-:W-:Y:S02]  /*f190*/  IABS R14, R11 ;  /* 0x0000000b000e7213 */ /* 0x000fe40000000000 */
[----:B------:R-:W1:Y:S01]  /*f1a0*/  I2F.RP R13, R0 ;  /* 0x00000000000d7306 */ /* 0x000e620000209400 */
[----:B------:R-:W-:Y:S02]  /*f1b0*/  ISETP.NE.AND P1, PT, R11, RZ, PT ;  /* 0x000000ff0b00720c */ /* 0x000fe40003f25270 */
[----:B------:R-:W-:Y:S02]  /*f1c0*/  MOV R16, R6 ;  /* 0x0000000600107202 */ /* 0x000fe40000000f00 */
[----:B------:R-:W2:Y:S03]  /*f1d0*/  LDC.64 R2, c[0x0][0x380] ;  /* 0x0000e000ff027b82 */ /* 0x000ea60000000a00 */
[----:B-1----:R-:W1:Y:S02]  /*f1e0*/  MUFU.RCP R13, R13 ;  /* 0x0000000d000d7308 */ /* 0x002e640000001000 */
[----:B-1----:R-:W-:-:S06]  /*f1f0*/  IADD3 R18, PT, PT, R13, 0xffffffe, RZ ;  /* 0x0ffffffe0d127810 */ /* 0x002fcc0007ffe0ff */
[----:B------:R1:W3:Y:S02]  /*f200*/  F2I.FTZ.U32.TRUNC.NTZ R19, R18 ;  /* 0x0000001200137305 */ /* 0x0002e4000021f000 */
[----:B-1----:R-:W-:Y:S02]  /*f210*/  IMAD.MOV.U32 R18, RZ, RZ, RZ ;  /* 0x000000ffff127224 */ /* 0x002fe400078e00ff */
[----:B---3--:R-:W-:-:S04]  /*f220*/  IMAD.MOV R21, RZ, RZ, -R19 ;  /* 0x000000ffff157224 */ /* 0x008fc800078e0a13 */
[----:B------:R-:W-:-:S04]  /*f230*/  IMAD R21, R21, R0, RZ ;  /* 0x0000000015157224 */ /* 0x000fc800078e02ff */
[----:B------:R-:W-:Y:S01]  /*f240*/  IMAD.HI.U32 R8, R19, R21, R18 ;  /* 0x0000001513087227 */ /* 0x000fe200078e0012 */
[----:B------:R-:W-:-:S03]  /*f250*/  IABS R18, R11 ;  /* 0x0000000b00127213 */ /* 0x000fc60000000000 */
[----:B------:R-:W-:Y:S02]  /*f260*/  IMAD.MOV R19, RZ, RZ, -R14 ;  /* 0x000000ffff137224 */ /* 0x000fe400078e0a0e */
[----:B0-2---:R-:W-:-:S07]  /*f270*/  IMAD.IADD R14, R12, 0x1, -R17 ;  /* 0x000000010c0e7824 */ /* 0x005fce00078e0a11 */
.L_x_193:
[----:B0-----:R-:W-:Y:S01]  /*f280*/  IABS R13, R16 ;  /* 0x00000010000d7213 */ /* 0x001fe20000000000 */
[----:B------:R-:W-:Y:S04]  /*f290*/  BSSY.RECONVERGENT B1, `(.L_x_191) ;  /* 0x0000020000017945 */ /* 0x000fe80003800200 */
        /* <DEDUP_REMOVED lines=8> */
[----:B------:R-:W-:-:S04]  /*f320*/  @P0 VIADD R12, R12, 0x1 ;  /* 0x000000010c0c0836 */ /* 0x000fc80000000000 */
[----:B------:R-:W-:-:S05]  /*f330*/  IMAD.MOV.U32 R22, RZ, RZ, R12 ;  /* 0x000000ffff167224 */ /* 0x000fca00078e000c */
[----:B------:R-:W-:Y:S02]  /*f340*/  @!P3 IADD3 R22, PT, PT, -R22, RZ, RZ ;  /* 0x000000ff1616b210 */ /* 0x000fe40007ffe1ff */
        /* <DEDUP_REMOVED lines=9> */
[--C-:B------:R-:W-:Y:S01]  /*f3e0*/  IMAD.IADD R13, R22, 0x1, R9.reuse ;  /* 0x00000001160d7824 */ /* 0x100fe200078e0209 */
[----:B------:R-:W-:Y:S01]  /*f3f0*/  UMOV UR4, 0x400 ;  /* 0x0000040000047882 */ /* 0x000fe20000000000 */
[----:B------:R-:W-:-:S04]  /*f400*/  IMAD.IADD R12, R24, 0x1, R9 ;  /* 0x00000001180c7824 */ /* 0x000fc800078e0209 */
[----:B------:R-:W-:Y:S01]  /*f410*/  IMAD R12, R13, R10, R12 ;  /* 0x0000000a0d0c7224 */ /* 0x000fe200078e020c */
[----:B0-----:R-:W-:-:S06]  /*f420*/  ULEA UR4, UR5, UR4, 0x18 ;  /* 0x0000000405047291 */ /* 0x001fcc000f8ec0ff */
[----:B------:R-:W-:Y:S02]  /*f430*/  LEA R20, R12, UR4, 0x2 ;  /* 0x000000040c147c11 */ /* 0x000fe4000f8e10ff */
[----:B------:R-:W-:-:S03]  /*f440*/  IADD3 R12, PT, PT, R5, R24, RZ ;  /* 0x00000018050c7210 */ /* 0x000fc60007ffe0ff */
[----:B------:R-:W0:Y:S02]  /*f450*/  LDS R21, [R20] ;  /* 0x0000000014157984 */ /* 0x000e240000000800 */
[----:B------:R-:W-:-:S04]  /*f460*/  IMAD R13, R22, R15, R12 ;  /* 0x0000000f160d7224 */ /* 0x000fc800078e020c */
[----:B------:R-:W-:-:S05]  /*f470*/  IMAD.WIDE R12, R13, 0x4, R2 ;  /* 0x000000040d0c7825 */ /* 0x000fca00078e0202 */
[----:B0-----:R0:W-:Y:S02]  /*f480*/  STG.E.STRONG.SYS desc[UR6][R12.64], R21 ;  /* 0x000000150c007986 */ /* 0x0011e4000c115906 */
.L_x_192:
[----:B------:R-:W-:Y:S05]  /*f490*/  BSYNC.RECONVERGENT B1 ;  /* 0x0000000000017941 */ /* 0x000fea0003800200 */
.L_x_191:
[----:B------:R-:W-:Y:S05]  /*f4a0*/  @!P2 BRA `(.L_x_193) ;  /* 0xfffffffc0074a947 */ /* 0x000fea000383ffff */
.L_x_190:
[----:B------:R-:W-:Y:S05]  /*f4b0*/  BSYNC.RECONVERGENT B0 ;  /* 0x0000000000007941 */ /* 0x000fea0003800200 */
.L_x_189:
[----:B------:R-:W-:-:S13]  /*f4c0*/  ISETP.NE.AND P0, PT, R6, RZ, PT ;  /* 0x000000ff0600720c */ /* 0x000fda0003f05270 */
[----:B------:R-:W1:Y:S01]  /*f4d0*/  @!P0 S2R R3, SR_CgaCtaId ;  /* 0x0000000000038919 */ /* 0x000e620000008800 */
[----:B------:R-:W-:-:S04]  /*f4e0*/  @!P0 MOV R0, 0x400 ;  /* 0x0000040000008802 */ /* 0x000fc80000000f00 */
[----:B-1----:R-:W-:Y:S01]  /*f4f0*/  @!P0 LEA R4, R3, R0, 0x18 ;  /* 0x0000000003048211 */ /* 0x002fe200078ec0ff */
        /* <DEDUP_REMOVED lines=18> */
.L_x_195:
[----:B------:R-:W-:Y:S05]  /*f620*/  BSYNC.RECONVERGENT B0 ;  /* 0x0000000000007941 */ /* 0x000fea0003800200 */
.L_x_194:
[----:B------:R-:W-:Y:S06]  /*f630*/  MEMBAR.SC.GPU ;  /* 0x0000000000007992 */ /* 0x000fec0000002000 */
[----:B------:R-:W-:-:S00]  /*f640*/  ERRBAR ;  /* 0x00000000000079ab */ /* 0x000fc00000000000 */
[----:B------:R-:W-:Y:S06]  /*f650*/  CGAERRBAR ;  /* 0x00000000000075ab */ /* 0x000fec0000000000 */
[----:B------:R-:W-:Y:S02]  /*f660*/  CCTL.IVALL ;  /* 0x00000000ff00798f */ /* 0x000fe40002000000 */
[----:B------:R-:W-:Y:S08]  /*f670*/  BAR.SYNC.DEFER_BLOCKING 0x0 ;  /* 0x0000000000007b1d */ /* 0x000ff00000010000 */
[----:B------:R-:W2:Y:S08]  /*f680*/  @!P0 LDC R7, c[0x0][0x398] ;  /* 0x0000e600ff078b82 */ /* 0x000eb00000000800 */
[----:B-1----:R-:W2:Y:S01]  /*f690*/  @!P0 LDC.64 R2, c[0x0][0x3c0] ;  /* 0x0000f000ff028b82 */ /* 0x002ea20000000a00 */
[----:B------:R-:W1:Y:S01]  /*f6a0*/  @!P0 LDS R5, [R4+0xbfd0] ;  /* 0x00bfd00004058984 */ /* 0x000e620000000800 */
[----:B--2---:R-:W-:-:S05]  /*f6b0*/  @!P0 IMAD.WIDE R2, R7, 0x4, R2 ;  /* 0x0000000407028825 */ /* 0x004fca00078e0202 */
[----:B-1----:R-:W-:Y:S01]  /*f6c0*/  @!P0 STG.E.STRONG.SYS desc[UR6][R2.64], R5 ;  /* 0x0000000502008986 */ /* 0x002fe2000c115906 */
[----:B------:R-:W-:Y:S06]  /*f6d0*/  MEMBAR.SC.GPU ;  /* 0x0000000000007992 */ /* 0x000fec0000002000 */
[----:B------:R-:W-:-:S00]  /*f6e0*/  ERRBAR ;  /* 0x00000000000079ab */ /* 0x000fc00000000000 */
[----:B------:R-:W-:Y:S06]  /*f6f0*/  CGAERRBAR ;  /* 0x00000000000075ab */ /* 0x000fec0000000000 */
[----:B------:R-:W-:Y:S02]  /*f700*/  CCTL.IVALL ;  /* 0x00000000ff00798f */ /* 0x000fe40002000000 */
[----:B------:R-:W-:Y:S06]  /*f710*/  BAR.SYNC.DEFER_BLOCKING 0x0 ;  /* 0x0000000000007b1d */ /* 0x000fec0000010000 */
[----:B------:R-:W-:Y:S05]  /*f720*/  EXIT ;  /* 0x000000000000794d */ /* 0x000fea0003800000 */
.L_x_2:
[----:B------:R-:W0:Y:S02]  /*f730*/  LDS.64 R10, [UR4+0xbfd0] ;  /* 0x00bfd004ff0a7984 */ /* 0x000e240008000a00 */
[----:B0-----:R-:W-:-:S05]  /*f740*/  VIADD R0, R11, 0xffffffff ;  /* 0xffffffff0b007836 */ /* 0x001fca0000000000 */
[----:B------:R-:W-:-:S13]  /*f750*/  ISETP.NE.AND P1, PT, R0, UR5, PT ;  /* 0x0000000500007c0c */ /* 0x000fda000bf25270 */
[----:B------:R-:W-:Y:S05]  /*f760*/  @P1 BRA `(.L_x_196) ;  /* 0x000000b000481947 */ /* 0x000fea0003800000 */
[----:B------:R-:W0:Y:S01]  /*f770*/  LDC R13, c[0x0][0x398] ;  /* 0x0000e600ff0d7b82 */ /* 0x000e220000000800 */
[----:B------:R-:W-:Y:S07]  /*f780*/  BSSY B0, `(.L_x_197) ;  /* 0x000000e000007945 */ /* 0x000fee0003800000 */
[----:B------:R-:W0:Y:S02]  /*f790*/  LDC.64 R8, c[0x0][0x3c0] ;  /* 0x0000f000ff087b82 */ /* 0x000e240000000a00 */
[----:B0-----:R-:W-:Y:S01]  /*f7a0*/  IMAD.WIDE R12, R13, 0x4, R8 ;  /* 0x000000040d0c7825 */ /* 0x001fe200078e0208 */
[----:B------:R-:W-:Y:S06]  /*f7b0*/  @P0 BRA `(.L_x_198) ;  /* 0x0000000000280947 */ /* 0x000fec0003800000 */
[----:B------:R-:W0:Y:S01]  /*f7c0*/  LDS R5, [UR4+0xbfb0] ;  /* 0x00bfb004ff057984 */ /* 0x000e220008000800 */
[----:B------:R-:W1:Y:S08]  /*f7d0*/  LDC R0, c[0x0][0x3b0] ;  /* 0x0000ec00ff007b82 */ /* 0x000e700000000800 */
[----:B------:R-:W2:Y:S01]  /*f7e0*/  LDC.64 R8, c[0x0][0x3b8] ;  /* 0x0000ee00ff087b82 */ /* 0x000ea20000000a00 */
[----:B-1----:R-:W-:-:S04]  /*f7f0*/  IMAD R11, R11, R0, UR5 ;  /* 0x000000050b0b7e24 */ /* 0x002fc8000f8e0200 */
[----:B--2---:R-:W-:Y:S01]  /*f800*/  IMAD.WIDE R8, R11, 0x4, R8 ;  /* 0x000000040b087825 */ /* 0x004fe200078e0208 */
[----:B0-----:R-:W-:-:S07]  /*f810*/  VIMNMX R5, PT, PT, R5, R10, PT ;  /* 0x0000000a05057248 */ /* 0x001fce0003fe0100 */
.L_x_199:
[----:B------:R-:W2:Y:S01]  /*f820*/  LDG.E.STRONG.SYS R0, desc[UR6][R8.64] ;  /* 0x0000000608007981 */ /* 0x000ea2000c1f5900 */
[----:B------:R-:W-:Y:S05]  /*f830*/  YIELD ;  /* 0x0000000000007946 */ /* 0x000fea0003800000 */
[----:B--2---:R-:W-:-:S13]  /*f840*/  ISETP.GE.AND P1, PT, R0, R5, PT ;  /* 0x000000050000720c */ /* 0x004fda0003f26270 */
[----:B------:R-:W-:Y:S05]  /*f850*/  @!P1 BRA `(.L_x_199) ;  /* 0xfffffffc00f09947 */ /* 0x000fea000383ffff */
.L_x_198:
[----:B------:R-:W-:Y:S05]  /*f860*/  BSYNC B0 ;  /* 0x0000000000007941 */ /* 0x000fea0003800000 */
.L_x_197:
[----:B------:R-:W-:Y:S06]  /*f870*/  MEMBAR.SC.GPU ;  /* 0x0000000000007992 */ /* 0x000fec0000002000 */
[----:B------:R-:W-:-:S00]  /*f880*/  ERRBAR ;  /* 0x00000000000079ab */ /* 0x000fc00000000000 */
[----:B------:R-:W-:Y:S06]  /*f890*/  CGAERRBAR ;  /* 0x00000000000075ab */ /* 0x000fec0000000000 */
[----:B------:R-:W-:Y:S01]  /*f8a0*/  CCTL.IVALL ;  /* 0x00000000ff00798f */ /* 0x000fe20002000000 */
[----:B------:R-:W-:Y:S05]  /*f8b0*/  WARPSYNC.ALL ;  /* 0x0000000000007948 */ /* 0x000fea0003800000 */
[----:B------:R-:W-:Y:S06]  /*f8c0*/  BAR.SYNC.DEFER_BLOCKING 0x0 ;  /* 0x0000000000007b1d */ /* 0x000fec0000010000 */
[----:B------:R0:W-:Y:S01]  /*f8d0*/  @!P0 STG.E.STRONG.SYS desc[UR6][R12.64], RZ ;  /* 0x000000ff0c008986 */ /* 0x0001e2000c115906 */
[----:B------:R-:W-:Y:S06]  /*f8e0*/  MEMBAR.SC.GPU ;  /* 0x0000000000007992 */ /* 0x000fec0000002000 */
[----:B------:R-:W-:-:S00]  /*f8f0*/  ERRBAR ;  /* 0x00000000000079ab */ /* 0x000fc00000000000 */
[----:B------:R-:W-:Y:S06]  /*f900*/  CGAERRBAR ;  /* 0x00000000000075ab */ /* 0x000fec0000000000 */
[----:B------:R-:W-:Y:S01]  /*f910*/  CCTL.IVALL ;  /* 0x00000000ff00798f */ /* 0x000fe20002000000 */
[----:B------:R-:W1:Y:S02]  /*f920*/  LDCU UR9, c[0x0][0x3ac] ;  /* 0x00007580ff0977ac */ /* 0x000e640008000800 */
[----:B-1----:R-:W-:Y:S01]  /*f930*/  UISETP.GE.AND UP0, UPT, UR9, 0x1, UPT ;  /* 0x000000010900788c */ /* 0x002fe2000bf06270 */
[----:B------:R-:W-:Y:S08]  /*f940*/  BAR.SYNC.DEFER_BLOCKING 0x0 ;  /* 0x0000000000007b1d */ /* 0x000ff00000010000 */
[----:B0-----:R-:W-:Y:S05]  /*f950*/  BRA.U !UP0, `(.L_x_200) ;  /* 0x0000003908487547 */ /* 0x001fea000b800000 */
[----:B------:R-:W0:Y:S02]  /*f960*/  LDCU UR4, c[0x0][0x3b4] ;  /* 0x00007680ff0477ac */ /* 0x000e240008000800 */
[----:B0-----:R-:W-:-:S03]  /*f970*/  USHF.R.S32.HI UR8, URZ, 0x1f, UR4 ;  /* 0x0000001fff087899 */ /* 0x001fc60008011404 */
[----:B------:R-:W-:-:S09]  /*f980*/  UMOV UR4, URZ ;  /* 0x000000ff00047c82 */ /* 0x000fd20008000000 */
.L_x_238:
[----:B0-----:R-:W0:Y:S01]  /*f990*/  S2UR UR12, SR_CgaCtaId ;  /* 0x00000000000c79c3 */ /* 0x001e220000008800 */
[----:B------:R-:W-:Y:S01]  /*f9a0*/  UMOV UR11, 0x400 ;  /* 0x00000400000b7882 */ /* 0x000fe20000000000 */
[----:B------:R-:W-:Y:S01]  /*f9b0*/  BSSY.RECONVERGENT B0, `(.L_x_201) ;  /* 0x00000d7000007945 */ /* 0x000fe20003800200 */
[----:B0-----:R-:W-:-:S09]  /*f9c0*/  ULEA UR10, UR12, UR11, 0x18 ;  /* 0x0000000b0c0a7291 */ /* 0x001fd2000f8ec0ff */
[----:B------:R-:W0:Y:S04]  /*f9d0*/  LDS R0, [UR10+0xbfc4] ;  /* 0x00bfc40aff007984 */ /* 0x000e280008000800 */
[----:B------:R-:W1:Y:S01]  /*f9e0*/  LDS.128 R8, [UR10+0xbfb0] ;  /* 0x00bfb00aff087984 */ /* 0x000e620008000c00 */
[----:B0-----:R-:W-:Y:S02]  /*f9f0*/  IMAD R0, R0, UR4, RZ ;  /* 0x0000000400007c24 */ /* 0x001fe4000f8e02ff */
[----:B-1----:R-:W-:-:S04]  /*fa00*/  IMAD.IADD R11, R11, 0x1, R9 ;  /* 0x000000010b0b7824 */ /* 0x002fc800078e0209 */
[----:B------:R-:W-:-:S05]  /*fa10*/  IMAD.IADD R5, R11, 0x1, -R0 ;  /* 0x000000010b057824 */ /* 0x000fca00078e0a00 */
[----:B------:R-:W-:-:S13]  /*fa20*/  ISETP.GE.U32.AND P0, PT, R6, R5, PT ;  /* 0x000000050600720c */ /* 0x000fda0003f06070 */
[----:B------:R-:W-:Y:S05]  /*fa30*/  @P0 BRA `(.L_x_202) ;  /* 0x0000000c00380947 */ /* 0x000fea0003800000 */
[----:B------:R-:W0:Y:S01]  /*fa40*/  LDCU UR5, c[0x0][0x3ac] ;  /* 0x00007580ff0577ac */ /* 0x000e220008000800 */
[----:B------:R-:W-:Y:S01]  /*fa50*/  ISETP.GE.AND P0, PT, R9, 0x1, PT ;  /* 0x000000010900780c */ /* 0x000fe20003f06270 */
[----:B------:R-:W0:Y:S02]  /*fa60*/  LDCU UR9, c[0x0][0x398] ;  /* 0x00007300ff0977ac */ /* 0x000e240008000800 */
[----:B0-----:R-:W-:-:S10]  /*fa70*/  UIMAD UR5, UR9, UR5, UR4 ;  /* 0x00000005090572a4 */ /* 0x001fd4000f8e0204 */
[----:B------:R-:W-:Y:S05]  /*fa80*/  @!P0 BRA `(.L_x_202) ;  /* 0x0000000c00248947 */ /* 0x000fea0003800000 */
[----:B------:R-:W0:Y:S01]  /*fa90*/  LDS R2, [UR10+0xbfd8] ;  /* 0x00bfd80aff027984 */ /* 0x000e220008000800 */
[C---:B------:R-:W-:Y:S01]  /*faa0*/  ISETP.GE.U32.AND P0, PT, R9.reuse, 0x4, PT ;  /* 0x000000040900780c */ /* 0x040fe20003f06070 */
[C---:B------:R-:W-:Y:S02]  /*fab0*/  IMAD R18, R9.reuse, UR5, RZ ;  /* 0x0000000509127c24 */ /* 0x040fe4000f8e02ff */
[----:B------:R-:W-:Y:S01]  /*fac0*/  IMAD.MOV.U32 R7, RZ, RZ, R6 ;  /* 0x000000ffff077224 */ /* 0x000fe200078e0006 */
[----:B0-----:R-:W-:Y:S02]  /*fad0*/  IADD3 R5, PT, PT, R2, R9, RZ ;  /* 0x0000000902057210 */ /* 0x001fe40007ffe0ff */
[----:B------:R-:W-:-:S03]  /*fae0*/  LOP3.LUT R2, R9, 0x3, RZ, 0xc0, !PT ;  /* 0x0000000309027812 */ /* 0x000fc600078ec0ff */
[----:B------:R-:W-:-:S04]  /*faf0*/  IMAD R18, R5, R18, R6 ;  /* 0x0000001205127224 */ /* 0x000fc800078e0206 */
[----:B------:R-:W-:Y:S05]  /*fb00*/  @!P0 BRA `(.L_x_203) ;  /* 0x0000000800b88947 */ /* 0x000fea0003800000 */
[----:B------:R-:W0:Y:S01]  /*fb10*/  LDC.64 R12, c[0x0][0x3a0] ;  /* 0x0000e800ff0c7b82 */ /* 0x000e220000000a00 */
[----:B------:R-:W-:Y:S01]  /*fb20*/  LOP3.LUT R22, R9, 0x7ffffffc, RZ, 0xc0, !PT ;  /* 0x7ffffffc09167812 */ /* 0x000fe200078ec0ff */
[----:B------:R-:W-:Y:S01]  /*fb30*/  UMOV UR5, URZ ;  /* 0x000000ff00057c82 */ /* 0x000fe20008000000 */
[----:B------:R-:W-:Y:S02]  /*fb40*/  IMAD.MOV.U32 R7, RZ, RZ, R6 ;  /* 0x000000ffff077224 */ /* 0x000fe400078e0006 */
        /* <DEDUP_REMOVED lines=9> */
.L_x_206:
[----:B-12---:R-:W-:-:S05]  /*fbe0*/  IMAD.WIDE R16, R18, 0x4, R14 ;  /* 0x0000000412107825 */ /* 0x006fca00078e020e */
[----:B------:R-:W2:Y:S01]  /*fbf0*/  LDG.E.STRONG.SYS R23, desc[UR6][R16.64] ;  /* 0x0000000610177981 */ /* 0x000ea2000c1f5900 */
[----:B------:R-:W-:Y:S02]  /*fc00*/  IADD3 R20, PT, PT, R5, R18, RZ ;  /* 0x0000001205147210 */ /* 0x000fe40007ffe0ff */
[----:B------:R-:W-:-:S03]  /*fc10*/  LEA R24, R7, UR10, 0x2 ;  /* 0x0000000a07187c11 */ /* 0x000fc6000f8e10ff */
[----:B------:R-:W-:Y:S02]  /*fc20*/  IMAD.WIDE R18, R20, 0x4, R14 ;  /* 0x0000000414127825 */ /* 0x000fe400078e020e */
[----:B--2---:R1:W-:Y:S04]  /*fc30*/  STS [R24], R23 ;  /* 0x0000001718007388 */ /* 0x0043e80000000800 */
[----:B------:R-:W2:Y:S01]  /*fc40*/  LDG.E.STRONG.SYS R25, desc[UR6][R18.64] ;  /* 0x0000000612197981 */ /* 0x000ea2000c1f5900 */
[----:B------:R-:W-:Y:S02]  /*fc50*/  IMAD.IADD R27, R5, 0x1, R20 ;  /* 0x00000001051b7824 */ /* 0x000fe400078e0214 */
[----:B------:R-:W-:Y:S02]  /*fc60*/  IMAD R26, R10, 0x4, R24 ;  /* 0x000000040a1a7824 */ /* 0x000fe400078e0218 */
[----:B------:R-:W-:-:S03]  /*fc70*/  IMAD.WIDE R20, R27, 0x4, R14 ;  /* 0x000000041b147825 */ /* 0x000fc600078e020e */
[----:B--2---:R2:W-:Y:S04]  /*fc80*/  STS [R26], R25 ;  /* 0x000000191a007388 */ /* 0x0045e80000000800 */
[----:B------:R-:W3:Y:S01]  /*fc90*/  LDG.E.STRONG.SYS R28, desc[UR6][R20.64] ;  /* 0x00000006141c7981 */ /* 0x000ee2000c1f5900 */
[----:B------:R-:W-:Y:S02]  /*fca0*/  IMAD.IADD R29, R5, 0x1, R27 ;  /* 0x00000001051d7824 */ /* 0x000fe400078e021b */
[----:B------:R-:W-:Y:S02]  /*fcb0*/  IMAD R27, R10, 0x4, R26 ;  /* 0x000000040a1b7824 */ /* 0x000fe400078e021a */
[----:B------:R-:W-:Y:S01]  /*fcc0*/  IMAD.WIDE R16, R29, 0x4, R14 ;  /* 0x000000041d107825 */ /* 0x000fe200078e020e */
[----:B------:R-:W-:-:S02]  /*fcd0*/  IADD3 R29, PT, PT, R5, R29, RZ ;  /* 0x0000001d051d7210 */ /* 0x000fc40007ffe0ff */
[----:B---3--:R3:W-:Y:S04]  /*fce0*/  STS [R27], R28 ;  /* 0x0000001c1b007388 */ /* 0x0087e80000000800 */
[----:B-1----:R-:W4:Y:S01]  /*fcf0*/  LDG.E.STRONG.SYS R23, desc[UR6][R16.64] ;  /* 0x0000000610177981 */ /* 0x002f22000c1f5900 */
[----:B------:R-:W-:Y:S02]  /*fd00*/  IMAD R24, R10, 0x4, R27 ;  /* 0x000000040a187824 */ /* 0x000fe400078e021b */
[----:B------:R-:W-:-:S04]  /*fd10*/  IMAD.WIDE R18, R29, 0x4, R14 ;  /* 0x000000041d127825 */ /* 0x000fc800078e020e */
[----:B------:R-:W-:Y:S01]  /*fd20*/  IMAD R7, R10, 0x4, R7 ;  /* 0x000000040a077824 */ /* 0x000fe200078e0207 */
[----:B----4-:R1:W-:Y:S04]  /*fd30*/  STS [R24], R23 ;  /* 0x0000001718007388 */ /* 0x0103e80000000800 */
[----:B--2---:R-:W2:Y:S01]  /*fd40*/  LDG.E.STRONG.SYS R25, desc[UR6][R18.64] ;  /* 0x0000000612197981 */ /* 0x004ea2000c1f5900 */
[----:B------:R-:W-:Y:S01]  /*fd50*/  IMAD.IADD R29, R5, 0x1, R29 ;  /* 0x00000001051d7824 */ /* 0x000fe200078e021d */
[----:B------:R-:W-:-:S03]  /*fd60*/  LEA R26, R7, UR10, 0x2 ;  /* 0x0000000a071a7c11 */ /* 0x000fc6000f8e10ff */
[----:B------:R-:W-:Y:S02]  /*fd70*/  IMAD.WIDE R20, R29, 0x4, R14 ;  /* 0x000000041d147825 */ /* 0x000fe400078e020e */
[----:B--2---:R2:W-:Y:S04]  /*fd80*/  STS [R26], R25 ;  /* 0x000000191a007388 */ /* 0x0045e80000000800 */
[----:B---3--:R-:W3:Y:S01]  /*fd90*/  LDG.E.STRONG.SYS R27, desc[UR6][R20.64] ;  /* 0x00000006141b7981 */ /* 0x008ee2000c1f5900 */
[----:B------:R-:W-:Y:S01]  /*fda0*/  IMAD.IADD R29, R5, 0x1, R29 ;  /* 0x00000001051d7824 */ /* 0x000fe200078e021d */
[----:B------:R-:W-:-:S03]  /*fdb0*/  LEA R28, R10, R26, 0x2 ;  /* 0x0000001a0a1c7211 */ /* 0x000fc600078e10ff */
[----:B------:R-:W-:Y:S02]  /*fdc0*/  IMAD.WIDE R16, R29, 0x4, R14 ;  /* 0x000000041d107825 */ /* 0x000fe400078e020e */
[----:B---3--:R3:W-:Y:S04]  /*fdd0*/  STS [R28], R27 ;  /* 0x0000001b1c007388 */ /* 0x0087e80000000800 */
[----:B-1----:R-:W4:Y:S01]  /*fde0*/  LDG.E.STRONG.SYS R23, desc[UR6][R16.64] ;  /* 0x0000000610177981 */ /* 0x002f22000c1f5900 */
[----:B------:R-:W-:Y:S02]  /*fdf0*/  IMAD.IADD R29, R5, 0x1, R29 ;  /* 0x00000001051d7824 */ /* 0x000fe400078e021d */
[----:B------:R-:W-:Y:S02]  /*fe00*/  IMAD R24, R10, 0x4, R28 ;  /* 0x000000040a187824 */ /* 0x000fe400078e021c */
[----:B------:R-:W-:-:S03]  /*fe10*/  IMAD.WIDE R18, R29, 0x4, R14 ;  /* 0x000000041d127825 */ /* 0x000fc600078e020e */
[----:B----4-:R1:W-:Y:S04]  /*fe20*/  STS [R24], R23 ;  /* 0x0000001718007388 */ /* 0x0103e80000000800 */
[----:B--2---:R-:W2:Y:S01]  /*fe30*/  LDG.E.STRONG.SYS R25, desc[UR6][R18.64] ;  /* 0x0000000612197981 */ /* 0x004ea2000c1f5900 */
[----:B------:R-:W-:Y:S02]  /*fe40*/  IMAD.IADD R29, R5, 0x1, R29 ;  /* 0x00000001051d7824 */ /* 0x000fe400078e021d */
[C---:B------:R-:W-:Y:S02]  /*fe50*/  IMAD R26, R10.reuse, 0x4, R24 ;  /* 0x000000040a1a7824 */ /* 0x040fe400078e0218 */
[----:B------:R-:W-:Y:S01]  /*fe60*/  IMAD.WIDE R20, R29, 0x4, R14 ;  /* 0x000000041d147825 */ /* 0x000fe200078e020e */
[----:B------:R-:W-:-:S02]  /*fe70*/  LEA R7, R10, R7, 0x2 ;  /* 0x000000070a077211 */ /* 0x000fc400078e10ff */
[----:B--2---:R2:W-:Y:S04]  /*fe80*/  STS [R26], R25 ;  /* 0x000000191a007388 */ /* 0x0045e80000000800 */
[----:B---3--:R-:W3:Y:S01]  /*fe90*/  LDG.E.STRONG.SYS R27, desc[UR6][R20.64] ;  /* 0x00000006141b7981 */ /* 0x008ee2000c1f5900 */
[----:B------:R-:W-:Y:S01]  /*fea0*/  IMAD.IADD R29, R5, 0x1, R29 ;  /* 0x00000001051d7824 */ /* 0x000fe200078e021d */
[----:B------:R-:W-:-:S03]  /*feb0*/  LEA R28, R7, UR10, 0x2 ;  /* 0x0000000a071c7c11 */ /* 0x000fc6000f8e10ff */
        /* <DEDUP_REMOVED lines=8> */
[----:B------:R-:W-:Y:S01]  /*ff40*/  IMAD.IADD R29, R5, 0x1, R29 ;  /* 0x00000001051d7824 */ /* 0x000fe200078e021d */
[----:B------:R-:W-:-:S03]  /*ff50*/  LEA R26, R10, R24, 0x2 ;  /* 0x000000180a1a7211 */ /* 0x000fc600078e10ff */
[----:B------:R-:W-:Y:S02]  /*ff60*/  IMAD.WIDE R20, R29, 0x4, R14 ;  /* 0x000000041d147825 */ /* 0x000fe400078e020e */
[----:B--2---:R2:W-:Y:S04]  /*ff70*/  STS [R26], R25 ;  /* 0x000000191a007388 */ /* 0x0045e80000000800 */
[----:B---3--:R-:W3:Y:S01]  /*ff80*/  LDG.E.STRONG.SYS R27, desc[UR6][R20.64] ;  /* 0x00000006141b7981 */ /* 0x008ee2000c1f5900 */
[----:B------:R-:W-:Y:S02]  /*ff90*/  IMAD.IADD R29, R5, 0x1, R29 ;  /* 0x00000001051d7824 */ /* 0x000fe400078e021d */
[----:B------:R-:W-:Y:S02]  /*ffa0*/  IMAD R28, R10, 0x4, R26 ;  /* 0x000000040a1c7824 */ /* 0x000fe400078e021a */
[----:B------:R-:W-:-:S04]  /*ffb0*/  IMAD.WIDE R16, R29, 0x4, R14 ;  /* 0x000000041d107825 */ /* 0x000fc800078e020e */
[----:B------:R-:W-:Y:S01]  /*ffc0*/  IMAD R7, R10, 0x4, R7 ;  /* 0x000000040a077824 */ /* 0x000fe200078e0207 */
[----:B---3--:R3:W-:Y:S04]  /*ffd0*/  STS [R28], R27 ;  /* 0x0000001b1c007388 */ /* 0x0087e80000000800 */
[----:B-1----:R-:W4:Y:S01]  /*ffe0*/  LDG.E.STRONG.SYS R23, desc[UR6][R16.64] ;  /* 0x0000000610177981 */ /* 0x002f22000c1f5900 */
[----:B------:R-:W-:Y:S01]  /*fff0*/  IMAD.IADD R29, R5, 0x1, R29 ;  /* 0x00000001051d7824 */ /* 0x000fe200078e021d */
[----:B------:R-:W-:-:S03]  /*10000*/  LEA R24, R7, UR10, 0x2 ;  /* 0x0000000a07187c11 */ /* 0x000fc6000f8e10ff */
[----:B------:R-:W-:Y:S01]  /*10010*/  IMAD.WIDE R18, R29, 0x4, R14 ;  /* 0x000000041d127825 */ /* 0x000fe200078e020e */
[----:B------:R-:W-:Y:S01]  /*10020*/  IADD3 R29, PT, PT, R5, R29, RZ ;  /* 0x0000001d051d7210 */ /* 0x000fe20007ffe0ff */
[----:B----4-:R-:W-:Y:S04]  /*10030*/  STS [R24], R23 ;  /* 0x0000001718007388 */ /* 0x010fe80000000800 */
[----:B------:R-:W4:Y:S01]  /*10040*/  LDG.E.STRONG.SYS R18, desc[UR6][R18.64] ;  /* 0x0000000612127981 */ /* 0x000f22000c1f5900 */
[----:B--2---:R-:W-:Y:S02]  /*10050*/  IMAD R25, R10, 0x4, R24 ;  /* 0x000000040a197824 */ /* 0x004fe400078e0218 */
[----:B------:R-:W-:-:S04]  /*10060*/  IMAD.WIDE R20, R29, 0x4, R14 ;  /* 0x000000041d147825 */ /* 0x000fc800078e020e */
[----:B------:R-:W-:Y:S01]  /*10070*/  IMAD.IADD R29, R5, 0x1, R29 ;  /* 0x00000001051d7824 */ /* 0x000fe200078e021d */
[----:B----4-:R1:W-:Y:S04]  /*10080*/  STS [R25], R18 ;  /* 0x0000001219007388 */ /* 0x0103e80000000800 */
[----:B------:R-:W2:Y:S01]  /*10090*/  LDG.E.STRONG.SYS R20, desc[UR6][R20.64] ;  /* 0x0000000614147981 */ /* 0x000ea2000c1f5900 */
[----:B---3--:R-:W-:Y:S02]  /*100a0*/  IMAD R27, R10, 0x4, R25 ;  /* 0x000000040a1b7824 */ /* 0x008fe400078e0219 */
[----:B------:R-:W-:-:S03]  /*100b0*/  IMAD.WIDE R16, R29, 0x4, R14 ;  /* 0x000000041d107825 */ /* 0x000fc600078e020e */
[----:B--2---:R2:W-:Y:S04]  /*100c0*/  STS [R27], R20 ;  /* 0x000000141b007388 */ /* 0x0045e80000000800 */
[----:B------:R-:W3:Y:S01]  /*100d0*/  LDG.E.STRONG.SYS R16, desc[UR6][R16.64] ;  /* 0x0000000610107981 */ /* 0x000ee2000c1f5900 */
[C---:B------:R-:W-:Y:S01]  /*100e0*/  IMAD R19, R10.reuse, 0x4, R27 ;  /* 0x000000040a137824 */ /* 0x040fe200078e021b */
[----:B------:R-:W-:Y:S01]  /*100f0*/  UIADD3 UR5, UPT, UPT, UR5, 0x10, URZ ;  /* 0x0000001005057890 */ /* 0x000fe2000fffe0ff */
[----:B------:R-:W-:Y:S01]  /*10100*/  LEA R7, R10, R7, 0x2 ;  /* 0x000000070a077211 */ /* 0x000fe200078e10ff */
[----:B-1----:R-:W-:-:S04]  /*10110*/  IMAD.IADD R18, R5, 0x1, R29 ;  /* 0x0000000105127824 */ /* 0x002fc800078e021d */
[----:B------:R-:W-:Y:S01]  /*10120*/  ISETP.LE.AND P1, PT, R8, UR5, PT ;  /* 0x0000000508007c0c */ /* 0x000fe2000bf23270 */
[----:B---3--:R2:W-:-:S12]  /*10130*/  STS [R19], R16 ;  /* 0x0000001013007388 */ /* 0x0085d80000000800 */
[----:B------:R-:W-:Y:S05]  /*10140*/  @!P1 BRA `(.L_x_206) ;  /* 0xfffffff800a49947 */ /* 0x000fea000383ffff */
.L_x_205:
[----:B------:R-:W-:-:S05]  /*10150*/  VIADD R8, R22, -UR5 ;  /* 0x8000000516087c36 */ /* 0x000fca0008000000 */
[----:B------:R-:W-:-:S13]  /*10160*/  ISETP.GT.AND P1, PT, R8, 0x4, PT ;  /* 0x000000040800780c */ /* 0x000fda0003f24270 */
[----:B------:R-:W-:Y:S05]  /*10170*/  @!P1 BRA `(.L_x_207) ;  /* 0x0000000000b49947 */ /* 0x000fea0003800000 */
[----:B------:R-:W2:Y:S02]  /*10180*/  LDC.64 R14, c[0x0][0x3a0] ;  /* 0x0000e800ff0e7b82 */ /* 0x000ea40000000a00 */
[----:B--2---:R-:W-:-:S05]  /*10190*/  IMAD.WIDE R16, R18, 0x4, R14 ;  /* 0x0000000412107825 */ /* 0x004fca00078e020e */
[----:B------:R-:W2:Y:S01]  /*101a0*/  LDG.E.STRONG.SYS R8, desc[UR6][R16.64] ;  /* 0x0000000610087981 */ /* 0x000ea2000c1f5900 */
[----:B------:R-:W-:Y:S01]  /*101b0*/  IMAD.IADD R20, R5, 0x1, R18 ;  /* 0x0000000105147824 */ /* 0x000fe200078e0212 */
[----:B------:R-:W-:-:S03]  /*101c0*/  LEA R23, R7, UR10, 0x2 ;  /* 0x0000000a07177c11 */ /* 0x000fc6000f8e10ff */
[----:B------:R-:W-:Y:S02]  /*101d0*/  IMAD.WIDE R18, R20, 0x4, R14 ;  /* 0x0000000414127825 */ /* 0x000fe400078e020e */
[----:B--2---:R1:W-:Y:S04]  /*101e0*/  STS [R23], R8 ;  /* 0x0000000817007388 */ /* 0x0043e80000000800 */
[----:B------:R-:W2:Y:S01]  /*101f0*/  LDG.E.STRONG.SYS R24, desc[UR6][R18.64] ;  /* 0x0000000612187981 */ /* 0x000ea2000c1f5900 */
[----:B------:R-:W-:Y:S01]  /*10200*/  IMAD.IADD R26, R5, 0x1, R20 ;  /* 0x00000001051a7824 */ /* 0x000fe200078e0214 */
[----:B------:R-:W-:-:S03]  /*10210*/  LEA R25, R10, R23, 0x2 ;  /* 0x000000170a197211 */ /* 0x000fc600078e10ff */
[----:B------:R-:W-:Y:S02]  /*10220*/  IMAD.WIDE R20, R26, 0x4, R14 ;  /* 0x000000041a147825 */ /* 0x000fe400078e020e */
[----:B--2---:R2:W-:Y:S04]  /*10230*/  STS [R25], R24 ;  /* 0x0000001819007388 */ /* 0x0045e80000000800 */
[----:B------:R-:W3:Y:S01]  /*10240*/  LDG.E.STRONG.SYS R27, desc[UR6][R20.64] ;  /* 0x00000006141b7981 */ /* 0x000ee2000c1f5900 */
[----:B------:R-:W-:Y:S02]  /*10250*/  IMAD.IADD R28, R5, 0x1, R26 ;  /* 0x00000001051c7824 */ /* 0x000fe400078e021a */
[----:B------:R-:W-:Y:S02]  /*10260*/  IMAD R26, R10, 0x4, R25 ;  /* 0x000000040a1a7824 */ /* 0x000fe400078e0219 */
[----:B------:R-:W-:-:S03]  /*10270*/  IMAD.WIDE R16, R28, 0x4, R14 ;  /* 0x000000041c107825 */ /* 0x000fc600078e020e */
[----:B---3--:R3:W-:Y:S04]  /*10280*/  STS [R26], R27 ;  /* 0x0000001b1a007388 */ /* 0x0087e80000000800 */
[----:B-1----:R-:W4:Y:S01]  /*10290*/  LDG.E.STRONG.SYS R8, desc[UR6][R16.64] ;  /* 0x0000000610087981 */ /* 0x002f22000c1f5900 */
[----:B------:R-:W-:Y:S02]  /*102a0*/  IMAD.IADD R28, R5, 0x1, R28 ;  /* 0x00000001051c7824 */ /* 0x000fe400078e021c */
[----:B------:R-:W-:Y:S02]  /*102b0*/  IMAD R23, R10, 0x4, R26 ;  /* 0x000000040a177824 */ /* 0x000fe400078e021a */
[----:B------:R-:W-:Y:S01]  /*102c0*/  IMAD.WIDE R18, R28, 0x4, R14 ;  /* 0x000000041c127825 */ /* 0x000fe200078e020e */
[----:B------:R-:W-:-:S02]  /*102d0*/  LEA R7, R10, R7, 0x2 ;  /* 0x000000070a077211 */ /* 0x000fc400078e10ff */
[----:B----4-:R-:W-:Y:S04]  /*102e0*/  STS [R23], R8 ;  /* 0x0000000817007388 */ /* 0x010fe80000000800 */
[----:B------:R-:W4:Y:S01]  /*102f0*/  LDG.E.STRONG.SYS R18, desc[UR6][R18.64] ;  /* 0x0000000612127981 */ /* 0x000f22000c1f5900 */
[----:B------:R-:W-:Y:S01]  /*10300*/  IMAD.IADD R28, R5, 0x1, R28 ;  /* 0x00000001051c7824 */ /* 0x000fe200078e021c */
[----:B--2---:R-:W-:-:S03]  /*10310*/  LEA R25, R7, UR10, 0x2 ;  /* 0x0000000a07197c11 */ /* 0x004fc6000f8e10ff */
[----:B------:R-:W-:Y:S02]  /*10320*/  IMAD.WIDE R20, R28, 0x4, R14 ;  /* 0x000000041c147825 */ /* 0x000fe400078e020e */
[----:B----4-:R1:W-:Y:S04]  /*10330*/  STS [R25], R18 ;  /* 0x0000001219007388 */ /* 0x0103e80000000800 */
[----:B------:R-:W2:Y:S01]  /*10340*/  LDG.E.STRONG.SYS R20, desc[UR6][R20.64] ;  /* 0x0000000614147981 */ /* 0x000ea2000c1f5900 */
[----:B------:R-:W-:Y:S02]  /*10350*/  IMAD.IADD R28, R5, 0x1, R28 ;  /* 0x00000001051c7824 */ /* 0x000fe400078e021c */
[----:B---3--:R-:W-:Y:S02]  /*10360*/  IMAD R27, R10, 0x4, R25 ;  /* 0x000000040a1b7824 */ /* 0x008fe400078e0219 */
[----:B------:R-:W-:-:S03]  /*10370*/  IMAD.WIDE R16, R28, 0x4, R14 ;  /* 0x000000041c107825 */ /* 0x000fc600078e020e */
[----:B--2---:R3:W-:Y:S04]  /*10380*/  STS [R27], R20 ;  /* 0x000000141b007388 */ /* 0x0047e80000000800 */
[----:B------:R-:W2:Y:S01]  /*10390*/  LDG.E.STRONG.SYS R16, desc[UR6][R16.64] ;  /* 0x0000000610107981 */ /* 0x000ea2000c1f5900 */
[----:B------:R-:W-:Y:S01]  /*103a0*/  IMAD.IADD R28, R5, 0x1, R28 ;  /* 0x00000001051c7824 */ /* 0x000fe200078e021c */
[----:B------:R-:W-:-:S03]  /*103b0*/  LEA R19, R10, R27, 0x2 ;  /* 0x0000001b0a137211 */ /* 0x000fc600078e10ff */
[----:B------:R-:W-:Y:S02]  /*103c0*/  IMAD.WIDE R14, R28, 0x4, R14 ;  /* 0x000000041c0e7825 */ /* 0x000fe400078e020e */
[----:B--2---:R3:W-:Y:S04]  /*103d0*/  STS [R19], R16 ;  /* 0x0000001013007388 */ /* 0x0047e80000000800 */
[----:B------:R-:W2:Y:S01]  /*103e0*/  LDG.E.STRONG.SYS R14, desc[UR6][R14.64] ;  /* 0x000000060e0e7981 */ /* 0x000ea2000c1f5900 */
[C---:B------:R-:W-:Y:S01]  /*103f0*/  IMAD R21, R10.reuse, 0x4, R19 ;  /* 0x000000040a157824 */ /* 0x040fe200078e0213 */
[----:B------:R-:W-:Y:S01]  /*10400*/  PLOP3.LUT P0, PT, PT, PT, PT, 0x8, 0x80 ;  /* 0x000000000080781c */ /* 0x000fe20003f0e170 */
[----:B------:R-:W-:Y:S01]  /*10410*/  IMAD R7, R10, 0x4, R7 ;  /* 0x000000040a077824 */ /* 0x000fe200078e0207 */
[----:B------:R-:W-:Y:S01]  /*10420*/  UIADD3 UR5, UPT, UPT, UR5, 0x8, URZ ;  /* 0x0000000805057890 */ /* 0x000fe2000fffe0ff */
[----:B-1----:R-:W-:Y:S01]  /*10430*/  IMAD.IADD R18, R5, 0x1, R28 ;  /* 0x0000000105127824 */ /* 0x002fe200078e021c */
[----:B--2---:R3:W-:Y:S10]  /*10440*/  STS [R21], R14 ;  /* 0x0000000e15007388 */ /* 0x0047f40000000800 */
.L_x_207:
[----:B------:R-:W-:-:S13]  /*10450*/  ISETP.NE.OR P0, PT, R22, UR5, P0 ;  /* 0x0000000516007c0c */ /* 0x000fda0008705670 */
[----:B------:R-:W-:Y:S05]  /*10460*/  @!P0 BRA `(.L_x_203) ;  /* 0x0000000000608947 */ /* 0x000fea0003800000 */
.L_x_204:
[----:B0123--:R-:W-:-:S05]  /*10470*/  IMAD.WIDE R20, R18, 0x4, R12 ;  /* 0x0000000412147825 */ /* 0x00ffca00078e020c */
[----:B------:R-:W2:Y:S01]  /*10480*/  LDG.E.STRONG.SYS R8, desc[UR6][R20.64] ;  /* 0x0000000614087981 */ /* 0x000ea2000c1f5900 */
[----:B------:R-:W-:Y:S01]  /*10490*/  IMAD.IADD R18, R5, 0x1, R18 ;  /* 0x0000000105127824 */ /* 0x000fe200078e0212 */
[----:B------:R-:W-:-:S03]  /*104a0*/  LEA R19, R7, UR10, 0x2 ;  /* 0x0000000a07137c11 */ /* 0x000fc6000f8e10ff */
[----:B------:R-:W-:Y:S01]  /*104b0*/  IMAD.WIDE R14, R18, 0x4, R12 ;  /* 0x00000004120e7825 */ /* 0x000fe200078e020c */
[----:B------:R-:W-:Y:S01]  /*104c0*/  IADD3 R18, PT, PT, R5, R18, RZ ;  /* 0x0000001205127210 */ /* 0x000fe20007ffe0ff */
[----:B--2---:R1:W-:Y:S04]  /*104d0*/  STS [R19], R8 ;  /* 0x0000000813007388 */ /* 0x0043e80000000800 */
[----:B------:R-:W2:Y:S01]  /*104e0*/  LDG.E.STRONG.SYS R14, desc[UR6][R14.64] ;  /* 0x000000060e0e7981 */ /* 0x000ea2000c1f5900 */
[----:B------:R-:W-:Y:S02]  /*104f0*/  IMAD R23, R10, 0x4, R19 ;  /* 0x000000040a177824 */ /* 0x000fe400078e0213 */
[----:B------:R-:W-:-:S04]  /*10500*/  IMAD.WIDE R16, R18, 0x4, R12 ;  /* 0x0000000412107825 */ /* 0x000fc800078e020c */
[----:B------:R-:W-:Y:S01]  /*10510*/  IMAD.IADD R18, R5, 0x1, R18 ;  /* 0x0000000105127824 */ /* 0x000fe200078e0212 */
[----:B--2---:R1:W-:Y:S04]  /*10520*/  STS [R23], R14 ;  /* 0x0000000e17007388 */ /* 0x0043e80000000800 */
[----:B------:R-:W2:Y:S01]  /*10530*/  LDG.E.STRONG.SYS R16, desc[UR6][R16.64] ;  /* 0x0000000610107981 */ /* 0x000ea2000c1f5900 */
[----:B------:R-:W-:Y:S02]  /*10540*/  IMAD R25, R10, 0x4, R23 ;  /* 0x000000040a197824 */ /* 0x000fe400078e0217 */
[----:B------:R-:W-:-:S03]  /*10550*/  IMAD.WIDE R20, R18, 0x4, R12 ;  /* 0x0000000412147825 */ /* 0x000fc600078e020c */
[----:B--2---:R1:W-:Y:S04]  /*10560*/  STS [R25], R16 ;  /* 0x0000001019007388 */ /* 0x0043e80000000800 */
[----:B------:R-:W2:Y:S01]  /*10570*/  LDG.E.STRONG.SYS R20, desc[UR6][R20.64] ;  /* 0x0000000614147981 */ /* 0x000ea2000c1f5900 */
[C---:B------:R-:W-:Y:S01]  /*10580*/  IMAD R15, R10.reuse, 0x4, R25 ;  /* 0x000000040a0f7824 */ /* 0x040fe200078e0219 */
[----:B------:R-:W-:Y:S01]  /*10590*/  UIADD3 UR5, UPT, UPT, UR5, 0x4, URZ ;  /* 0x0000000405057890 */ /* 0x000fe2000fffe0ff */
[----:B------:R-:W-:Y:S01]  /*105a0*/  LEA R7, R10, R7, 0x2 ;  /* 0x000000070a077211 */ /* 0x000fe200078e10ff */
[----:B------:R-:W-:-:S04]  /*105b0*/  IMAD.IADD R18, R5, 0x1, R18 ;  /* 0x0000000105127824 */ /* 0x000fc800078e0212 */
[----:B------:R-:W-:Y:S01]  /*105c0*/  ISETP.NE.AND P0, PT, R22, UR5, PT ;  /* 0x0000000516007c0c */ /* 0x000fe2000bf05270 */
[----:B--2---:R1:W-:-:S12]  /*105d0*/  STS [R15], R20 ;  /* 0x000000140f007388 */ /* 0x0043d80000000800 */
[----:B------:R-:W-:Y:S05]  /*105e0*/  @P0 BRA `(.L_x_204) ;  /* 0xfffffffc00a00947 */ /* 0x000fea000383ffff */
.L_x_203:
[----:B------:R-:W-:-:S13]  /*105f0*/  ISETP.NE.AND P0, PT, R2, RZ, PT ;  /* 0x000000ff0200720c */ /* 0x000fda0003f05270 */
[----:B------:R-:W-:Y:S05]  /*10600*/  @!P0 BRA `(.L_x_202) ;  /* 0x0000000000448947 */ /* 0x000fea0003800000 */
[----:B0-----:R-:W1:Y:S02]  /*10610*/  LDC.64 R12, c[0x0][0x3a0] ;  /* 0x0000e800ff0c7b82 */ /* 0x001e640000000a00 */
[----:B-123--:R-:W-:-:S05]  /*10620*/  IMAD.WIDE R18, R18, 0x4, R12 ;  /* 0x0000000412127825 */ /* 0x00efca00078e020c */
[----:B------:R-:W2:Y:S01]  /*10630*/  LDG.E.STRONG.SYS R8, desc[UR6][R18.64] ;  /* 0x0000000612087981 */ /* 0x000ea2000c1f5900 */
[----:B------:R-:W-:Y:S02]  /*10640*/  LEA R15, R7, UR10, 0x2 ;  /* 0x0000000a070f7c11 */ /* 0x000fe4000f8e10ff */
[----:B------:R-:W-:-:S03]  /*10650*/  ISETP.NE.AND P0, PT, R2, 0x1, PT ;  /* 0x000000010200780c */ /* 0x000fc60003f05270 */
[----:B--2---:R4:W-:Y:S10]  /*10660*/  STS [R15], R8 ;  /* 0x000000080f007388 */ /* 0x0049f40000000800 */
[----:B------:R-:W-:Y:S05]  /*10670*/  @!P0 BRA `(.L_x_202) ;  /* 0x0000000000288947 */ /* 0x000fea0003800000 */
[----:B------:R-:W-:-:S05]  /*10680*/  IMAD.WIDE R12, R5, 0x4, R18 ;  /* 0x00000004050c7825 */ /* 0x000fca00078e0212 */
[----:B------:R-:W2:Y:S01]  /*10690*/  LDG.E.STRONG.SYS R7, desc[UR6][R12.64] ;  /* 0x000000060c077981 */ /* 0x000ea2000c1f5900 */
[----:B----4-:R-:W-:Y:S01]  /*106a0*/  IMAD R15, R10, 0x4, R15 ;  /* 0x000000040a0f7824 */ /* 0x010fe200078e020f */
[----:B------:R-:W-:-:S04]  /*106b0*/  ISETP.NE.AND P0, PT, R2, 0x2, PT ;  /* 0x000000020200780c */ /* 0x000fc80003f05270 */
[----:B--2---:R0:W-:Y:S09]  /*106c0*/  STS [R15], R7 ;  /* 0x000000070f007388 */ /* 0x0041f20000000800 */
[----:B------:R-:W-:Y:S05]  /*106d0*/  @!P0 BRA `(.L_x_202) ;  /* 0x0000000000108947 */ /* 0x000fea0003800000 */
[----:B------:R-:W-:-:S06]  /*106e0*/  IMAD.WIDE R12, R5, 0x4, R12 ;  /* 0x00000004050c7825 */ /* 0x000fcc00078e020c */
[----:B------:R-:W2:Y:S01]  /*106f0*/  LDG.E.STRONG.SYS R12, desc[UR6][R12.64] ;  /* 0x000000060c0c7981 */ /* 0x000ea2000c1f5900 */
[----:B------:R-:W-:-:S05]  /*10700*/  IMAD R5, R10, 0x4, R15 ;  /* 0x000000040a057824 */ /* 0x000fca00078e020f */
[----:B--2---:R1:W-:Y:S02]  /*10710*/  STS [R5], R12 ;  /* 0x0000000c05007388 */ /* 0x0043e40000000800 */
.L_x_202:
[----:B------:R-:W-:Y:S05]  /*10720*/  BSYNC.RECONVERGENT B0 ;  /* 0x0000000000007941 */ /* 0x000fea0003800200 */
.L_x_201:
[----:B------:R-:W-:Y:S01]  /*10730*/  ISETP.GE.U32.AND P0, PT, R6, R11, PT ;  /* 0x0000000b0600720c */ /* 0x000fe20003f06070 */
[----:B------:R-:W-:-:S12]  /*10740*/  BSSY.RECONVERGENT B0, `(.L_x_208) ;  /* 0x0000131000007945 */ /* 0x000fd80003800200 */
[----:B------:R-:W0:Y:S01]  /*10750*/  @P0 LDS R2, [UR10+0xbfcc] ;  /* 0x00bfcc0aff020984 */ /* 0x000e220008000800 */
[----:B------:R-:W-:Y:S05]  /*10760*/  @P0 BRA `(.L_x_209) ;  /* 0x0000001000b80947 */ /* 0x000fea0003800000 */
[----:B0-----:R-:W0:Y:S01]  /*10770*/  LDS R2, [UR10+0xbfcc] ;  /* 0x00bfcc0aff027984 */ /* 0x001e220008000800 */
[----:B------:R-:W-:-:S13]  /*10780*/  ISETP.GE.AND P0, PT, R9, 0x1, PT ;  /* 0x000000010900780c */ /* 0x000fda0003f06270 */
[----:B------:R-:W-:Y:S05]  /*10790*/  @!P0 BRA `(.L_x_209) ;  /* 0x0000001000ac8947 */ /* 0x000fea0003800000 */
[----:B-1----:R-:W1:Y:S01]  /*107a0*/  LDS R5, [UR10+0xbfb8] ;  /* 0x00bfb80aff057984 */ /* 0x002e620008000800 */
[C---:B------:R-:W-:Y:S01]  /*107b0*/  ISETP.GE.U32.AND P0, PT, R9.reuse, 0x4, PT ;  /* 0x000000040900780c */ /* 0x040fe20003f06070 */
[----:B----4-:R-:W-:Y:S01]  /*107c0*/  IMAD.IADD R8, R0, 0x1, R9 ;  /* 0x0000000100087824 */ /* 0x010fe200078e0209 */
[----:B------:R-:W-:Y:S02]  /*107d0*/  IADD3 R17, PT, PT, R6, -R9, RZ ;  /* 0x8000000906117210 */ /* 0x000fe40007ffe0ff */
[----:B---3--:R-:W-:Y:S01]  /*107e0*/  LOP3.LUT R14, R9, 0x3, RZ, 0xc0, !PT ;  /* 0x00000003090e7812 */ /* 0x008fe200078ec0ff */
[----:B-1----:R-:W-:-:S08]  /*107f0*/  IMAD R8, R8, R5, R6 ;  /* 0x0000000508087224 */ /* 0x002fd000078e0206 */
[----:B------:R-:W-:Y:S05]  /*10800*/  @!P0 BRA `(.L_x_210) ;  /* 0x0000001000148947 */ /* 0x000fea0003800000 */
[----:B------:R-:W-:Y:S01]  /*10810*/  LOP3.LUT R15, R9, 0x7ffffffc, RZ, 0xc0, !PT ;  /* 0x7ffffffc090f7812 */ /* 0x000fe200078ec0ff */
[----:B------:R-:W1:Y:S03]  /*10820*/  LDCU UR13, c[0x0][0x3b4] ;  /* 0x00007680ff0d77ac */ /* 0x000e660008000800 */
        /* <DEDUP_REMOVED lines=9> */
[----:B------:R-:W-:Y:S01]  /*108c0*/  VIADD R7, R15, 0xfffffff4 ;  /* 0xfffffff40f077836 */ /* 0x000fe20000000000 */
[----:B------:R-:W4:Y:S01]  /*108d0*/  LDCU UR9, c[0x0][0x3b4] ;  /* 0x00007680ff0977ac */ /* 0x000f220008000800 */
[----:B------:R-:W0:Y:S01]  /*108e0*/  LDCU.64 UR14, c[0x0][0x380] ;  /* 0x00007000ff0e77ac */ /* 0x000e220008000a00 */
[----:B------:R-:W-:-:S09]  /*108f0*/  NOP ;  /* 0x0000000000007918 */ /* 0x000fd20000000000 */
.L_x_213:
[----:B0---4-:R-:W-:-:S04]  /*10900*/  IADD3 R10, P1, PT, R17, UR9, RZ ;  /* 0x00000009110a7c10 */ /* 0x011fc8000ff3e0ff */
[----:B------:R-:W-:Y:S02]  /*10910*/  LEA.HI.X.SX32 R11, R17, UR8, 0x1, P1 ;  /* 0x00000008110b7c11 */ /* 0x000fe400088f0eff */
[----:B0-----:R-:W-:-:S04]  /*10920*/  LEA R12, P1, R10, UR14, 0x2 ;  /* 0x0000000e0a0c7c11 */ /* 0x001fc8000f8210ff */
[----:B------:R-:W-:-:S05]  /*10930*/  LEA.HI.X R13, R10, UR15, R11, 0x2, P1 ;  /* 0x0000000f0a0d7c11 */ /* 0x000fca00088f140b */
[----:B--2---:R-:W2:Y:S01]  /*10940*/  LDG.E.STRONG.SYS R16, desc[UR6][R12.64] ;  /* 0x000000060c107981 */ /* 0x004ea2000c1f5900 */
        /* <DEDUP_REMOVED lines=116> */
[----:B0-----:R-:W-:-:S04]  /*11090*/  IADD3 R16, P1, PT, R21, UR9, RZ ;  /* 0x0000000915107c10 */ /* 0x001fc8000ff3e0ff */
[----:B------:R-:W-:Y:S02]  /*110a0*/  LEA.HI.X.SX32 R11, R21, UR8, 0x1, P1 ;  /* 0x00000008150b7c11 */ /* 0x000fe400088f0eff */
[----:B------:R-:W-:-:S04]  /*110b0*/  LEA R10, P1, R16, UR14, 0x2 ;  /* 0x0000000e100a7c11 */ /* 0x000fc8000f8210ff */
[----:B------:R-:W-:Y:S01]  /*110c0*/  LEA.HI.X R11, R16, UR15, R11, 0x2, P1 ;  /* 0x0000000f100b7c11 */ /* 0x000fe200088f140b */
[----:B------:R-:W-:-:S05]  /*110d0*/  IMAD R16, R5, 0x4, R17 ;  /* 0x0000000405107824 */ /* 0x000fca00078e0211 */
[----:B----4-:R0:W-:Y:S04]  /*110e0*/  STS [R16], R12 ;  /* 0x0000000c10007388 */ /* 0x0101e80000000800 */
[----:B------:R-:W4:Y:S01]  /*110f0*/  LDG.E.STRONG.SYS R10, desc[UR6][R10.64] ;  /* 0x000000060a0a7981 */ /* 0x000f22000c1f5900 */
[C---:B------:R-:W-:Y:S01]  /*11100*/  IMAD R19, R5.reuse, 0x4, R16 ;  /* 0x0000000405137824 */ /* 0x040fe200078e0210 */
[----:B------:R-:W-:Y:S01]  /*11110*/  UIADD3 UR5, UPT, UPT, UR5, 0x10, URZ ;  /* 0x0000001005057890 */ /* 0x000fe2000fffe0ff */
[----:B------:R-:W-:Y:S02]  /*11120*/  IMAD R8, R5, 0x4, R8 ;  /* 0x0000000405087824 */ /* 0x000fe400078e0208 */
[----:B--2---:R-:W-:-:S03]  /*11130*/  IMAD.IADD R17, R2, 0x1, R21 ;  /* 0x0000000102117824 */ /* 0x004fc600078e0215 */
[----:B------:R-:W-:Y:S01]  /*11140*/  ISETP.LE.AND P1, PT, R7, UR5, PT ;  /* 0x0000000507007c0c */ /* 0x000fe2000bf23270 */
[----:B----4-:R0:W-:-:S12]  /*11150*/  STS [R19], R10 ;  /* 0x0000000a13007388 */ /* 0x0101d80000000800 */
[----:B------:R-:W-:Y:S05]  /*11160*/  @!P1 BRA `(.L_x_213) ;  /* 0xfffffff400e49947 */ /* 0x000fea000383ffff */
.L_x_212:
[----:B------:R-:W-:-:S04]  /*11170*/  IADD3 R7, PT, PT, R15, -UR5, RZ ;  /* 0x800000050f077c10 */ /* 0x000fc8000fffe0ff */
[----:B------:R-:W-:-:S13]  /*11180*/  ISETP.GT.AND P1, PT, R7, 0x4, PT ;  /* 0x000000040700780c */ /* 0x000fda0003f24270 */
[----:B------:R-:W-:Y:S05]  /*11190*/  @!P1 BRA `(.L_x_214) ;  /* 0x0000000400189947 */ /* 0x000fea0003800000 */
[----:B------:R-:W4:Y:S01]  /*111a0*/  LDCU UR9, c[0x0][0x3b4] ;  /* 0x00007680ff0977ac */ /* 0x000f220008000800 */
[----:B------:R-:W5:Y:S01]  /*111b0*/  LDCU.64 UR14, c[0x0][0x380] ;  /* 0x00007000ff0e77ac */ /* 0x000f620008000a00 */
[----:B----4-:R-:W-:-:S04]  /*111c0*/  IADD3 R7, P0, PT, R17, UR9, RZ ;  /* 0x0000000911077c10 */ /* 0x010fc8000ff1e0ff */
[----:B0-----:R-:W-:Y:S02]  /*111d0*/  LEA.HI.X.SX32 R12, R17, UR8, 0x1, P0 ;  /* 0x00000008110c7c11 */ /* 0x001fe400080f0eff */
[----:B-----5:R-:W-:-:S04]  /*111e0*/  LEA R10, P0, R7, UR14, 0x2 ;  /* 0x0000000e070a7c11 */ /* 0x020fc8000f8010ff */
[----:B------:R-:W-:-:S05]  /*111f0*/  LEA.HI.X R11, R7, UR15, R12, 0x2, P0 ;  /* 0x0000000f070b7c11 */ /* 0x000fca00080f140c */
[----:B------:R-:W4:Y:S01]  /*11200*/  LDG.E.STRONG.SYS R7, desc[UR6][R10.64] ;  /* 0x000000060a077981 */ /* 0x000f22000c1f5900 */
[----:B------:R-:W-:-:S05]  /*11210*/  IMAD.IADD R17, R17, 0x1, R2 ;  /* 0x0000000111117824 */ /* 0x000fca00078e0202 */
[----:B------:R-:W-:-:S04]  /*11220*/  IADD3 R13, P0, PT, R17, UR9, RZ ;  /* 0x00000009110d7c10 */ /* 0x000fc8000ff1e0ff */
[----:B--2---:R-:W-:Y:S02]  /*11230*/  LEA.HI.X.SX32 R16, R17, UR8, 0x1, P0 ;  /* 0x0000000811107c11 */ /* 0x004fe400080f0eff */
[----:B------:R-:W-:-:S04]  /*11240*/  LEA R12, P0, R13, UR14, 0x2 ;  /* 0x0000000e0d0c7c11 */ /* 0x000fc8000f8010ff */
[----:B------:R-:W-:Y:S02]  /*11250*/  LEA.HI.X R13, R13, UR15, R16, 0x2, P0 ;  /* 0x0000000f0d0d7c11 */ /* 0x000fe400080f1410 */
[----:B------:R-:W-:Y:S01]  /*11260*/  LEA R16, R8, UR10, 0x2 ;  /* 0x0000000a08107c11 */ /* 0x000fe2000f8e10ff */
[----:B------:R-:W-:-:S04]  /*11270*/  IMAD.IADD R19, R2, 0x1, R17 ;  /* 0x0000000102137824 */ /* 0x000fc800078e0211 */
[----:B----4-:R0:W-:Y:S04]  /*11280*/  STS [R16], R7 ;  /* 0x0000000710007388 */ /* 0x0101e80000000800 */
        /* <DEDUP_REMOVED lines=35> */
[----:B--2---:R-:W-:Y:S02]  /*114c0*/  LEA.HI.X.SX32 R16, R19, UR8, 0x1, P0 ;  /* 0x0000000813107c11 */ /* 0x004fe400080f0eff */
[----:B------:R-:W-:-:S04]  /*114d0*/  LEA R10, P0, R11, UR14, 0x2 ;  /* 0x0000000e0b0a7c11 */ /* 0x000fc8000f8010ff */
[----:B------:R-:W-:Y:S01]  /*114e0*/  LEA.HI.X R11, R11, UR15, R16, 0x2, P0 ;  /* 0x0000000f0b0b7c11 */ /* 0x000fe200080f1410 */
[----:B------:R-:W-:Y:S02]  /*114f0*/  IMAD R16, R5, 0x4, R7 ;  /* 0x0000000405107824 */ /* 0x000fe400078e0207 */
[----:B------:R-:W-:-:S03]  /*11500*/  IMAD.IADD R17, R2, 0x1, R19 ;  /* 0x0000000102117824 */ /* 0x000fc600078e0213 */
[----:B----4-:R4:W-:Y:S04]  /*11510*/  STS [R16], R20 ;  /* 0x0000001410007388 */ /* 0x0109e80000000800 */
        /* <DEDUP_REMOVED lines=9> */
[----:B------:R-:W-:Y:S01]  /*115b0*/  PLOP3.LUT P0, PT, PT, PT, PT, 0x8, 0x80 ;  /* 0x000000000080781c */ /* 0x000fe20003f0e170 */
[----:B------:R-:W-:Y:S01]  /*115c0*/  IMAD.IADD R17, R2, 0x1, R17 ;  /* 0x0000000102117824 */ /* 0x000fe200078e0211 */
[----:B------:R-:W-:Y:S01]  /*115d0*/  LEA R8, R5, R8, 0x2 ;  /* 0x0000000805087211 */ /* 0x000fe200078e10ff */
[----:B------:R-:W-:Y:S01]  /*115e0*/  UIADD3 UR5, UPT, UPT, UR5, 0x8, URZ ;  /* 0x0000000805057890 */ /* 0x000fe2000fffe0ff */
[----:B--2---:R4:W-:Y:S11]  /*115f0*/  STS [R19], R12 ;  /* 0x0000000c13007388 */ /* 0x0049f60000000800 */
.L_x_214:
[----:B------:R-:W-:-:S13]  /*11600*/  ISETP.NE.OR P0, PT, R15, UR5, P0 ;  /* 0x000000050f007c0c */ /* 0x000fda0008705670 */
[----:B------:R-:W-:Y:S05]  /*11610*/  @!P0 BRA `(.L_x_210) ;  /* 0x0000000000908947 */ /* 0x000fea0003800000 */
.L_x_211:
[----:B01--4-:R-:W-:-:S04]  /*11620*/  IADD3 R7, P0, PT, R17, UR13, RZ ;  /* 0x0000000d11077c10 */ /* 0x013fc8000ff1e0ff */
[----:B0-----:R-:W-:Y:S02]  /*11630*/  LEA.HI.X.SX32 R10, R17, UR8, 0x1, P0 ;  /* 0x00000008110a7c11 */ /* 0x001fe400080f0eff */
[----:B---3--:R-:W-:-:S04]  /*11640*/  LEA R12, P0, R7, UR16, 0x2 ;  /* 0x00000010070c7c11 */ /* 0x008fc8000f8010ff */
[----:B------:R-:W-:-:S05]  /*11650*/  LEA.HI.X R13, R7, UR17, R10, 0x2, P0 ;  /* 0x00000011070d7c11 */ /* 0x000fca00080f140a */
[----:B------:R-:W3:Y:S01]  /*11660*/  LDG.E.STRONG.SYS R7, desc[UR6][R12.64] ;  /* 0x000000060c077981 */ /* 0x000ee2000c1f5900 */
[----:B------:R-:W-:Y:S01]  /*11670*/  IMAD.IADD R17, R2, 0x1, R17 ;  /* 0x0000000102117824 */ /* 0x000fe200078e0211 */
[----:B------:R-:W-:-:S04]  /*11680*/  LEA R18, R8, UR10, 0x2 ;  /* 0x0000000a08127c11 */ /* 0x000fc8000f8e10ff */
[----:B------:R-:W-:-:S04]  /*11690*/  IADD3 R11, P0, PT, R17, UR13, RZ ;  /* 0x0000000d110b7c10 */ /* 0x000fc8000ff1e0ff */
[----:B--2---:R-:W-:Y:S02]  /*116a0*/  LEA.HI.X.SX32 R16, R17, UR8, 0x1, P0 ;  /* 0x0000000811107c11 */ /* 0x004fe400080f0eff */
[----:B------:R-:W-:-:S04]  /*116b0*/  LEA R10, P0, R11, UR16, 0x2 ;  /* 0x000000100b0a7c11 */ /* 0x000fc8000f8010ff */
[----:B------:R-:W-:Y:S01]  /*116c0*/  LEA.HI.X R11, R11, UR17, R16, 0x2, P0 ;  /* 0x000000110b0b7c11 */ /* 0x000fe200080f1410 */
[----:B------:R-:W-:Y:S01]  /*116d0*/  IMAD.IADD R19, R2, 0x1, R17 ;  /* 0x0000000102137824 */ /* 0x000fe200078e0211 */
[----:B---3--:R0:W-:Y:S04]  /*116e0*/  STS [R18], R7 ;  /* 0x0000000712007388 */ /* 0x0081e80000000800 */
        /* <DEDUP_REMOVED lines=23> */
.L_x_210:
[----:B------:R-:W-:-:S13]  /*11860*/  ISETP.NE.AND P0, PT, R14, RZ, PT ;  /* 0x000000ff0e00720c */ /* 0x000fda0003f05270 */
[----:B------:R-:W-:Y:S05]  /*11870*/  @!P0 BRA `(.L_x_209) ;  /* 0x0000000000748947 */ /* 0x000fea0003800000 */
[----:B------:R-:W0:Y:S01]  /*11880*/  LDCU UR5, c[0x0][0x3b4] ;  /* 0x00007680ff0577ac */ /* 0x000e220008000800 */
[----:B------:R-:W5:Y:S01]  /*11890*/  LDCU.64 UR14, c[0x0][0x380] ;  /* 0x00007000ff0e77ac */ /* 0x000f620008000a00 */
[----:B0---4-:R-:W-:-:S04]  /*118a0*/  IADD3 R7, P0, PT, R17, UR5, RZ ;  /* 0x0000000511077c10 */ /* 0x011fc8000ff1e0ff */
[----:B------:R-:W-:Y:S02]  /*118b0*/  LEA.HI.X.SX32 R12, R17, UR8, 0x1, P0 ;  /* 0x00000008110c7c11 */ /* 0x000fe400080f0eff */
[----:B-----5:R-:W-:-:S04]  /*118c0*/  LEA R10, P0, R7, UR14, 0x2 ;  /* 0x0000000e070a7c11 */ /* 0x020fc8000f8010ff */
[----:B------:R-:W-:-:S05]  /*118d0*/  LEA.HI.X R11, R7, UR15, R12, 0x2, P0 ;  /* 0x0000000f070b7c11 */ /* 0x000fca00080f140c */
[----:B------:R-:W4:Y:S01]  /*118e0*/  LDG.E.STRONG.SYS R10, desc[UR6][R10.64] ;  /* 0x000000060a0a7981 */ /* 0x000f22000c1f5900 */
[----:B------:R-:W-:Y:S02]  /*118f0*/  LEA R12, R8, UR10, 0x2 ;  /* 0x0000000a080c7c11 */ /* 0x000fe4000f8e10ff */
[----:B------:R-:W-:-:S03]  /*11900*/  ISETP.NE.AND P0, PT, R14, 0x1, PT ;  /* 0x000000010e00780c */ /* 0x000fc60003f05270 */
[----:B----4-:R0:W-:Y:S10]  /*11910*/  STS [R12], R10 ;  /* 0x0000000a0c007388 */ /* 0x0101f40000000800 */
[----:B------:R-:W-:Y:S05]  /*11920*/  @!P0 BRA `(.L_x_209) ;  /* 0x0000000000488947 */ /* 0x000fea0003800000 */
[----:B------:R-:W-:-:S04]  /*11930*/  IADD3 R17, PT, PT, R2, R17, RZ ;  /* 0x0000001102117210 */ /* 0x000fc80007ffe0ff */
[----:B------:R-:W-:-:S04]  /*11940*/  IADD3 R7, P0, PT, R17, UR5, RZ ;  /* 0x0000000511077c10 */ /* 0x000fc8000ff1e0ff */
[----:B------:R-:W-:Y:S02]  /*11950*/  LEA.HI.X.SX32 R8, R17, UR8, 0x1, P0 ;  /* 0x0000000811087c11 */ /* 0x000fe400080f0eff */
[----:B0-----:R-:W-:-:S04]  /*11960*/  LEA R10, P0, R7, UR14, 0x2 ;  /* 0x0000000e070a7c11 */ /* 0x001fc8000f8010ff */
[----:B------:R-:W-:-:S05]  /*11970*/  LEA.HI.X R11, R7, UR15, R8, 0x2, P0 ;  /* 0x0000000f070b7c11 */ /* 0x000fca00080f1408 */
[----:B------:R-:W4:Y:S01]  /*11980*/  LDG.E.STRONG.SYS R10, desc[UR6][R10.64] ;  /* 0x000000060a0a7981 */ /* 0x000f22000c1f5900 */
[----:B------:R-:W-:Y:S01]  /*11990*/  IMAD R12, R5, 0x4, R12 ;  /* 0x00000004050c7824 */ /* 0x000fe200078e020c */
[----:B------:R-:W-:-:S04]  /*119a0*/  ISETP.NE.AND P0, PT, R14, 0x2, PT ;  /* 0x000000020e00780c */ /* 0x000fc80003f05270 */
[----:B----4-:R0:W-:Y:S09]  /*119b0*/  STS [R12], R10 ;  /* 0x0000000a0c007388 */ /* 0x0101f20000000800 */
[----:B------:R-:W-:Y:S05]  /*119c0*/  @!P0 BRA `(.L_x_209) ;  /* 0x0000000000208947 */ /* 0x000fea0003800000 */
[----:B------:R-:W-:-:S05]  /*119d0*/  IMAD.IADD R7, R2, 0x1, R17 ;  /* 0x0000000102077824 */ /* 0x000fca00078e0211 */
[----:B------:R-:W-:-:S04]  /*119e0*/  IADD3 R8, P0, PT, R7, UR5, RZ ;  /* 0x0000000507087c10 */ /* 0x000fc8000ff1e0ff */
[----:B------:R-:W-:Y:S02]  /*119f0*/  LEA.HI.X.SX32 R7, R7, UR8, 0x1, P0 ;  /* 0x0000000807077c11 */ /* 0x000fe400080f0eff */
[----:B0-----:R-:W-:-:S04]  /*11a00*/  LEA R10, P0, R8, UR14, 0x2 ;  /* 0x0000000e080a7c11 */ /* 0x001fc8000f8010ff */
[----:B------:R-:W-:-:S05]  /*11a10*/  LEA.HI.X R11, R8, UR15, R7, 0x2, P0 ;  /* 0x0000000f080b7c11 */ /* 0x000fca00080f1407 */
[----:B------:R-:W4:Y:S01]  /*11a20*/  LDG.E.STRONG.SYS R10, desc[UR6][R10.64] ;  /* 0x000000060a0a7981 */ /* 0x000f22000c1f5900 */
[----:B------:R-:W-:-:S05]  /*11a30*/  IMAD R5, R5, 0x4, R12 ;  /* 0x0000000405057824 */ /* 0x000fca00078e020c */
[----:B----4-:R0:W-:Y:S02]  /*11a40*/  STS [R5], R10 ;  /* 0x0000000a05007388 */ /* 0x0101e40000000800 */
.L_x_209:
[----:B-1-3--:R-:W-:Y:S05]  /*11a50*/  BSYNC.RECONVERGENT B0 ;  /* 0x0000000000007941 */ /* 0x00afea0003800200 */
.L_x_208:
[----:B0---4-:R-:W-:Y:S01]  /*11a60*/  IMAD.IADD R7, R0, 0x1, R9 ;  /* 0x0000000100077824 */ /* 0x011fe200078e0209 */
[----:B------:R-:W-:Y:S03]  /*11a70*/  BSSY.RECONVERGENT B0, `(.L_x_215) ;  /* 0x0000028000007945 */ /* 0x000fe60003800200 */
[----:B------:R-:W-:-:S05]  /*11a80*/  IMAD R5, R7, R9, RZ ;  /* 0x0000000907057224 */ /* 0x000fca00078e02ff */
[----:B------:R-:W-:-:S13]  /*11a90*/  ISETP.GE.U32.AND P0, PT, R6, R5, PT ;  /* 0x000000050600720c */ /* 0x000fda0003f06070 */
[----:B------:R-:W-:Y:S05]  /*11aa0*/  @P0 BRA `(.L_x_216) ;  /* 0x0000000000900947 */ /* 0x000fea0003800000 */
[----:B------:R-:W0:Y:S01]  /*11ab0*/  I2F.U32.RP R0, R9 ;  /* 0x0000000900007306 */ /* 0x000e220000209000 */
[----:B------:R-:W-:Y:S01]  /*11ac0*/  ISETP.NE.U32.AND P2, PT, R9, RZ, PT ;  /* 0x000000ff0900720c */ /* 0x000fe20003f45070 */
[----:B------:R-:W1:Y:S01]  /*11ad0*/  LDCU UR5, c[0x0][0x3b4] ;  /* 0x00007680ff0577ac */ /* 0x000e620008000800 */
[----:B------:R-:W3:Y:S05]  /*11ae0*/  LDCU.64 UR14, c[0x0][0x380] ;  /* 0x00007000ff0e77ac */ /* 0x000eea0008000a00 */
[----:B0-----:R-:W0:Y:S02]  /*11af0*/  MUFU.RCP R0, R0 ;  /* 0x0000000000007308 */ /* 0x001e240000001000 */
[----:B0-----:R-:W-:Y:S01]  /*11b00*/  IADD3 R10, PT, PT, R0, 0xffffffe, RZ ;  /* 0x0ffffffe000a7810 */ /* 0x001fe20007ffe0ff */
[----:B------:R-:W-:-:S05]  /*11b10*/  IMAD R0, R7, R2, RZ ;  /* 0x0000000207007224 */ /* 0x000fca00078e02ff */
[----:B------:R0:W4:Y:S01]  /*11b20*/  F2I.FTZ.U32.TRUNC.NTZ R11, R10 ;  /* 0x0000000a000b7305 */ /* 0x000122000021f000 */
[----:B-1----:R-:W-:Y:S01]  /*11b30*/  IADD3 R0, PT, PT, -R0, UR5, RZ ;  /* 0x0000000500007c10 */ /* 0x002fe2000fffe1ff */
[----:B0-----:R-:W-:Y:S02]  /*11b40*/  IMAD.MOV.U32 R10, RZ, RZ, RZ ;  /* 0x000000ffff0a7224 */ /* 0x001fe400078e00ff */
[----:B----4-:R-:W-:-:S04]  /*11b50*/  IMAD.MOV R8, RZ, RZ, -R11 ;  /* 0x000000ffff087224 */ /* 0x010fc800078e0a0b */
[----:B------:R-:W-:-:S04]  /*11b60*/  IMAD R5, R8, R9, RZ ;  /* 0x0000000908057224 */ /* 0x000fc800078e02ff */
        /* <DEDUP_REMOVED lines=11> */
[----:B------:R-:W-:Y:S02]  /*11c20*/  IMAD R10, R10, R9, R6 ;  /* 0x000000090a0a7224 */ /* 0x000fe400078e0206 */
[----:B------:R-:W-:-:S04]  /*11c30*/  IMAD R9, R11, R2, -R9 ;  /* 0x000000020b097224 */ /* 0x000fc800078e0a09 */
[----:B------:R-:W-:-:S05]  /*11c40*/  IMAD.IADD R9, R9, 0x1, R10 ;  /* 0x0000000109097824 */ /* 0x000fca00078e020a */
[----:B------:R-:W-:Y:S02]  /*11c50*/  SHF.R.S32.HI R5, RZ, 0x1f, R9 ;  /* 0x0000001fff057819 */ /* 0x000fe40000011409 */
[----:B------:R-:W-:-:S04]  /*11c60*/  IADD3 R9, P0, PT, R0, R9, RZ ;  /* 0x0000000900097210 */ /* 0x000fc80007f1e0ff */
[----:B------:R-:W-:Y:S02]  /*11c70*/  LEA.HI.X.SX32 R0, R0, R5, 0x1, P0 ;  /* 0x0000000500007211 */ /* 0x000fe400000f0eff */
[----:B---3--:R-:W-:-:S04]  /*11c80*/  LEA R8, P0, R9, UR14, 0x2 ;  /* 0x0000000e09087c11 */ /* 0x008fc8000f8010ff */
[----:B------:R-:W-:Y:S02]  /*11c90*/  LEA.HI.X R9, R9, UR15, R0, 0x2, P0 ;  /* 0x0000000f09097c11 */ /* 0x000fe400080f1400 */
[----:B------:R-:W0:Y:S04]  /*11ca0*/  LDS R0, [UR10+0xbfb8] ;  /* 0x00bfb80aff007984 */ /* 0x000e280008000800 */
[----:B------:R-:W3:Y:S01]  /*11cb0*/  LDG.E.STRONG.SYS R8, desc[UR6][R8.64] ;  /* 0x0000000608087981 */ /* 0x000ee2000c1f5900 */
[----:B0-----:R-:W-:-:S05]  /*11cc0*/  IMAD R0, R11, R0, R10 ;  /* 0x000000000b007224 */ /* 0x001fca00078e020a */
[----:B------:R-:W-:-:S05]  /*11cd0*/  LEA R5, R0, UR10, 0x2 ;  /* 0x0000000a00057c11 */ /* 0x000fca000f8e10ff */
[----:B---3--:R0:W-:Y:S02]  /*11ce0*/  STS [R5], R8 ;  /* 0x0000000805007388 */ /* 0x0081e40000000800 */
.L_x_216:
[----:B------:R-:W-:Y:S05]  /*11cf0*/  BSYNC.RECONVERGENT B0 ;  /* 0x0000000000007941 */ /* 0x000fea0003800200 */
.L_x_215:
[----:B------:R-:W-:Y:S06]  /*11d00*/  MEMBAR.SC.GPU ;  /* 0x0000000000007992 */ /* 0x000fec0000002000 */
[----:B------:R-:W-:-:S00]  /*11d10*/  ERRBAR ;  /* 0x00000000000079ab */ /* 0x000fc00000000000 */
[----:B------:R-:W-:Y:S06]  /*11d20*/  CGAERRBAR ;  /* 0x00000000000075ab */ /* 0x000fec0000000000 */
[----:B------:R-:W-:Y:S02]  /*11d30*/  CCTL.IVALL ;  /* 0x00000000ff00798f */ /* 0x000fe40002000000 */
[----:B------:R-:W-:Y:S01]  /*11d40*/  BAR.SYNC.DEFER_BLOCKING 0x0 ;  /* 0x0000000000007b1d */ /* 0x000fe20000010000 */
[----:B------:R-:W-:-:S05]  /*11d50*/  UIADD3 UR5, UPT, UPT, UR4, 0x1, URZ ;  /* 0x0000000104057890 */ /* 0x000fca000fffe0ff */
[----:B------:R-:W-:Y:S01]  /*11d60*/  BSSY.RECONVERGENT B0, `(.L_x_217) ;  /* 0x00000ee000007945 */ /* 0x000fe20003800200 */
[----:B0-----:R-:W0:Y:S04]  /*11d70*/  LDS.64 R8, [UR10+0xbfb8] ;  /* 0x00bfb80aff087984 */ /* 0x001e280008000a00 */
[----:B------:R-:W1:Y:S01]  /*11d80*/  LDS R0, [UR10+0xbfc4] ;  /* 0x00bfc40aff007984 */ /* 0x000e620008000800 */
[----:B0-----:R-:W-:-:S04]  /*11d90*/  IMAD R5, R9, UR4, R9 ;  /* 0x0000000409057c24 */ /* 0x001fc8000f8e0209 */
[----:B-1----:R-:W-:-:S05]  /*11da0*/  IMAD R5, R5, R0, RZ ;  /* 0x0000000005057224 */ /* 0x002fca00078e02ff */
[----:B------:R-:W-:-:S13]  /*11db0*/  ISETP.GE.AND P0, PT, R6, R5, PT ;  /* 0x000000050600720c */ /* 0x000fda0003f06270 */
[----:B------:R-:W-:Y:S05]  /*11dc0*/  @P0 BRA `(.L_x_218) ;  /* 0x0000000c009c0947 */ /* 0x000fea0003800000 */
[C---:B------:R-:W-:Y:S01]  /*11dd0*/  ISETP.GT.AND P0, PT, R0.reuse, -0x1, PT ;  /* 0xffffffff0000780c */ /* 0x040fe20003f04270 */
[----:B------:R-:W-:Y:S01]  /*11de0*/  UIADD3 UR9, UPT, UPT, UR11, 0x3c00, URZ ;  /* 0x00003c000b097890 */ /* 0x000fe2000fffe0ff */
[----:B------:R-:W-:Y:S01]  /*11df0*/  IMAD R10, R3, R9, R4 ;  /* 0x00000009030a7224 */ /* 0x000fe200078e0204 */
[C---:B------:R-:W-:Y:S01]  /*11e00*/  IADD3 R2, PT, PT, -R0.reuse, RZ, RZ ;  /* 0x000000ff00027210 */ /* 0x040fe20007ffe1ff */
[C---:B------:R-:W-:Y:S01]  /*11e10*/  IMAD.SHL.U32 R26, R0.reuse, 0x2, RZ ;  /* 0x00000002001a7824 */ /* 0x040fe200078e00ff */
[----:B------:R-:W-:Y:S01]  /*11e20*/  ULEA UR9, UR12, UR9, 0x18 ;  /* 0x000000090c097291 */ /* 0x000fe2000f8ec0ff */
[----:B------:R-:W-:Y:S02]  /*11e30*/  IMAD R7, R0, UR4, R0 ;  /* 0x0000000400077c24 */ /* 0x000fe4000f8e0200 */
[----:B------:R-:W-:-:S03]  /*11e40*/  VIADD R11, R26, 0x1 ;  /* 0x000000011a0b7836 */ /* 0x000fc60000000000 */
[----:B------:R-:W-:Y:S02]  /*11e50*/  LEA R10, R10, UR9, 0x2 ;  /* 0x000000090a0a7c11 */ /* 0x000fe4000f8e10ff */
[----:B------:R-:W-:Y:S05]  /*11e60*/  @P0 BRA `(.L_x_219) ;  /* 0x0000000000a00947 */ /* 0x000fea0003800000 */
[-C--:B------:R-:W-:Y:S01]  /*11e70*/  IABS R0, R9.reuse ;  /* 0x0000000900007213 */ /* 0x080fe20000000000 */
[----:B------:R-:W-:Y:S01]  /*11e80*/  BSSY.RECONVERGENT B1, `(.L_x_220) ;  /* 0x0000025000017945 */ /* 0x000fe20003800200 */
[-C--:B------:R-:W-:Y:S02]  /*11e90*/  IABS R14, R9.reuse ;  /* 0x00000009000e7213 */ /* 0x080fe40000000000 */
[----:B------:R-:W0:Y:S01]  /*11ea0*/  I2F.RP R8, R0 ;  /* 0x0000000000087306 */ /* 0x000e220000209400 */
[----:B------:R-:W-:Y:S02]  /*11eb0*/  ISETP.NE.AND P1, PT, R9, RZ, PT ;  /* 0x000000ff0900720c */ /* 0x000fe40003f25270 */
[----:B--2---:R-:W-:-:S05]  /*11ec0*/  IABS R16, R9 ;  /* 0x0000000900107213 */ /* 0x004fca0000000000 */
[----:B0-----:R-:W0:Y:S02]  /*11ed0*/  MUFU.RCP R8, R8 ;  /* 0x0000000800087308 */ /* 0x001e240000001000 */
[----:B0-----:R-:W-:-:S06]  /*11ee0*/  VIADD R12, R8, 0xffffffe ;  /* 0x0ffffffe080c7836 */ /* 0x001fcc0000000000 */
[----:B------:R0:W1:Y:S02]  /*11ef0*/  F2I.FTZ.U32.TRUNC.NTZ R13, R12 ;  /* 0x0000000c000d7305 */ /* 0x000064000021f000 */
[----:B0-----:R-:W-:Y:S02]  /*11f00*/  IMAD.MOV.U32 R12, RZ, RZ, RZ ;  /* 0x000000ffff0c7224 */ /* 0x001fe400078e00ff */
[----:B-1----:R-:W-:-:S04]  /*11f10*/  IMAD.MOV R11, RZ, RZ, -R13 ;  /* 0x000000ffff0b7224 */ /* 0x002fc800078e0a0d */
[----:B------:R-:W-:-:S04]  /*11f20*/  IMAD R11, R11, R0, RZ ;  /* 0x000000000b0b7224 */ /* 0x000fc800078e02ff */
[----:B------:R-:W-:Y:S01]  /*11f30*/  IMAD.HI.U32 R13, R13, R11, R12 ;  /* 0x0000000b0d0d7227 */ /* 0x000fe200078e000c */
[----:B------:R-:W-:-:S03]  /*11f40*/  IADD3 R12, PT, PT, RZ, -R14, RZ ;  /* 0x8000000eff0c7210 */ /* 0x000fc60007ffe0ff */
[----:B------:R-:W-:Y:S02]  /*11f50*/  IMAD R14, R2, UR4, R9 ;  /* 0x00000004020e7c24 */ /* 0x000fe4000f8e0209 */
[----:B------:R-:W-:-:S07]  /*11f60*/  IMAD.MOV.U32 R2, RZ, RZ, R6 ;  /* 0x000000ffff027224 */ /* 0x000fce00078e0006 */
.L_x_221:
[----:B------:R-:W-:Y:S01]  /*11f70*/  IABS R11, R2 ;  /* 0x00000002000b7213 */ /* 0x000fe20000000000 */
[----:B------:R-:W0:Y:S04]  /*11f80*/  LDCU UR9, c[0x0][0x360] ;  /* 0x00006c00ff0977ac */ /* 0x000e280008000800 */
        /* <DEDUP_REMOVED lines=14> */
[----:B0-----:R-:W-:-:S03]  /*12070*/  VIADD R2, R2, UR9 ;  /* 0x0000000902027c36 */ /* 0x001fc60008000000 */
[----:B------:R-:W-:-:S04]  /*12080*/  ISETP.LT.AND P0, PT, R11, R14, !P0 ;  /* 0x0000000e0b00720c */ /* 0x000fc80004701270 */
[----:B------:R-:W-:-:S13]  /*12090*/  ISETP.LT.OR P0, PT, R11, 0x1, !P0 ;  /* 0x000000010b00780c */ /* 0x000fda0004701670 */
[----:B------:R0:W-:Y:S01]  /*120a0*/  @!P0 STS [R10], RZ ;  /* 0x000000ff0a008388 */ /* 0x0001e20000000800 */
[----:B------:R-:W-:-:S13]  /*120b0*/  ISETP.GE.AND P0, PT, R2, R5, PT ;  /* 0x000000050200720c */ /* 0x000fda0003f06270 */
[----:B0-----:R-:W-:Y:S05]  /*120c0*/  @!P0 BRA `(.L_x_221) ;  /* 0xfffffffc00a88947 */ /* 0x001fea000383ffff */
[----:B------:R-:W-:Y:S05]  /*120d0*/  BSYNC.RECONVERGENT B1 ;  /* 0x0000000000017941 */ /* 0x000fea0003800200 */
.L_x_220:
[----:B------:R-:W-:Y:S05]  /*120e0*/  BRA `(.L_x_218) ;  /* 0x0000000800d47947 */ /* 0x000fea0003800000 */
.L_x_219:
[C---:B------:R-:W-:Y:S02]  /*120f0*/  LOP3.LUT R7, R26.reuse, 0xe, RZ, 0xc0, !PT ;  /* 0x0000000e1a077812 */ /* 0x040fe400078ec0ff */
[----:B------:R-:W-:Y:S02]  /*12100*/  LOP3.LUT R10, R26, 0x6, RZ, 0xc0, !PT ;  /* 0x000000061a0a7812 */ /* 0x000fe400078ec0ff */
[----:B------:R-:W-:Y:S02]  /*12110*/  ISETP.GE.U32.AND P1, PT, R7, 0x7, PT ;  /* 0x000000070700780c */ /* 0x000fe40003f26070 */
[----:B------:R-:W-:Y:S01]  /*12120*/  ISETP.GE.U32.AND P2, PT, R10, 0x3, PT ;  /* 0x000000030a00780c */ /* 0x000fe20003f46070 */
[----:B------:R-:W-:Y:S01]  /*12130*/  IMAD.MOV.U32 R10, RZ, RZ, R6 ;  /* 0x000000ffff0a7224 */ /* 0x000fe200078e0006 */
[----:B------:R-:W-:-:S11]  /*12140*/  LOP3.LUT R7, R11, 0xfffffff0, RZ, 0xc0, !PT ;  /* 0xfffffff00b077812 */ /* 0x000fd600078ec0ff */
.L_x_229:
[-C--:B------:R-:W-:Y:S01]  /*12150*/  IABS R15, R9.reuse ;  /* 0x00000009000f7213 */ /* 0x080fe20000000000 */
[----:B------:R-:W-:Y:S01]  /*12160*/  BSSY.RECONVERGENT B1, `(.L_x_222) ;  /* 0x00000a9000017945 */ /* 0x000fe20003800200 */
[----:B--2---:R-:W-:Y:S02]  /*12170*/  IABS R16, R10 ;  /* 0x0000000a00107213 */ /* 0x004fe40000000000 */
[----:B0-----:R-:W0:Y:S01]  /*12180*/  I2F.RP R11, R15 ;  /* 0x0000000f000b7306 */ /* 0x001e220000209400 */
[----:B------:R-:W-:-:S07]  /*12190*/  IABS R18, R9 ;  /* 0x0000000900127213 */ /* 0x000fce0000000000 */
[----:B0-----:R-:W0:Y:S02]  /*121a0*/  MUFU.RCP R11, R11 ;  /* 0x0000000b000b7308 */ /* 0x001e240000001000 */
[----:B0-----:R-:W-:-:S06]  /*121b0*/  VIADD R12, R11, 0xffffffe ;  /* 0x0ffffffe0b0c7836 */ /* 0x001fcc0000000000 */
[----:B------:R0:W1:Y:S02]  /*121c0*/  F2I.FTZ.U32.TRUNC.NTZ R13, R12 ;  /* 0x0000000c000d7305 */ /* 0x000064000021f000 */
[----:B0-----:R-:W-:Y:S01]  /*121d0*/  IMAD.MOV.U32 R12, RZ, RZ, RZ ;  /* 0x000000ffff0c7224 */ /* 0x001fe200078e00ff */
[----:B-1----:R-:W-:-:S05]  /*121e0*/  IADD3 R14, PT, PT, RZ, -R13, RZ ;  /* 0x8000000dff0e7210 */ /* 0x002fca0007ffe0ff */
[----:B------:R-:W-:Y:S02]  /*121f0*/  IMAD R17, R14, R15, RZ ;  /* 0x0000000f0e117224 */ /* 0x000fe400078e02ff */
[----:B------:R-:W-:Y:S02]  /*12200*/  IMAD.MOV.U32 R14, RZ, RZ, R16 ;  /* 0x000000ffff0e7224 */ /* 0x000fe400078e0010 */
[----:B------:R-:W-:-:S04]  /*12210*/  IMAD.HI.U32 R17, R13, R17, R12 ;  /* 0x000000110d117227 */ /* 0x000fc800078e000c */
[----:B------:R-:W-:Y:S02]  /*12220*/  IMAD.MOV R13, RZ, RZ, -R18 ;  /* 0x000000ffff0d7224 */ /* 0x000fe400078e0a12 */
[----:B------:R-:W-:-:S04]  /*12230*/  IMAD.HI.U32 R11, R17, R14, RZ ;  /* 0x0000000e110b7227 */ /* 0x000fc800078e00ff */
[----:B------:R-:W-:Y:S02]  /*12240*/  IMAD R12, R11, R13, R14 ;  /* 0x0000000d0b0c7224 */ /* 0x000fe400078e020e */
[----:B------:R-:W-:-:S03]  /*12250*/  IMAD R14, R0, UR4, R0 ;  /* 0x00000004000e7c24 */ /* 0x000fc6000f8e0200 */
[----:B------:R-:W-:-:S13]  /*12260*/  ISETP.GT.U32.AND P3, PT, R15, R12, PT ;  /* 0x0000000c0f00720c */ /* 0x000fda0003f64070 */
[----:B------:R-:W-:Y:S01]  /*12270*/  @!P3 IMAD.IADD R12, R12, 0x1, -R15 ;  /* 0x000000010c0cb824 */ /* 0x000fe200078e0a0f */
[----:B------:R-:W-:Y:S02]  /*12280*/  @!P3 IADD3 R11, PT, PT, R11, 0x1, RZ ;  /* 0x000000010b0bb810 */ /* 0x000fe40007ffe0ff */
[----:B------:R-:W-:Y:S02]  /*12290*/  ISETP.NE.AND P3, PT, R9, RZ, PT ;  /* 0x000000ff0900720c */ /* 0x000fe40003f65270 */
[----:B------:R-:W-:Y:S02]  /*122a0*/  ISETP.GE.U32.AND P0, PT, R12, R15, PT ;  /* 0x0000000f0c00720c */ /* 0x000fe40003f06070 */
[----:B------:R-:W-:-:S04]  /*122b0*/  LOP3.LUT R12, R10, R9, RZ, 0x3c, !PT ;  /* 0x000000090a0c7212 */ /* 0x000fc800078e3cff */
[----:B------:R-:W-:Y:S01]  /*122c0*/  ISETP.GE.AND P4, PT, R12, RZ, PT ;  /* 0x000000ff0c00720c */ /* 0x000fe20003f86270 */
[----:B------:R-:W-:-:S04]  /*122d0*/  IMAD.MOV R12, RZ, RZ, -R0 ;  /* 0x000000ffff0c7224 */ /* 0x000fc800078e0a00 */
[----:B------:R-:W-:Y:S02]  /*122e0*/  IMAD R12, R12, UR4, R9 ;  /* 0x000000040c0c7c24 */ /* 0x000fe4000f8e0209 */
[----:B------:R-:W-:-:S04]  /*122f0*/  @P0 VIADD R11, R11, 0x1 ;  /* 0x000000010b0b0836 */ /* 0x000fc80000000000 */
[----:B------:R-:W-:-:S04]  /*12300*/  IMAD.MOV.U32 R13, RZ, RZ, R11 ;  /* 0x000000ffff0d7224 */ /* 0x000fc800078e000b */
[----:B------:R-:W-:Y:S01]  /*12310*/  @!P4 IMAD.MOV R13, RZ, RZ, -R13 ;  /* 0x000000ffff0dc224 */ /* 0x000fe200078e0a0d */
[----:B------:R-:W-:-:S04]  /*12320*/  @!P3 LOP3.LUT R13, RZ, R9, RZ, 0x33, !PT ;  /* 0x00000009ff0db212 */ /* 0x000fc800078e33ff */
[C---:B------:R-:W-:Y:S02]  /*12330*/  IADD3 R11, PT, PT, -R13.reuse, RZ, RZ ;  /* 0x000000ff0d0b7210 */ /* 0x040fe40007ffe1ff */
[----:B------:R-:W-:-:S03]  /*12340*/  ISETP.GE.AND P0, PT, R13, R14, PT ;  /* 0x0000000e0d00720c */ /* 0x000fc60003f06270 */
[----:B------:R-:W-:-:S05]  /*12350*/  IMAD R11, R9, R11, R10 ;  /* 0x0000000b090b7224 */ /* 0x000fca00078e020a */
[----:B------:R-:W-:-:S04]  /*12360*/  ISETP.LT.AND P0, PT, R11, R12, !P0 ;  /* 0x0000000c0b00720c */ /* 0x000fc80004701270 */
[----:B------:R-:W-:-:S13]  /*12370*/  ISETP.LT.OR P0, PT, R11, 0x1, !P0 ;  /* 0x000000010b00780c */ /* 0x000fda0004701670 */
[----:B------:R-:W-:Y:S05]  /*12380*/  @P0 BRA `(.L_x_223) ;  /* 0x0000000800180947 */ /* 0x000fea0003800000 */
[C---:B------:R-:W-:Y:S02]  /*12390*/  IMAD.IADD R13, R0.reuse, 0x1, R13 ;  /* 0x00000001000d7824 */ /* 0x040fe400078e020d */
[----:B------:R-:W-:Y:S02]  /*123a0*/  IMAD.IADD R12, R0, 0x1, R11 ;  /* 0x00000001000c7824 */ /* 0x000fe400078e020b */
[----:B------:R-:W-:Y:S02]  /*123b0*/  IMAD.MOV.U32 R18, RZ, RZ, RZ ;  /* 0x000000ffff127224 */ /* 0x000fe400078e00ff */
[----:B------:R-:W-:Y:S02]  /*123c0*/  IMAD.MOV.U32 R11, RZ, RZ, R2 ;  /* 0x000000ffff0b7224 */ /* 0x000fe400078e0002 */
[----:B------:R-:W-:-:S07]  /*123d0*/  IMAD R12, R13, R8, R12 ;  /* 0x000000080d0c7224 */ /* 0x000fce00078e020c */
.L_x_228:
[----:B------:R-:W-:Y:S01]  /*123e0*/  ISETP.GE.U32.AND P0, PT, R0, 0x8, PT ;  /* 0x000000080000780c */ /* 0x000fe20003f06070 */
[C---:B------:R-:W-:Y:S01]  /*123f0*/  IMAD R14, R11.reuse, R8, R12 ;  /* 0x000000080b0e7224 */ /* 0x040fe200078e020c */
[----:B------:R-:W-:Y:S02]  /*12400*/  ISETP.NE.AND P3, PT, R11, R0, PT ;  /* 0x000000000b00720c */ /* 0x000fe40003f65270 */
[----:B------:R-:W-:-:S09]  /*12410*/  MOV R13, R2 ;  /* 0x00000002000d7202 */ /* 0x000fd20000000f00 */
[----:B------:R-:W-:Y:S05]  /*12420*/  @!P0 BRA `(.L_x_224) ;  /* 0x0000000000888947 */ /* 0x000fea0003800000 */
[----:B------:R-:W0:Y:S01]  /*12430*/  S2UR UR10, SR_CgaCtaId ;  /* 0x00000000000a79c3 */ /* 0x000e220000008800 */
[----:B------:R-:W-:Y:S01]  /*12440*/  IMAD.MOV.U32 R13, RZ, RZ, R2 ;  /* 0x000000ffff0d7224 */ /* 0x000fe200078e0002 */
[----:B------:R-:W-:Y:S02]  /*12450*/  UMOV UR9, 0x400 ;  /* 0x0000040000097882 */ /* 0x000fe40000000000 */
[----:B0-----:R-:W-:-:S12]  /*12460*/  ULEA UR9, UR10, UR9, 0x18 ;  /* 0x000000090a097291 */ /* 0x001fd8000f8ec0ff */
.L_x_225:
        /* <DEDUP_REMOVED lines=8> */
[----:B------:R-:W2:Y:S04]  /*124f0*/  LDS R21, [R17+0x14] ;  /* 0x0000140011157984 */ /* 0x000ea80000000800 */
[----:B------:R-:W-:Y:S04]  /*12500*/  LDS R15, [R17+0x18] ;  /* 0x00001800110f7984 */ /* 0x000fe80000000800 */
[----:B------:R-:W3:Y:S01]  /*12510*/  LDS R16, [R17+0x1c] ;  /* 0x00001c0011107984 */ /* 0x000ee20000000800 */
[----:B0-----:R-:W-:-:S03]  /*12520*/  IADD3 R22, PT, PT, R22, R19, R18 ;  /* 0x0000001316167210 */ /* 0x001fc60007ffe012 */
[----:B------:R-:W-:Y:S04]  /*12530*/  LDS R18, [R17+0x20] ;  /* 0x0000200011127984 */ /* 0x000fe80000000800 */
[----:B------:R-:W0:Y:S01]  /*12540*/  LDS R19, [R17+0x24] ;  /* 0x0000240011137984 */ /* 0x000e220000000800 */
[----:B-1----:R-:W-:-:S03]  /*12550*/  IADD3 R24, PT, PT, R24, R23, R22 ;  /* 0x0000001718187210 */ /* 0x002fc60007ffe016 */
[----:B------:R-:W-:Y:S04]  /*12560*/  LDS R22, [R17+0x28] ;  /* 0x0000280011167984 */ /* 0x000fe80000000800 */
[----:B------:R-:W1:Y:S01]  /*12570*/  LDS R23, [R17+0x2c] ;  /* 0x00002c0011177984 */ /* 0x000e620000000800 */
[----:B--2---:R-:W-:-:S03]  /*12580*/  IADD3 R27, PT, PT, R21, R20, R24 ;  /* 0x00000014151b7210 */ /* 0x004fc60007ffe018 */
[----:B------:R-:W-:Y:S04]  /*12590*/  LDS R24, [R17+0x30] ;  /* 0x0000300011187984 */ /* 0x000fe80000000800 */
[----:B------:R-:W2:Y:S01]  /*125a0*/  LDS R21, [R17+0x34] ;  /* 0x0000340011157984 */ /* 0x000ea20000000800 */
[----:B---3--:R-:W-:Y:S01]  /*125b0*/  IADD3 R15, PT, PT, R16, R15, R27 ;  /* 0x0000000f100f7210 */ /* 0x008fe20007ffe01b */
[----:B------:R-:W-:Y:S02]  /*125c0*/  IMAD.IADD R16, R0, 0x1, R13 ;  /* 0x0000000100107824 */ /* 0x000fe400078e020d */
[----:B------:R-:W-:Y:S04]  /*125d0*/  LDS R20, [R17+0x38] ;  /* 0x0000380011147984 */ /* 0x000fe80000000800 */
[----:B------:R-:W3:Y:S01]  /*125e0*/  LDS R25, [R17+0x3c] ;  /* 0x00003c0011197984 */ /* 0x000ee20000000800 */
[----:B------:R-:W-:-:S02]  /*125f0*/  ISETP.NE.AND P0, PT, R16, R7, PT ;  /* 0x000000071000720c */ /* 0x000fc40003f05270 */
[----:B0-----:R-:W-:-:S04]  /*12600*/  IADD3 R15, PT, PT, R19, R18, R15 ;  /* 0x00000012130f7210 */ /* 0x001fc80007ffe00f */
[----:B-1----:R-:W-:-:S04]  /*12610*/  IADD3 R15, PT, PT, R23, R22, R15 ;  /* 0x00000016170f7210 */ /* 0x002fc80007ffe00f */
[----:B--2---:R-:W-:-:S04]  /*12620*/  IADD3 R15, PT, PT, R21, R24, R15 ;  /* 0x00000018150f7210 */ /* 0x004fc80007ffe00f */
[----:B---3--:R-:W-:Y:S01]  /*12630*/  IADD3 R18, PT, PT, R25, R20, R15 ;  /* 0x0000001419127210 */ /* 0x008fe20007ffe00f */
[----:B------:R-:W-:Y:S06]  /*12640*/  @P0 BRA `(.L_x_225) ;  /* 0xfffffffc00880947 */ /* 0x000fec000383ffff */
.L_x_224:
        /* <DEDUP_REMOVED lines=15> */
[----:B0-----:R-:W-:-:S04]  /*12740*/  IADD3 R16, PT, PT, R16, R17, R18 ;  /* 0x0000001110107210 */ /* 0x001fc80007ffe012 */
[----:B-1----:R-:W-:-:S04]  /*12750*/  IADD3 R16, PT, PT, R20, R19, R16 ;  /* 0x0000001314107210 */ /* 0x002fc80007ffe010 */
[----:B--2---:R-:W-:-:S04]  /*12760*/  IADD3 R16, PT, PT, R22, R21, R16 ;  /* 0x0000001516107210 */ /* 0x004fc80007ffe010 */
[----:B---3--:R-:W-:-:S07]  /*12770*/  IADD3 R18, PT, PT, R24, R23, R16 ;  /* 0x0000001718127210 */ /* 0x008fce0007ffe010 */
.L_x_226:
        /* <DEDUP_REMOVED lines=14> */
.L_x_227:
[----:B------:R-:W0:Y:S01]  /*12860*/  S2UR UR10, SR_CgaCtaId ;  /* 0x00000000000a79c3 */ /* 0x000e220000008800 */
[----:B------:R-:W-:Y:S01]  /*12870*/  LOP3.LUT R15, R0, 0x1, RZ, 0xc0, !PT ;  /* 0x00000001000f7812 */ /* 0x000fe200078ec0ff */
[----:B------:R-:W-:Y:S01]  /*12880*/  UMOV UR9, 0x400 ;  /* 0x0000040000097882 */ /* 0x000fe20000000000 */
[----:B------:R-:W-:Y:S02]  /*12890*/  IADD3 R14, PT, PT, R14, R13, RZ ;  /* 0x0000000d0e0e7210 */ /* 0x000fe40007ffe0ff */
[----:B------:R-:W-:Y:S01]  /*128a0*/  ISETP.NE.U32.AND P0, PT, R15, 0x1, PT ;  /* 0x000000010f00780c */ /* 0x000fe20003f05070 */
[----:B0-----:R-:W-:-:S06]  /*128b0*/  ULEA UR13, UR10, UR9, 0x18 ;  /* 0x000000090a0d7291 */ /* 0x001fcc000f8ec0ff */
[----:B------:R-:W-:-:S05]  /*128c0*/  LEA R16, R14, UR13, 0x2 ;  /* 0x0000000d0e107c11 */ /* 0x000fca000f8e10ff */
[----:B------:R-:W0:Y:S04]  /*128d0*/  LDS R13, [R16] ;  /* 0x00000000100d7984 */ /* 0x000e280000000800 */
[----:B------:R-:W-:Y:S04]  /*128e0*/  @!P0 LDS R15, [R16+0x4] ;  /* 0x00000400100f8984 */ /* 0x000fe80000000800 */
[----:B------:R-:W1:Y:S01]  /*128f0*/  @!P0 LDS R14, [R16+0x8] ;  /* 0x00000800100e8984 */ /* 0x000e620000000800 */
[----:B0-----:R-:W-:-:S05]  /*12900*/  IMAD.IADD R18, R13, 0x1, R18 ;  /* 0x000000010d127824 */ /* 0x001fca00078e0212 */
[----:B-1----:R-:W-:Y:S01]  /*12910*/  @!P0 IADD3 R18, PT, PT, R14, R15, R18 ;  /* 0x0000000f0e128210 */ /* 0x002fe20007ffe012 */
[----:B------:R-:W-:Y:S06]  /*12920*/  @P3 BRA `(.L_x_228) ;  /* 0xfffffff800ac3947 */ /* 0x000fec000383ffff */
[----:B------:R-:W-:Y:S01]  /*12930*/  VIADD R15, R26, 0x1 ;  /* 0x000000011a0f7836 */ /* 0x000fe20000000000 */
[----:B------:R-:W-:Y:S01]  /*12940*/  IABS R19, R18 ;  /* 0x0000001200137213 */ /* 0x000fe20000000000 */
[----:B------:R-:W-:-:S03]  /*12950*/  UIADD3 UR9, UPT, UPT, UR9, 0x3c00, URZ ;  /* 0x00003c0009097890 */ /* 0x000fc6000fffe0ff */
[-C--:B------:R-:W-:Y:S01]  /*12960*/  IABS R11, R15.reuse ;  /* 0x0000000f000b7213 */ /* 0x080fe20000000000 */
[----:B------:R-:W-:Y:S01]  /*12970*/  ULEA UR9, UR10, UR9, 0x18 ;  /* 0x000000090a097291 */ /* 0x000fe2000f8ec0ff */
        /* <DEDUP_REMOVED lines=9> */
[----:B------:R-:W-:Y:S01]  /*12a10*/  IMAD R17, R16, R11, RZ ;  /* 0x0000000b10117224 */ /* 0x000fe200078e02ff */
[----:B------:R-:W-:Y:S01]  /*12a20*/  MOV R16, R19 ;  /* 0x0000001300107202 */ /* 0x000fe20000000f00 */
[----:B------:R-:W-:Y:S02]  /*12a30*/  IMAD.MOV R19, RZ, RZ, -R20 ;  /* 0x000000ffff137224 */ /* 0x000fe400078e0a14 */
[----:B------:R-:W-:Y:S01]  /*12a40*/  IMAD.HI.U32 R13, R13, R17, R12 ;  /* 0x000000110d0d7227 */ /* 0x000fe200078e000c */
[----:B------:R-:W-:-:S05]  /*12a50*/  LOP3.LUT R17, RZ, R15, RZ, 0x33, !PT ;  /* 0x0000000fff117212 */ /* 0x000fca00078e33ff */
        /* <DEDUP_REMOVED lines=21> */
[----:B------:R-:W-:-:S05]  /*12bb0*/  @P3 VIADD R13, R13, 0x1 ;  /* 0x000000010d0d3836 */ /* 0x000fca0000000000 */
[----:B------:R-:W-:-:S04]  /*12bc0*/  @!P5 IADD3 R13, PT, PT, -R13, RZ, RZ ;  /* 0x000000ff0d0dd210 */ /* 0x000fc80007ffe1ff */
[----:B------:R-:W-:-:S05]  /*12bd0*/  SEL R13, R17, R13, !P0 ;  /* 0x0000000d110d7207 */ /* 0x000fca0004000000 */
[----:B------:R0:W-:Y:S02]  /*12be0*/  STS [R12], R13 ;  /* 0x0000000d0c007388 */ /* 0x0001e40000000800 */
.L_x_223:
[----:B------:R-:W-:Y:S05]  /*12bf0*/  BSYNC.RECONVERGENT B1 ;  /* 0x0000000000017941 */ /* 0x000fea0003800200 */
.L_x_222:
[----:B------:R-:W1:Y:S02]  /*12c00*/  LDCU UR9, c[0x0][0x360] ;  /* 0x00006c00ff0977ac */ /* 0x000e640008000800 */
[----:B-1----:R-:W-:-:S05]  /*12c10*/  VIADD R10, R10, UR9 ;  /* 0x000000090a0a7c36 */ /* 0x002fca0008000000 */
[----:B------:R-:W-:-:S13]  /*12c20*/  ISETP.GE.AND P0, PT, R10, R5, PT ;  /* 0x000000050a00720c */ /* 0x000fda0003f06270 */
[----:B------:R-:W-:Y:S05]  /*12c30*/  @!P0 BRA `(.L_x_229) ;  /* 0xfffffff400448947 */ /* 0x000fea000383ffff */
.L_x_218:
[----:B------:R-:W-:Y:S05]  /*12c40*/  BSYNC.RECONVERGENT B0 ;  /* 0x0000000000007941 */ /* 0x000fea0003800200 */
.L_x_217:
        /* <DEDUP_REMOVED lines=9> */
[----:B0-----:R-:W2:Y:S04]  /*12ce0*/  LDS.64 R12, [UR12+0xbfc0] ;  /* 0x00bfc00cff0c7984 */ /* 0x001ea80008000a00 */
[----:B------:R-:W0:Y:S01]  /*12cf0*/  LDS.128 R8, [UR12+0xbfb0] ;  /* 0x00bfb00cff087984 */ /* 0x000e220008000c00 */
[----:B--2---:R-:W-:-:S04]  /*12d00*/  IMAD R16, R13, UR4, RZ ;  /* 0x000000040d107c24 */ /* 0x004fc8000f8e02ff */
[----:B0-----:R-:W-:-:S05]  /*12d10*/  IMAD R5, R16, R9, RZ ;  /* 0x0000000910057224 */ /* 0x001fca00078e02ff */
[----:B------:R-:W-:-:S13]  /*12d20*/  ISETP.GE.U32.AND P0, PT, R6, R5, PT ;  /* 0x000000050600720c */ /* 0x000fda0003f06070 */
[----:B------:R-:W-:Y:S05]  /*12d30*/  @P0 BRA `(.L_x_231) ;  /* 0x00000000007c0947 */ /* 0x000fea0003800000 */
[----:B------:R-:W0:Y:S01]  /*12d40*/  I2F.U32.RP R0, R9 ;  /* 0x0000000900007306 */ /* 0x000e220000209000 */
[----:B------:R-:W-:Y:S01]  /*12d50*/  IMAD.MOV R5, RZ, RZ, -R9 ;  /* 0x000000ffff057224 */ /* 0x000fe200078e0a09 */
[C---:B------:R-:W-:Y:S01]  /*12d60*/  ISETP.NE.U32.AND P2, PT, R9.reuse, RZ, PT ;  /* 0x000000ff0900720c */ /* 0x040fe20003f45070 */
[----:B------:R-:W-:Y:S01]  /*12d70*/  IMAD R11, R9, R10, R11 ;  /* 0x0000000a090b7224 */ /* 0x000fe200078e020b */
[----:B------:R-:W-:-:S04]  /*12d80*/  UIADD3 UR9, UPT, UPT, UR10, 0x5c00, URZ ;  /* 0x00005c000a097890 */ /* 0x000fc8000fffe0ff */
[----:B------:R-:W-:Y:S01]  /*12d90*/  ULEA UR9, UR11, UR9, 0x18 ;  /* 0x000000090b097291 */ /* 0x000fe2000f8ec0ff */
        /* <DEDUP_REMOVED lines=16> */
[C---:B------:R-:W-:Y:S02]  /*12ea0*/  IMAD R0, R9.reuse, R0, R6 ;  /* 0x0000000009007224 */ /* 0x040fe400078e0206 */
[----:B------:R-:W-:-:S03]  /*12eb0*/  IMAD R9, R9, UR4, RZ ;  /* 0x0000000409097c24 */ /* 0x000fc6000f8e02ff */
[----:B------:R-:W-:Y:S01]  /*12ec0*/  IADD3 R0, PT, PT, R0, R11, -R16 ;  /* 0x0000000b00007210 */ /* 0x000fe20007ffe810 */
[----:B------:R-:W-:-:S04]  /*12ed0*/  IMAD R9, R9, R12, R6 ;  /* 0x0000000c09097224 */ /* 0x000fc800078e0206 */
[----:B------:R-:W-:Y:S01]  /*12ee0*/  IMAD R0, R15, R10, R0 ;  /* 0x0000000a0f007224 */ /* 0x000fe200078e0200 */
[----:B------:R-:W-:-:S04]  /*12ef0*/  LEA R9, R9, UR9, 0x2 ;  /* 0x0000000909097c11 */ /* 0x000fc8000f8e10ff */
[----:B------:R-:W-:-:S06]  /*12f00*/  LEA R0, R0, UR12, 0x2 ;  /* 0x0000000c00007c11 */ /* 0x000fcc000f8e10ff */
[----:B------:R-:W0:Y:S04]  /*12f10*/  LDS R0, [R0] ;  /* 0x0000000000007984 */ /* 0x000e280000000800 */
[----:B0-----:R0:W-:Y:S02]  /*12f20*/  STS [R9], R0 ;  /* 0x0000000009007388 */ /* 0x0011e40000000800 */
.L_x_231:
[----:B------:R-:W-:Y:S05]  /*12f30*/  BSYNC.RECONVERGENT B0 ;  /* 0x0000000000007941 */ /* 0x000fea0003800200 */
.L_x_230:
        /* <DEDUP_REMOVED lines=10> */
[----:B------:R-:W0:Y:S04]  /*12fe0*/  LDS.128 R8, [UR12+0xbfb0] ;  /* 0x00bfb00cff087984 */ /* 0x000e280008000c00 */
[----:B------:R-:W1:Y:S01]  /*12ff0*/  LDS R7, [UR12+0xbfdc] ;  /* 0x00bfdc0cff077984 */ /* 0x000e620008000800 */
[C---:B0-----:R-:W-:Y:S01]  /*13000*/  IADD3 R5, PT, PT, R2.reuse, R9, RZ ;  /* 0x0000000902057210 */ /* 0x041fe20007ffe0ff */
[----:B------:R-:W-:Y:S02]  /*13010*/  IMAD R12, R2, R11, RZ ;  /* 0x0000000b020c7224 */ /* 0x000fe400078e02ff */
[-C--:B-1----:R-:W-:Y:S02]  /*13020*/  IMAD R8, R7, R10.reuse, RZ ;  /* 0x0000000a07087224 */ /* 0x082fe400078e02ff */
[----:B------:R-:W-:-:S02]  /*13030*/  IMAD R9, R5, R10, R9 ;  /* 0x0000000a05097224 */ /* 0x000fc400078e0209 */
[----:B------:R-:W-:-:S07]  /*13040*/  IMAD R5, R7, R11, RZ ;  /* 0x0000000b07057224 */ /* 0x000fce00078e02ff */
.L_x_237:
[----:B------:R-:W-:Y:S01]  /*13050*/  LOP3.LUT R10, R6, 0x1f, RZ, 0xc0, !PT ;  /* 0x0000001f060a7812 */ /* 0x000fe200078ec0ff */
[----:B------:R-:W-:Y:S01]  /*13060*/  IMAD.IADD R2, R7, 0x1, R2 ;  /* 0x0000000107027824 */ /* 0x000fe200078e0202 */
[----:B------:R-:W-:Y:S02]  /*13070*/  BSSY.RECONVERGENT B1, `(.L_x_234) ;  /* 0x0000013000017945 */ /* 0x000fe40003800200 */
[----:B------:R-:W-:Y:S02]  /*13080*/  ISETP.GE.AND P0, PT, R10, R11, PT ;  /* 0x0000000b0a00720c */ /* 0x000fe40003f06270 */
[----:B------:R-:W-:-:S11]  /*13090*/  ISETP.GE.AND P1, PT, R2, R0, PT ;  /* 0x000000000200720c */ /* 0x000fd60003f26270 */
[----:B0-----:R-:W-:Y:S05]  /*130a0*/  @P0 BRA `(.L_x_235) ;  /* 0x00000000003c0947 */ /* 0x001fea0003800000 */
[----:B------:R-:W0:Y:S01]  /*130b0*/  S2R R15, SR_CgaCtaId ;  /* 0x00000000000f7919 */ /* 0x000e220000008800 */
[----:B------:R-:W-:-:S05]  /*130c0*/  MOV R13, 0x400 ;  /* 0x00000400000d7802 */ /* 0x000fca0000000f00 */
[----:B------:R-:W-:Y:S01]  /*130d0*/  VIADD R14, R13, 0x3c00 ;  /* 0x00003c000d0e7836 */ /* 0x000fe20000000000 */
[----:B0-----:R-:W-:-:S04]  /*130e0*/  LEA R18, R15, R13, 0x18 ;  /* 0x0000000d0f127211 */ /* 0x001fc800078ec0ff */
[----:B------:R-:W-:-:S07]  /*130f0*/  LEA R16, R15, R14, 0x18 ;  /* 0x0000000e0f107211 */ /* 0x000fce00078ec0ff */
.L_x_236:
        /* <DEDUP_REMOVED lines=10> */
.L_x_235:
[----:B------:R-:W-:Y:S05]  /*131a0*/  BSYNC.RECONVERGENT B1 ;  /* 0x0000000000017941 */ /* 0x000fea0003800200 */
.L_x_234:
[----:B------:R-:W-:Y:S02]  /*131b0*/  IMAD.IADD R9, R8, 0x1, R9 ;  /* 0x0000000108097824 */ /* 0x000fe400078e0209 */
[----:B------:R-:W-:Y:S01]  /*131c0*/  IMAD.IADD R12, R5, 0x1, R12 ;  /* 0x00000001050c7824 */ /* 0x000fe200078e020c */
[----:B------:R-:W-:Y:S06]  /*131d0*/  @!P1 BRA `(.L_x_237) ;  /* 0xfffffffc009c9947 */ /* 0x000fec000383ffff */
.L_x_233:
[----:B------:R-:W-:Y:S05]  /*131e0*/  BSYNC.RECONVERGENT B0 ;  /* 0x0000000000007941 */ /* 0x000fea0003800200 */
.L_x_232:
[----:B------:R-:W-:Y:S06]  /*131f0*/  MEMBAR.SC.GPU ;  /* 0x0000000000007992 */ /* 0x000fec0000002000 */
[----:B------:R-:W-:-:S00]  /*13200*/  ERRBAR ;  /* 0x00000000000079ab */ /* 0x000fc00000000000 */
[----:B------:R-:W-:Y:S06]  /*13210*/  CGAERRBAR ;  /* 0x00000000000075ab */ /* 0x000fec0000000000 */
[----:B------:R-:W-:Y:S01]  /*13220*/  CCTL.IVALL ;  /* 0x00000000ff00798f */ /* 0x000fe20002000000 */
[----:B------:R-:W1:Y:S01]  /*13230*/  LDCU UR9, c[0x0][0x3ac] ;  /* 0x00007580ff0977ac */ /* 0x000e620008000800 */
[----:B------:R-:W-:Y:S01]  /*13240*/  UMOV UR4, UR5 ;  /* 0x0000000500047c82 */ /* 0x000fe20008000000 */
[----:B-1----:R-:W-:Y:S01]  /*13250*/  UISETP.NE.AND UP0, UPT, UR5, UR9, UPT ;  /* 0x000000090500728c */ /* 0x002fe2000bf05270 */
[----:B------:R-:W-:Y:S08]  /*13260*/  BAR.SYNC.DEFER_BLOCKING 0x0 ;  /* 0x0000000000007b1d */ /* 0x000ff00000010000 */
[----:B------:R-:W-:Y:S05]  /*13270*/  BRA.U UP0, `(.L_x_238) ;  /* 0xffffffc500c47547 */ /* 0x000fea000b83ffff */
.L_x_200:
[----:B------:R-:W1:Y:S01]  /*13280*/  S2UR UR5, SR_CgaCtaId ;  /* 0x00000000000579c3 */ /* 0x000e620000008800 */
[----:B------:R-:W-:Y:S01]  /*13290*/  UMOV UR4, 0x400 ;  /* 0x0000040000047882 */ /* 0x000fe20000000000 */
[----:B------:R-:W-:Y:S01]  /*132a0*/  BSSY.RECONVERGENT B0, `(.L_x_239) ;  /* 0x000003f000007945 */ /* 0x000fe20003800200 */
[----:B-1----:R-:W-:-:S09]  /*132b0*/  ULEA UR4, UR5, UR4, 0x18 ;  /* 0x0000000405047291 */ /* 0x002fd2000f8ec0ff */
[----:B------:R-:W-:Y:S04]  /*132c0*/  LDS.128 R8, [UR4+0xbfc0] ;  /* 0x00bfc004ff087984 */ /* 0x000fe80008000c00 */
[----:B0-----:R-:W0:Y:S02]  /*132d0*/  LDS.128 R12, [UR4+0xbfb0] ;  /* 0x00bfb004ff0c7984 */ /* 0x001e240008000c00 */
[----:B0-----:R-:W-:-:S05]  /*132e0*/  IMAD R5, R15, R8, RZ ;  /* 0x000000080f057224 */ /* 0x001fca00078e02ff */
[----:B------:R-:W-:-:S13]  /*132f0*/  ISETP.GE.AND P0, PT, R6, R5, PT ;  /* 0x000000050600720c */ /* 0x000fda0003f06270 */
[----:B------:R-:W-:Y:S05]  /*13300*/  @P0 BRA `(.L_x_240) ;  /* 0x0000000000e00947 */ /* 0x000fea0003800000 */
[-C--:B------:R-:W-:Y:S01]  /*13310*/  IABS R0, R15.reuse ;  /* 0x0000000f00007213 */ /* 0x080fe20000000000 */
[----:B------:R-:W0:Y:S01]  /*13320*/  LDC R2, c[0x0][0x360] ;  /* 0x0000d800ff027b82 */ /* 0x000e220000000800 */
[----:B------:R-:W1:Y:S01]  /*13330*/  LDCU UR4, c[0x0][0x3b4] ;  /* 0x00007680ff0477ac */ /* 0x000e620008000800 */
[----:B------:R-:W-:Y:S01]  /*13340*/  IMAD R7, R9, UR9, RZ ;  /* 0x0000000909077c24 */ /* 0x000fe2000f8e02ff */
[----:B------:R-:W2:Y:S01]  /*13350*/  I2F.RP R8, R0 ;  /* 0x0000000000087306 */ /* 0x000ea20000209400 */
[----:B------:R-:W-:Y:S02]  /*13360*/  IABS R9, R15 ;  /* 0x0000000f00097213 */ /* 0x000fe40000000000 */
[C---:B------:R-:W-:Y:S02]  /*13370*/  ISETP.NE.AND P1, PT, R15.reuse, RZ, PT ;  /* 0x000000ff0f00720c */ /* 0x040fe40003f25270 */
[----:B------:R-:W3:Y:S01]  /*13380*/  LDC.64 R16, c[0x0][0x380] ;  /* 0x0000e000ff107b82 */ /* 0x000ee20000000a00 */
[----:B------:R-:W-:Y:S01]  /*13390*/  IMAD.MOV R20, RZ, RZ, -R9 ;  /* 0x000000ffff147224 */ /* 0x000fe200078e0a09 */
[----:B------:R-:W-:Y:S01]  /*133a0*/  IADD3 R12, PT, PT, R15, -UR9, RZ ;  /* 0x800000090f0c7c10 */ /* 0x000fe2000fffe0ff */
[----:B--2---:R-:W2:Y:S02]  /*133b0*/  MUFU.RCP R8, R8 ;  /* 0x0000000800087308 */ /* 0x004ea40000001000 */
[----:B--2---:R-:W-:Y:S01]  /*133c0*/  IADD3 R18, PT, PT, R8, 0xffffffe, RZ ;  /* 0x0ffffffe08127810 */ /* 0x004fe20007ffe0ff */
[----:B------:R-:W-:-:S05]  /*133d0*/  IMAD.MOV R8, RZ, RZ, -R7 ;  /* 0x000000ffff087224 */ /* 0x000fca00078e0a07 */
[----:B------:R2:W4:Y:S02]  /*133e0*/  F2I.FTZ.U32.TRUNC.NTZ R19, R18 ;  /* 0x0000001200137305 */ /* 0x000524000021f000 */
[----:B--2---:R-:W-:Y:S02]  /*133f0*/  IMAD.MOV.U32 R18, RZ, RZ, RZ ;  /* 0x000000ffff127224 */ /* 0x004fe400078e00ff */
[----:B----4-:R-:W-:-:S04]  /*13400*/  IMAD.MOV R21, RZ, RZ, -R19 ;  /* 0x000000ffff157224 */ /* 0x010fc800078e0a13 */
[----:B------:R-:W-:-:S04]  /*13410*/  IMAD R21, R21, R0, RZ ;  /* 0x0000000015157224 */ /* 0x000fc800078e02ff */
[----:B------:R-:W-:Y:S01]  /*13420*/  IMAD.HI.U32 R10, R19, R21, R18 ;  /* 0x00000015130a7227 */ /* 0x000fe200078e0012 */
[----:B------:R-:W-:-:S03]  /*13430*/  IABS R19, R15 ;  /* 0x0000000f00137213 */ /* 0x000fc60000000000 */
[----:B------:R-:W-:Y:S02]  /*13440*/  IMAD.MOV.U32 R18, RZ, RZ, R6 ;  /* 0x000000ffff127224 */ /* 0x000fe400078e0006 */
[----:B01-3--:R-:W-:-:S07]  /*13450*/  IMAD R21, R8, R11, UR4 ;  /* 0x0000000408157e24 */ /* 0x00bfce000f8e020b */
.L_x_243:
[----:B0-----:R-:W-:Y:S01]  /*13460*/  IABS R23, R18 ;  /* 0x0000001200177213 */ /* 0x001fe20000000000 */
[----:B------:R-:W-:Y:S01]  /*13470*/  BSSY.RECONVERGENT B1, `(.L_x_241) ;  /* 0x0000020000017945 */ /* 0x000fe20003800200 */
        /* <DEDUP_REMOVED lines=26> */
[----:B------:R-:W-:-:S04]  /*13620*/  IMAD.IADD R8, R21, 0x1, R26 ;  /* 0x0000000115087824 */ /* 0x000fc800078e021a */
[----:B------:R-:W0:Y:S01]  /*13630*/  LDS R23, [R22] ;  /* 0x0000000016177984 */ /* 0x000e220000000800 */
[----:B------:R-:W-:-:S04]  /*13640*/  IMAD R9, R24, R11, R8 ;  /* 0x0000000b18097224 */ /* 0x000fc800078e0208 */
[----:B------:R-:W-:-:S05]  /*13650*/  IMAD.WIDE R8, R9, 0x4, R16 ;  /* 0x0000000409087825 */ /* 0x000fca00078e0210 */
[----:B0-----:R0:W-:Y:S02]  /*13660*/  STG.E.STRONG.SYS desc[UR6][R8.64], R23 ;  /* 0x0000001708007986 */ /* 0x0011e4000c115906 */
.L_x_242:
[----:B------:R-:W-:Y:S05]  /*13670*/  BSYNC.RECONVERGENT B1 ;  /* 0x0000000000017941 */ /* 0x000fea0003800200 */
.L_x_241:
[----:B------:R-:W-:Y:S05]  /*13680*/  @!P2 BRA `(.L_x_243) ;  /* 0xfffffffc0074a947 */ /* 0x000fea000383ffff */
.L_x_240:
[----:B------:R-:W-:Y:S05]  /*13690*/  BSYNC.RECONVERGENT B0 ;  /* 0x0000000000007941 */ /* 0x000fea0003800200 */
.L_x_239:
        /* <DEDUP_REMOVED lines=10> */
[----:B------:R-:W2:Y:S08]  /*13740*/  LDC R5, c[0x0][0x388] ;  /* 0x0000e200ff057b82 */ /* 0x000eb00000000800 */
[----:B0-----:R-:W0:Y:S01]  /*13750*/  LDC.64 R8, c[0x0][0x3b8] ;  /* 0x0000ee00ff087b82 */ /* 0x001e220000000a00 */
[----:B-1----:R-:W-:-:S09]  /*13760*/  ULEA UR4, UR5, UR4, 0x18 ;  /* 0x0000000405047291 */ /* 0x002fd2000f8ec0ff */
[----:B------:R-:W2:Y:S02]  /*13770*/  LDS R0, [UR4+0xbfd4] ;  /* 0x00bfd404ff007984 */ /* 0x000ea40008000800 */
[----:B------:R-:W2:Y:S02]  /*13780*/  LDCU UR4, c[0x0][0x3b0] ;  /* 0x00007600ff0477ac */ /* 0x000ea40008000800 */
[----:B--2---:R-:W-:-:S04]  /*13790*/  IMAD R0, R0, UR4, R5 ;  /* 0x0000000400007c24 */ /* 0x004fc8000f8e0205 */
[----:B------:R-:W-:-:S04]  /*137a0*/  VIADD R5, R0, 0x1 ;  /* 0x0000000100057836 */ /* 0x000fc80000000000 */
[----:B0-----:R-:W-:-:S05]  /*137b0*/  IMAD.WIDE R8, R5, 0x4, R8 ;  /* 0x0000000405087825 */ /* 0x001fca00078e0208 */
[----:B------:R-:W2:Y:S02]  /*137c0*/  LDG.E.STRONG.SYS R0, desc[UR6][R8.64] ;  /* 0x0000000608007981 */ /* 0x000ea4000c1f5900 */
[----:B--2---:R-:W-:-:S05]  /*137d0*/  VIADD R5, R0, 0x1 ;  /* 0x0000000100057836 */ /* 0x004fca0000000000 */
[----:B------:R1:W-:Y:S02]  /*137e0*/  STG.E.STRONG.SYS desc[UR6][R8.64], R5 ;  /* 0x0000000508007986 */ /* 0x0003e4000c115906 */
.L_x_245:
[----:B------:R-:W-:Y:S05]  /*137f0*/  BSYNC.RECONVERGENT B0 ;  /* 0x0000000000007941 */ /* 0x000fea0003800200 */
.L_x_244:
        /* <DEDUP_REMOVED lines=8> */
[----:B-1----:R-:W1:Y:S02]  /*13880*/  LDS R5, [UR4+0xbfd0] ;  /* 0x00bfd004ff057984 */ /* 0x002e640008000800 */
[----:B-1----:R-:W-:-:S13]  /*13890*/  ISETP.GE.AND P0, PT, R5, 0x3, PT ;  /* 0x000000030500780c */ /* 0x002fda0003f06270 */
[----:B------:R-:W-:Y:S05]  /*138a0*/  @!P0 BRA `(.L_x_246) ;  /* 0x00000038000c8947 */ /* 0x000fea0003800000 */
[----:B------:R-:W1:Y:S01]  /*138b0*/  LDCU UR4, c[0x0][0x3b4] ;  /* 0x00007680ff0477ac */ /* 0x000e620008000800 */
[----:B------:R-:W2:Y:S01]  /*138c0*/  LDCU UR12, c[0x0][0x360] ;  /* 0x00006c00ff0c77ac */ /* 0x000ea20008000800 */
[----:B------:R-:W-:Y:S01]  /*138d0*/  UMOV UR11, 0x1 ;  /* 0x00000001000b7882 */ /* 0x000fe20000000000 */
[----:B-1----:R-:W-:-:S12]  /*138e0*/  USHF.R.S32.HI UR8, URZ, 0x1f, UR4 ;  /* 0x0000001fff087899 */ /* 0x002fd80008011404 */
.L_x_293:
[----:B------:R-:W-:Y:S01]  /*138f0*/  ISETP.NE.AND P0, PT, R6, RZ, PT ;  /* 0x000000ff0600720c */ /* 0x000fe20003f05270 */
[----:B------:R-:W-:-:S12]  /*13900*/  BSSY B0, `(.L_x_247) ;  /* 0x0000011000007945 */ /* 0x000fd80003800000 */
[----:B0-----:R-:W-:Y:S05]  /*13910*/  @P0 BRA `(.L_x_248) ;  /* 0x00000000003c0947 */ /* 0x001fea0003800000 */
[----:B------:R-:W1:Y:S01]  /*13920*/  S2UR UR5, SR_CgaCtaId ;  /* 0x00000000000579c3 */ /* 0x000e620000008800 */
[----:B------:R-:W-:-:S07]  /*13930*/  UMOV UR4, 0x400 ;  /* 0x0000040000047882 */ /* 0x000fce0000000000 */
[----:B------:R-:W3:Y:S08]  /*13940*/  LDC R7, c[0x0][0x388] ;  /* 0x0000e200ff077b82 */ /* 0x000ef00000000800 */
[----:B0-----:R-:W0:Y:S01]  /*13950*/  LDC.64 R8, c[0x0][0x3b8] ;  /* 0x0000ee00ff087b82 */ /* 0x001e220000000a00 */
[----:B-1----:R-:W-:-:S09]  /*13960*/  ULEA UR4, UR5, UR4, 0x18 ;  /* 0x0000000405047291 */ /* 0x002fd2000f8ec0ff */
[----:B------:R-:W3:Y:S04]  /*13970*/  LDS R2, [UR4+0xbfd4] ;  /* 0x00bfd404ff027984 */ /* 0x000ee80008000800 */
[----:B------:R-:W1:Y:S01]  /*13980*/  LDS R0, [UR4+0xbfb0] ;  /* 0x00bfb004ff007984 */ /* 0x000e620008000800 */
[----:B------:R-:W3:Y:S02]  /*13990*/  LDCU UR4, c[0x0][0x3b0] ;  /* 0x00007600ff0477ac */ /* 0x000ee40008000800 */
[----:B---3--:R-:W-:Y:S01]  /*139a0*/  IMAD R7, R2, UR4, R7 ;  /* 0x0000000402077c24 */ /* 0x008fe2000f8e0207 */
[----:B-1----:R-:W-:-:S03]  /*139b0*/  VIADDMNMX R5, R0, UR11, R5, PT ;  /* 0x0000000b00057c46 */ /* 0x002fc6000b800105 */
[----:B0-----:R-:W-:-:S07]  /*139c0*/  IMAD.WIDE R8, R7, 0x4, R8 ;  /* 0x0000000407087825 */ /* 0x001fce00078e0208 */
.L_x_249:
[----:B------:R-:W3:Y:S01]  /*139d0*/  LDG.E.STRONG.SYS R0, desc[UR6][R8.64] ;  /* 0x0000000608007981 */ /* 0x000ee2000c1f5900 */
[----:B------:R-:W-:Y:S05]  /*139e0*/  YIELD ;  /* 0x0000000000007946 */ /* 0x000fea0003800000 */
[----:B---3--:R-:W-:-:S13]  /*139f0*/  ISETP.GE.AND P0, PT, R0, R5, PT ;  /* 0x000000050000720c */ /* 0x008fda0003f06270 */
[----:B------:R-:W-:Y:S05]  /*13a00*/  @!P0 BRA `(.L_x_249) ;  /* 0xfffffffc00f08947 */ /* 0x000fea000383ffff */
.L_x_248:
[----:B--2---:R-:W-:Y:S05]  /*13a10*/  BSYNC B0 ;  /* 0x0000000000007941 */ /* 0x004fea0003800000 */
.L_x_247:
[----:B------:R-:W1:Y:S02]  /*13a20*/  LDCU UR4, c[0x0][0x3ac] ;  /* 0x00007580ff0477ac */ /* 0x000e640008000800 */
[----:B-1----:R-:W-:Y:S01]  /*13a30*/  IMAD.U32 R2, RZ, RZ, UR4 ;  /* 0x00000004ff027e24 */ /* 0x002fe2000f8e00ff */
[----:B------:R-:W-:Y:S06]  /*13a40*/  MEMBAR.SC.GPU ;  /* 0x0000000000007992 */ /* 0x000fec0000002000 */
[----:B------:R-:W-:-:S00]  /*13a50*/  ERRBAR ;  /* 0x00000000000079ab */ /* 0x000fc00000000000 */
[----:B------:R-:W-:Y:S06]  /*13a60*/  CGAERRBAR ;  /* 0x00000000000075ab */ /* 0x000fec0000000000 */
[----:B------:R-:W-:Y:S01]  /*13a70*/  CCTL.IVALL ;  /* 0x00000000ff00798f */ /* 0x000fe20002000000 */
[----:B------:R-:W-:Y:S01]  /*13a80*/  ISETP.GE.AND P0, PT, R2, 0x1, PT ;  /* 0x000000010200780c */ /* 0x000fe20003f06270 */
[----:B------:R-:W-:Y:S05]  /*13a90*/  WARPSYNC.ALL ;  /* 0x0000000000007948 */ /* 0x000fea0003800000 */
[----:B------:R-:W-:Y:S07]  /*13aa0*/  BAR.SYNC.DEFER_BLOCKING 0x0 ;  /* 0x0000000000007b1d */ /* 0x000fee0000010000 */
[----:B------:R-:W-:Y:S05]  /*13ab0*/  @!P0 BRA `(.L_x_250) ;  /* 0x0000002c00c48947 */ /* 0x000fea0003800000 */
[----:B------:R-:W-:-:S05]  /*13ac0*/  UMOV UR4, URZ ;  /* 0x000000ff00047c82 */ /* 0x000fca0008000000 */
.L_x_285:
[----:B------:R-:W1:Y:S01]  /*13ad0*/  S2UR UR14, SR_CgaCtaId ;  /* 0x00000000000e79c3 */ /* 0x000e620000008800 */
[----:B------:R-:W-:Y:S01]  /*13ae0*/  UMOV UR13, 0x400 ;  /* 0x00000400000d7882 */ /* 0x000fe20000000000 */
[----:B------:R-:W-:Y:S01]  /*13af0*/  BSSY.RECONVERGENT B0, `(.L_x_251) ;  /* 0x0000047000007945 */ /* 0x000fe20003800200 */
[----:B-1----:R-:W-:-:S09]  /*13b00*/  ULEA UR10, UR14, UR13, 0x18 ;  /* 0x0000000d0e0a7291 */ /* 0x002fd2000f8ec0ff */
[----:B0-----:R-:W0:Y:S02]  /*13b10*/  LDS.128 R8, [UR10+0xbfb0] ;  /* 0x00bfb00aff087984 */ /* 0x001e240008000c00 */
[C---:B0-----:R-:W-:Y:S01]  /*13b20*/  IADD3 R5, PT, PT, R11.reuse, R9, RZ ;  /* 0x000000090b057210 */ /* 0x041fe20007ffe0ff */
[----:B------:R-:W-:-:S03]  /*13b30*/  IMAD R11, R11, UR11, RZ ;  /* 0x0000000b0b0b7c24 */ /* 0x000fc6000f8e02ff */
[----:B------:R-:W-:-:S13]  /*13b40*/  ISETP.GE.U32.AND P0, PT, R6, R5, PT ;  /* 0x000000050600720c */ /* 0x000fda0003f06070 */
[----:B------:R-:W-:Y:S05]  /*13b50*/  @P0 BRA `(.L_x_252) ;  /* 0x0000000400000947 */ /* 0x000fea0003800000 */
[----:B------:R-:W0:Y:S01]  /*13b60*/  LDS R0, [UR10+0xbfd8] ;  /* 0x00bfd80aff007984 */ /* 0x000e220008000800 */
[----:B------:R-:W1:Y:S01]  /*13b70*/  LDCU UR5, c[0x0][0x3ac] ;  /* 0x00007580ff0577ac */ /* 0x000e620008000800 */
[C---:B------:R-:W-:Y:S02]  /*13b80*/  LEA.HI R2, R9.reuse, R9, RZ, 0x1 ;  /* 0x0000000909027211 */ /* 0x040fe400078f08ff */
[----:B------:R-:W-:Y:S01]  /*13b90*/  ISETP.GE.AND P1, PT, R9, 0x1, PT ;  /* 0x000000010900780c */ /* 0x000fe20003f26270 */
[----:B------:R-:W1:Y:S01]  /*13ba0*/  LDCU UR9, c[0x0][0x398] ;  /* 0x00007300ff0977ac */ /* 0x000e620008000800 */
[----:B------:R-:W-:-:S05]  /*13bb0*/  SHF.R.S32.HI R2, RZ, 0x1, R2 ;  /* 0x00000001ff027819 */ /* 0x000fca0000011402 */
[----:B------:R-:W-:-:S04]  /*13bc0*/  IMAD.MOV R5, RZ, RZ, -R2 ;  /* 0x000000ffff057224 */ /* 0x000fc800078e0a02 */
[----:B------:R-:W-:Y:S01]  /*13bd0*/  IMAD R5, R5, UR4, R6 ;  /* 0x0000000405057c24 */ /* 0x000fe2000f8e0206 */
[----:B-1----:R-:W-:-:S06]  /*13be0*/  UIMAD UR5, UR9, UR5, UR4 ;  /* 0x00000005090572a4 */ /* 0x002fcc000f8e0204 */
[----:B------:R-:W-:Y:S02]  /*13bf0*/  IMAD R2, R9, UR5, RZ ;  /* 0x0000000509027c24 */ /* 0x000fe4000f8e02ff */
[----:B0-----:R-:W-:-:S04]  /*13c00*/  IMAD.IADD R0, R0, 0x1, R9 ;  /* 0x0000000100007824 */ /* 0x001fc800078e0209 */
[----:B------:R-:W-:Y:S01]  /*13c10*/  IMAD R2, R0, R2, R5 ;  /* 0x0000000200027224 */ /* 0x000fe200078e0205 */
[----:B------:R-:W-:Y:S06]  /*13c20*/  @!P1 BRA `(.L_x_252) ;  /* 0x0000000000cc9947 */ /* 0x000fec0003800000 */
[----:B------:R-:W-:Y:S01]  /*13c30*/  ISETP.GE.U32.AND P1, PT, R9, 0x4, PT ;  /* 0x000000040900780c */ /* 0x000fe20003f26070 */
[----:B------:R-:W-:Y:S01]  /*13c40*/  IMAD.IADD R7, R11, 0x1, R2 ;  /* 0x000000010b077824 */ /* 0x000fe200078e0202 */
[----:B------:R-:W-:Y:S01]  /*13c50*/  LOP3.LUT P2, R8, R9, 0x3, RZ, 0xc0, !PT ;  /* 0x0000000309087812 */ /* 0x000fe2000784c0ff */
[----:B------:R-:W-:-:S10]  /*13c60*/  IMAD.MOV.U32 R5, RZ, RZ, R6 ;  /* 0x000000ffff057224 */ /* 0x000fd400078e0006 */
[----:B------:R-:W-:Y:S05]  /*13c70*/  @!P1 BRA `(.L_x_253) ;  /* 0x0000000000709947 */ /* 0x000fea0003800000 */
[----:B------:R-:W0:Y:S01]  /*13c80*/  LDC.64 R12, c[0x0][0x3a0] ;  /* 0x0000e800ff0c7b82 */ /* 0x000e220000000a00 */
[----:B------:R-:W-:Y:S01]  /*13c90*/  MOV R5, R6 ;  /* 0x0000000600057202 */ /* 0x000fe20000000f00 */
[----:B------:R-:W-:Y:S01]  /*13ca0*/  UMOV UR5, URZ ;  /* 0x000000ff00057c82 */ /* 0x000fe20008000000 */
[----:B------:R-:W-:-:S07]  /*13cb0*/  LOP3.LUT R20, R9, 0x7ffffffc, RZ, 0xc0, !PT ;  /* 0x7ffffffc09147812 */ /* 0x000fce00078ec0ff */
.L_x_254:
[----:B01----:R-:W-:-:S05]  /*13cc0*/  IMAD.WIDE R18, R7, 0x4, R12 ;  /* 0x0000000407127825 */ /* 0x003fca00078e020c */
[----:B------:R-:W2:Y:S01]  /*13cd0*/  LDG.E.STRONG.SYS R2, desc[UR6][R18.64] ;  /* 0x0000000612027981 */ /* 0x000ea2000c1f5900 */
[----:B------:R-:W-:Y:S01]  /*13ce0*/  IMAD.IADD R17, R0, 0x1, R7 ;  /* 0x0000000100117824 */ /* 0x000fe200078e0207 */
        /* <DEDUP_REMOVED lines=15> */
[----:B------:R-:W-:Y:S01]  /*13de0*/  UIADD3 UR5, UPT, UPT, UR5, 0x4, URZ ;  /* 0x0000000405057890 */ /* 0x000fe2000fffe0ff */
[----:B------:R-:W-:Y:S02]  /*13df0*/  IMAD R5, R10, 0x4, R5 ;  /* 0x000000040a057824 */ /* 0x000fe400078e0205 */
[----:B0-----:R-:W-:-:S03]  /*13e00*/  IMAD.IADD R7, R0, 0x1, R25 ;  /* 0x0000000100077824 */ /* 0x001fc600078e0219 */
[----:B------:R-:W-:Y:S01]  /*13e10*/  ISETP.NE.AND P1, PT, R20, UR5, PT ;  /* 0x0000000514007c0c */ /* 0x000fe2000bf25270 */
[----:B--2---:R1:W-:-:S12]  /*13e20*/  STS [R15], R18 ;  /* 0x000000120f007388 */ /* 0x0043d80000000800 */
[----:B------:R-:W-:Y:S05]  /*13e30*/  @P1 BRA `(.L_x_254) ;  /* 0xfffffffc00a01947 */ /* 0x000fea000383ffff */
.L_x_253:
[----:B------:R-:W-:Y:S05]  /*13e40*/  @!P2 BRA `(.L_x_252) ;  /* 0x000000000044a947 */ /* 0x000fea0003800000 */
[----:B------:R-:W0:Y:S02]  /*13e50*/  LDC.64 R12, c[0x0][0x3a0] ;  /* 0x0000e800ff0c7b82 */ /* 0x000e240000000a00 */
[----:B0-----:R-:W-:-:S05]  /*13e60*/  IMAD.WIDE R12, R7, 0x4, R12 ;  /* 0x00000004070c7825 */ /* 0x001fca00078e020c */
[----:B------:R-:W2:Y:S01]  /*13e70*/  LDG.E.STRONG.SYS R2, desc[UR6][R12.64] ;  /* 0x000000060c027981 */ /* 0x000ea2000c1f5900 */
[----:B------:R-:W-:Y:S02]  /*13e80*/  LEA R5, R5, UR10, 0x2 ;  /* 0x0000000a05057c11 */ /* 0x000fe4000f8e10ff */
[----:B------:R-:W-:-:S03]  /*13e90*/  ISETP.NE.AND P1, PT, R8, 0x1, PT ;  /* 0x000000010800780c */ /* 0x000fc60003f25270 */
[----:B--2---:R0:W-:Y:S10]  /*13ea0*/  STS [R5], R2 ;  /* 0x0000000205007388 */ /* 0x0041f40000000800 */
[----:B------:R-:W-:Y:S05]  /*13eb0*/  @!P1 BRA `(.L_x_252) ;  /* 0x0000000000289947 */ /* 0x000fea0003800000 */
[----:B------:R-:W-:-:S05]  /*13ec0*/  IMAD.WIDE R12, R0, 0x4, R12 ;  /* 0x00000004000c7825 */ /* 0x000fca00078e020c */
[----:B0-----:R-:W2:Y:S01]  /*13ed0*/  LDG.E.STRONG.SYS R2, desc[UR6][R12.64] ;  /* 0x000000060c027981 */ /* 0x001ea2000c1f5900 */
[----:B------:R-:W-:Y:S01]  /*13ee0*/  IMAD R5, R10, 0x4, R5 ;  /* 0x000000040a057824 */ /* 0x000fe200078e0205 */
[----:B------:R-:W-:-:S04]  /*13ef0*/  ISETP.NE.AND P1, PT, R8, 0x2, PT ;  /* 0x000000020800780c */ /* 0x000fc80003f25270 */
[----:B--2---:R2:W-:Y:S09]  /*13f00*/  STS [R5], R2 ;  /* 0x0000000205007388 */ /* 0x0045f20000000800 */
[----:B------:R-:W-:Y:S05]  /*13f10*/  @!P1 BRA `(.L_x_252) ;  /* 0x0000000000109947 */ /* 0x000fea0003800000 */
[----:B------:R-:W-:-:S06]  /*13f20*/  IMAD.WIDE R12, R0, 0x4, R12 ;  /* 0x00000004000c7825 */ /* 0x000fcc00078e020c */
[----:B------:R-:W3:Y:S01]  /*13f30*/  LDG.E.STRONG.SYS R12, desc[UR6][R12.64] ;  /* 0x000000060c0c7981 */ /* 0x000ee2000c1f5900 */
[----:B--2---:R-:W-:-:S05]  /*13f40*/  LEA R5, R10, R5, 0x2 ;  /* 0x000000050a057211 */ /* 0x004fca00078e10ff */
[----:B---3--:R3:W-:Y:S02]  /*13f50*/  STS [R5], R12 ;  /* 0x0000000c05007388 */ /* 0x0087e40000000800 */
.L_x_252:
[----:B------:R-:W-:Y:S05]  /*13f60*/  BSYNC.RECONVERGENT B0 ;  /* 0x0000000000007941 */ /* 0x000fea0003800200 */
.L_x_251:
[----:B0-2---:R-:W0:Y:S01]  /*13f70*/  LDS R2, [UR10+0xbfc4] ;  /* 0x00bfc40aff027984 */ /* 0x005e220008000800 */
[----:B------:R-:W-:Y:S01]  /*13f80*/  BSSY.RECONVERGENT B0, `(.L_x_255) ;  /* 0x0000131000007945 */ /* 0x000fe20003800200 */
[----:B0-----:R-:W-:-:S03]  /*13f90*/  IMAD R2, R2, UR4, RZ ;  /* 0x0000000402027c24 */ /* 0x001fc6000f8e02ff */
[----:B------:R-:W-:Y:S05]  /*13fa0*/  @P0 BRA `(.L_x_256) ;  /* 0x0000001000b80947 */ /* 0x000fea0003800000 */
[----:B------:R-:W-:-:S13]  /*13fb0*/  ISETP.GE.AND P0, PT, R9, 0x1, PT ;  /* 0x000000010900780c */ /* 0x000fda0003f06270 */
[----:B------:R-:W-:Y:S05]  /*13fc0*/  @!P0 BRA `(.L_x_256) ;  /* 0x0000001000b08947 */ /* 0x000fea0003800000 */
[----:B---3--:R-:W0:Y:S01]  /*13fd0*/  LDS R5, [UR10+0xbfb8] ;  /* 0x00bfb80aff057984 */ /* 0x008e220008000800 */
[----:B------:R-:W-:Y:S01]  /*13fe0*/  ISETP.GE.U32.AND P0, PT, R9, 0x4, PT ;  /* 0x000000040900780c */ /* 0x000fe20003f06070 */
[----:B------:R-:W-:Y:S02]  /*13ff0*/  IMAD.IADD R8, R2, 0x1, R9 ;  /* 0x0000000102087824 */ /* 0x000fe400078e0209 */
[----:B------:R-:W2:Y:S03]  /*14000*/  LDS R0, [UR10+0xbfcc] ;  /* 0x00bfcc0aff007984 */ /* 0x000ea60008000800 */
[C-C-:B-1----:R-:W-:Y:S01]  /*14010*/  IADD3 R15, PT, PT, -R8.reuse, R11, R6.reuse ;  /* 0x0000000b080f7210 */ /* 0x142fe20007ffe106 */
[----:B0-----:R-:W-:-:S06]  /*14020*/  IMAD R8, R8, R5, R6 ;  /* 0x0000000508087224 */ /* 0x001fcc00078e0206 */
[----:B------:R-:W-:Y:S05]  /*14030*/  @!P0 BRA `(.L_x_257) ;  /* 0x0000001000148947 */ /* 0x000fea0003800000 */
[----:B------:R-:W-:Y:S01]  /*14040*/  LOP3.LUT R14, R9, 0x7ffffffc, RZ, 0xc0, !PT ;  /* 0x7ffffffc090e7812 */ /* 0x000fe200078ec0ff */
[----:B------:R-:W0:Y:S03]  /*14050*/  LDCU UR15, c[0x0][0x3b4] ;  /* 0x00007680ff0f77ac */ /* 0x000e260008000800 */
        /* <DEDUP_REMOVED lines=10> */
[----:B------:R-:W3:Y:S01]  /*14100*/  LDCU UR9, c[0x0][0x3b4] ;  /* 0x00007680ff0977ac */ /* 0x000ee20008000800 */
[----:B------:R-:W4:Y:S01]  /*14110*/  LDCU.64 UR16, c[0x0][0x380] ;  /* 0x00007000ff1077ac */ /* 0x000f220008000a00 */
[----:B------:R-:W-:-:S09]  /*14120*/  NOP ;  /* 0x0000000000007918 */ /* 0x000fd20000000000 */
.L_x_260:
[----:B---3--:R-:W-:-:S04]  /*14130*/  IADD3 R11, P1, PT, R15, UR9, RZ ;  /* 0x000000090f0b7c10 */ /* 0x008fc8000ff3e0ff */
[----:B------:R-:W-:Y:S02]  /*14140*/  LEA.HI.X.SX32 R12, R15, UR8, 0x1, P1 ;  /* 0x000000080f0c7c11 */ /* 0x000fe400088f0eff */
[----:B----4-:R-:W-:-:S04]  /*14150*/  LEA R10, P1, R11, UR16, 0x2 ;  /* 0x000000100b0a7c11 */ /* 0x010fc8000f8210ff */
[----:B------:R-:W-:-:S05]  /*14160*/  LEA.HI.X R11, R11, UR17, R12, 0x2, P1 ;  /* 0x000000110b0b7c11 */ /* 0x000fca00088f140c */
[----:B------:R-:W3:Y:S01]  /*14170*/  LDG.E.STRONG.SYS R16, desc[UR6][R10.64] ;  /* 0x000000060a107981 */ /* 0x000ee2000c1f5900 */
[----:B--2---:R-:W-:Y:S01]  /*14180*/  IMAD.IADD R17, R15, 0x1, R0 ;  /* 0x000000010f117824 */ /* 0x004fe200078e0200 */
[----:B------:R-:W-:-:S04]  /*14190*/  LEA R15, R8, UR10, 0x2 ;  /* 0x0000000a080f7c11 */ /* 0x000fc8000f8e10ff */
[----:B------:R-:W-:-:S04]  /*141a0*/  IADD3 R13, P1, PT, R17, UR9, RZ ;  /* 0x00000009110d7c10 */ /* 0x000fc8000ff3e0ff */
[----:B------:R-:W-:Y:S02]  /*141b0*/  LEA.HI.X.SX32 R18, R17, UR8, 0x1, P1 ;  /* 0x0000000811127c11 */ /* 0x000fe400088f0eff */
[----:B------:R-:W-:-:S04]  /*141c0*/  LEA R12, P1, R13, UR16, 0x2 ;  /* 0x000000100d0c7c11 */ /* 0x000fc8000f8210ff */
[----:B------:R-:W-:Y:S02]  /*141d0*/  LEA.HI.X R13, R13, UR17, R18, 0x2, P1 ;  /* 0x000000110d0d7c11 */ /* 0x000fe400088f1412 */
[----:B------:R-:W-:Y:S01]  /*141e0*/  IADD3 R19, PT, PT, R17, R0, RZ ;  /* 0x0000000011137210 */ /* 0x000fe20007ffe0ff */
[----:B---3--:R2:W-:Y:S04]  /*141f0*/  STS [R15], R16 ;  /* 0x000000100f007388 */ /* 0x0085e80000000800 */
        /* <DEDUP_REMOVED lines=38> */
[----:B------:R-:W-:Y:S01]  /*14460*/  IMAD R16, R5, 0x4, R15 ;  /* 0x0000000405107824 */ /* 0x000fe200078e020f */
[----:B------:R-:W-:-:S04]  /*14470*/  IADD3 R19, PT, PT, R19, R0, RZ ;  /* 0x0000000013137210 */ /* 0x000fc80007ffe0ff */
        /* <DEDUP_REMOVED lines=18> */
[----:B--2---:R-:W-:Y:S02]  /*145a0*/  IADD3 R17, P1, PT, R19, UR9, RZ ;  /* 0x0000000913117c10 */ /* 0x004fe4000ff3e0ff */
[----:B------:R-:W-:Y:S02]  /*145b0*/  LEA R8, R5, R8, 0x2 ;  /* 0x0000000805087211 */ /* 0x000fe400078e10ff */
        /* <DEDUP_REMOVED lines=8> */
[----:B---3--:R-:W-:-:S03]  /*14640*/  IMAD R15, R5, 0x4, R17 ;  /* 0x00000004050f7824 */ /* 0x008fc600078e0211 */
[----:B------:R-:W-:Y:S02]  /*14650*/  LEA.HI.X.SX32 R16, R19, UR8, 0x1, P1 ;  /* 0x0000000813107c11 */ /* 0x000fe400088f0eff */
[----:B------:R-:W-:-:S04]  /*14660*/  LEA R10, P1, R11, UR16, 0x2 ;  /* 0x000000100b0a7c11 */ /* 0x000fc8000f8210ff */
[----:B------:R-:W-:Y:S01]  /*14670*/  LEA.HI.X R11, R11, UR17, R16, 0x2, P1 ;  /* 0x000000110b0b7c11 */ /* 0x000fe200088f1410 */
[----:B------:R-:W-:Y:S01]  /*14680*/  IMAD.IADD R19, R19, 0x1, R0 ;  /* 0x0000000113137824 */ /* 0x000fe200078e0200 */
        /* <DEDUP_REMOVED lines=39> */
[----:B------:R-:W-:-:S05]  /*14900*/  IMAD R16, R5, 0x4, R20 ;  /* 0x0000000405107824 */ /* 0x000fca00078e0214 */
[----:B----4-:R3:W-:Y:S04]  /*14910*/  STS [R16], R10 ;  /* 0x0000000a10007388 */ /* 0x0107e80000000800 */
[----:B------:R-:W2:Y:S01]  /*14920*/  LDG.E.STRONG.SYS R12, desc[UR6][R12.64] ;  /* 0x000000060c0c7981 */ /* 0x000ea2000c1f5900 */
[C---:B------:R-:W-:Y:S01]  /*14930*/  IMAD R19, R5.reuse, 0x4, R16 ;  /* 0x0000000405137824 */ /* 0x040fe200078e0210 */
[----:B------:R-:W-:Y:S01]  /*14940*/  UIADD3 UR5, UPT, UPT, UR5, 0x10, URZ ;  /* 0x0000001005057890 */ /* 0x000fe2000fffe0ff */
[----:B------:R-:W-:Y:S01]  /*14950*/  IMAD R8, R5, 0x4, R8 ;  /* 0x0000000405087824 */ /* 0x000fe200078e0208 */
[----:B------:R-:W-:-:S04]  /*14960*/  IADD3 R15, PT, PT, R15, R0, RZ ;  /* 0x000000000f0f7210 */ /* 0x000fc80007ffe0ff */
[----:B------:R-:W-:Y:S01]  /*14970*/  ISETP.LE.AND P1, PT, R7, UR5, PT ;  /* 0x0000000507007c0c */ /* 0x000fe2000bf23270 */
[----:B--2---:R3:W-:-:S12]  /*14980*/  STS [R19], R12 ;  /* 0x0000000c13007388 */ /* 0x0047d80000000800 */
[----:B------:R-:W-:Y:S05]  /*14990*/  @!P1 BRA `(.L_x_260) ;  /* 0xfffffff400e49947 */ /* 0x000fea000383ffff */
.L_x_259:
[----:B------:R-:W-:-:S05]  /*149a0*/  VIADD R7, R14, -UR5 ;  /* 0x800000050e077c36 */ /* 0x000fca0008000000 */
[----:B------:R-:W-:-:S13]  /*149b0*/  ISETP.GT.AND P1, PT, R7, 0x4, PT ;  /* 0x000000040700780c */ /* 0x000fda0003f24270 */
[----:B------:R-:W-:Y:S05]  /*149c0*/  @!P1 BRA `(.L_x_261) ;  /* 0x0000000400189947 */ /* 0x000fea0003800000 */
[----:B------:R-:W4:Y:S01]  /*149d0*/  LDCU UR9, c[0x0][0x3b4] ;  /* 0x00007680ff0977ac */ /* 0x000f220008000800 */
[----:B------:R-:W5:Y:S01]  /*149e0*/  LDCU.64 UR16, c[0x0][0x380] ;  /* 0x00007000ff1077ac */ /* 0x000f620008000a00 */
[----:B----4-:R-:W-:-:S04]  /*149f0*/  IADD3 R7, P0, PT, R15, UR9, RZ ;  /* 0x000000090f077c10 */ /* 0x010fc8000ff1e0ff */
[----:B---3--:R-:W-:Y:S02]  /*14a00*/  LEA.HI.X.SX32 R10, R15, UR8, 0x1, P0 ;  /* 0x000000080f0a7c11 */ /* 0x008fe400080f0eff */
[----:B-----5:R-:W-:-:S04]  /*14a10*/  LEA R12, P0, R7, UR16, 0x2 ;  /* 0x00000010070c7c11 */ /* 0x020fc8000f8010ff */
[----:B------:R-:W-:-:S05]  /*14a20*/  LEA.HI.X R13, R7, UR17, R10, 0x2, P0 ;  /* 0x00000011070d7c11 */ /* 0x000fca00080f140a */
[----:B------:R-:W3:Y:S01]  /*14a30*/  LDG.E.STRONG.SYS R7, desc[UR6][R12.64] ;  /* 0x000000060c077981 */ /* 0x000ee2000c1f5900 */
[----:B--2---:R-:W-:-:S05]  /*14a40*/  IMAD.IADD R15, R15, 0x1, R0 ;  /* 0x000000010f0f7824 */ /* 0x004fca00078e0200 */
[----:B------:R-:W-:-:S04]  /*14a50*/  IADD3 R11, P0, PT, R15, UR9, RZ ;  /* 0x000000090f0b7c10 */ /* 0x000fc8000ff1e0ff */
[----:B------:R-:W-:Y:S02]  /*14a60*/  LEA.HI.X.SX32 R16, R15, UR8, 0x1, P0 ;  /* 0x000000080f107c11 */ /* 0x000fe400080f0eff */
[----:B------:R-:W-:-:S04]  /*14a70*/  LEA R10, P0, R11, UR16, 0x2 ;  /* 0x000000100b0a7c11 */ /* 0x000fc8000f8010ff */
[----:B------:R-:W-:Y:S02]  /*14a80*/  LEA.HI.X R11, R11, UR17, R16, 0x2, P0 ;  /* 0x000000110b0b7c11 */ /* 0x000fe400080f1410 */
[----:B------:R-:W-:Y:S01]  /*14a90*/  LEA R16, R8, UR10, 0x2 ;  /* 0x0000000a08107c11 */ /* 0x000fe2000f8e10ff */
[----:B------:R-:W-:-:S04]  /*14aa0*/  IMAD.IADD R15, R15, 0x1, R0 ;  /* 0x000000010f0f7824 */ /* 0x000fc800078e0200 */
[----:B---3--:R2:W-:Y:S04]  /*14ab0*/  STS [R16], R7 ;  /* 0x0000000710007388 */ /* 0x0085e80000000800 */
[----:B------:R-:W3:Y:S01]  /*14ac0*/  LDG.E.STRONG.SYS R17, desc[UR6][R10.64] ;  /* 0x000000060a117981 */ /* 0x000ee2000c1f5900 */
[----:B------:R-:W-:-:S04]  /*14ad0*/  IADD3 R18, P0, PT, R15, UR9, RZ ;  /* 0x000000090f127c10 */ /* 0x000fc8000ff1e0ff */
[----:B------:R-:W-:Y:S02]  /*14ae0*/  LEA.HI.X.SX32 R13, R15, UR8, 0x1, P0 ;  /* 0x000000080f0d7c11 */ /* 0x000fe400080f0eff */
[----:B------:R-:W-:-:S04]  /*14af0*/  LEA R12, P0, R18, UR16, 0x2 ;  /* 0x00000010120c7c11 */ /* 0x000fc8000f8010ff */
[----:B------:R-:W-:Y:S01]  /*14b00*/  LEA.HI.X R13, R18, UR17, R13, 0x2, P0 ;  /* 0x00000011120d7c11 */ /* 0x000fe200080f140d */
[----:B------:R-:W-:Y:S01]  /*14b10*/  IMAD R18, R5, 0x4, R16 ;  /* 0x0000000405127824 */ /* 0x000fe200078e0210 */
[----:B------:R-:W-:-:S04]  /*14b20*/  IADD3 R15, PT, PT, R15, R0, RZ ;  /* 0x000000000f0f7210 */ /* 0x000fc80007ffe0ff */
        /* <DEDUP_REMOVED lines=36> */
[----:B--2---:R-:W-:Y:S02]  /*14d70*/  LEA.HI.X.SX32 R16, R15, UR8, 0x1, P0 ;  /* 0x000000080f107c11 */ /* 0x004fe400080f0eff */
[----:B------:R-:W-:-:S04]  /*14d80*/  LEA R10, P0, R7, UR16, 0x2 ;  /* 0x00000010070a7c11 */ /* 0x000fc8000f8010ff */
[----:B------:R-:W-:Y:S01]  /*14d90*/  LEA.HI.X R11, R7, UR17, R16, 0x2, P0 ;  /* 0x00000011070b7c11 */ /* 0x000fe200080f1410 */
[----:B------:R-:W-:-:S05]  /*14da0*/  IMAD R7, R5, 0x4, R18 ;  /* 0x0000000405077824 */ /* 0x000fca00078e0212 */
[----:B---3--:R4:W-:Y:S04]  /*14db0*/  STS [R7], R12 ;  /* 0x0000000c07007388 */ /* 0x0089e80000000800 */
[----:B------:R-:W2:Y:S01]  /*14dc0*/  LDG.E.STRONG.SYS R10, desc[UR6][R10.64] ;  /* 0x000000060a0a7981 */ /* 0x000ea2000c1f5900 */
[C---:B------:R-:W-:Y:S01]  /*14dd0*/  LEA R17, R5.reuse, R7, 0x2 ;  /* 0x0000000705117211 */ /* 0x040fe200078e10ff */
[----:B------:R-:W-:Y:S01]  /*14de0*/  IMAD R8, R5, 0x4, R8 ;  /* 0x0000000405087824 */ /* 0x000fe200078e0208 */
[----:B------:R-:W-:Y:S01]  /*14df0*/  PLOP3.LUT P0, PT, PT, PT, PT, 0x8, 0x80 ;  /* 0x000000000080781c */ /* 0x000fe20003f0e170 */
[----:B------:R-:W-:Y:S01]  /*14e00*/  IMAD.IADD R15, R15, 0x1, R0 ;  /* 0x000000010f0f7824 */ /* 0x000fe200078e0200 */
[----:B------:R-:W-:Y:S01]  /*14e10*/  UIADD3 UR5, UPT, UPT, UR5, 0x8, URZ ;  /* 0x0000000805057890 */ /* 0x000fe2000fffe0ff */
[----:B--2---:R4:W-:Y:S11]  /*14e20*/  STS [R17], R10 ;  /* 0x0000000a11007388 */ /* 0x0049f60000000800 */
.L_x_261:
[----:B------:R-:W-:-:S13]  /*14e30*/  ISETP.NE.OR P0, PT, R14, UR5, P0 ;  /* 0x000000050e007c0c */ /* 0x000fda0008705670 */
[----:B------:R-:W-:Y:S05]  /*14e40*/  @!P0 BRA `(.L_x_257) ;  /* 0x0000000000908947 */ /* 0x000fea0003800000 */
.L_x_258:
[----:B0---4-:R-:W-:-:S04]  /*14e50*/  IADD3 R7, P0, PT, R15, UR15, RZ ;  /* 0x0000000f0f077c10 */ /* 0x011fc8000ff1e0ff */
[----:B---3--:R-:W-:Y:S02]  /*14e60*/  LEA.HI.X.SX32 R10, R15, UR8, 0x1, P0 ;  /* 0x000000080f0a7c11 */ /* 0x008fe400080f0eff */
[----:B-1----:R-:W-:-:S04]  /*14e70*/  LEA R12, P0, R7, UR18, 0x2 ;  /* 0x00000012070c7c11 */ /* 0x002fc8000f8010ff */
        /* <DEDUP_REMOVED lines=28> */
[----:B------:R-:W-:Y:S01]  /*15040*/  IMAD R8, R5, 0x4, R8 ;  /* 0x0000000405087824 */ /* 0x000fe200078e0208 */
[----:B-1----:R-:W-:-:S04]  /*15050*/  IADD3 R15, PT, PT, R17, R0, RZ ;  /* 0x00000000110f7210 */ /* 0x002fc80007ffe0ff */
[----:B------:R-:W-:Y:S01]  /*15060*/  ISETP.NE.AND P0, PT, R14, UR5, PT ;  /* 0x000000050e007c0c */ /* 0x000fe2000bf05270 */
[----:B--2---:R0:W-:-:S12]  /*15070*/  STS [R19], R10 ;  /* 0x0000000a13007388 */ /* 0x0041d80000000800 */
[----:B------:R-:W-:Y:S05]  /*15080*/  @P0 BRA `(.L_x_258) ;  /* 0xfffffffc00700947 */ /* 0x000fea000383ffff */
.L_x_257:
[----:B------:R-:W-:-:S04]  /*15090*/  LOP3.LUT R13, R9, 0x3, RZ, 0xc0, !PT ;  /* 0x00000003090d7812 */ /* 0x000fc800078ec0ff */
[----:B------:R-:W-:-:S13]  /*150a0*/  ISETP.NE.AND P0, PT, R13, RZ, PT ;  /* 0x000000ff0d00720c */ /* 0x000fda0003f05270 */
[----:B------:R-:W-:Y:S05]  /*150b0*/  @!P0 BRA `(.L_x_256) ;  /* 0x0000000000748947 */ /* 0x000fea0003800000 */
[----:B------:R-:W0:Y:S01]  /*150c0*/  LDCU UR5, c[0x0][0x3b4] ;  /* 0x00007680ff0577ac */ /* 0x000e220008000800 */
[----:B------:R-:W5:Y:S01]  /*150d0*/  LDCU.64 UR16, c[0x0][0x380] ;  /* 0x00007000ff1077ac */ /* 0x000f620008000a00 */
[----:B0---4-:R-:W-:-:S04]  /*150e0*/  IADD3 R7, P0, PT, R15, UR5, RZ ;  /* 0x000000050f077c10 */ /* 0x011fc8000ff1e0ff */
[----:B---3--:R-:W-:Y:S02]  /*150f0*/  LEA.HI.X.SX32 R12, R15, UR8, 0x1, P0 ;  /* 0x000000080f0c7c11 */ /* 0x008fe400080f0eff */
[----:B-----5:R-:W-:-:S04]  /*15100*/  LEA R10, P0, R7, UR16, 0x2 ;  /* 0x00000010070a7c11 */ /* 0x020fc8000f8010ff */
[----:B------:R-:W-:-:S05]  /*15110*/  LEA.HI.X R11, R7, UR17, R12, 0x2, P0 ;  /* 0x00000011070b7c11 */ /* 0x000fca00080f140c */
[----:B------:R-:W3:Y:S01]  /*15120*/  LDG.E.STRONG.SYS R10, desc[UR6][R10.64] ;  /* 0x000000060a0a7981 */ /* 0x000ee2000c1f5900 */
[----:B------:R-:W-:Y:S02]  /*15130*/  LEA R12, R8, UR10, 0x2 ;  /* 0x0000000a080c7c11 */ /* 0x000fe4000f8e10ff */
[----:B------:R-:W-:-:S03]  /*15140*/  ISETP.NE.AND P0, PT, R13, 0x1, PT ;  /* 0x000000010d00780c */ /* 0x000fc60003f05270 */
[----:B---3--:R0:W-:Y:S10]  /*15150*/  STS [R12], R10 ;  /* 0x0000000a0c007388 */ /* 0x0081f40000000800 */
[----:B------:R-:W-:Y:S05]  /*15160*/  @!P0 BRA `(.L_x_256) ;  /* 0x0000000000488947 */ /* 0x000fea0003800000 */
[----:B--2---:R-:W-:-:S05]  /*15170*/  IMAD.IADD R15, R15, 0x1, R0 ;  /* 0x000000010f0f7824 */ /* 0x004fca00078e0200 */
        /* <DEDUP_REMOVED lines=17> */
.L_x_256:
[----:B01----:R-:W-:Y:S05]  /*15290*/  BSYNC.RECONVERGENT B0 ;  /* 0x0000000000007941 */ /* 0x003fea0003800200 */
.L_x_255:
[----:B---3--:R-:W-:Y:S01]  /*152a0*/  IMAD R5, R2, R9, RZ ;  /* 0x0000000902057224 */ /* 0x008fe200078e02ff */
[----:B------:R-:W-:Y:S04]  /*152b0*/  BSSY.RECONVERGENT B0, `(.L_x_262) ;  /* 0x0000023000007945 */ /* 0x000fe80003800200 */
[----:B------:R-:W-:-:S13]  /*152c0*/  ISETP.GE.U32.AND P0, PT, R6, R5, PT ;  /* 0x000000050600720c */ /* 0x000fda0003f06070 */
[----:B------:R-:W-:Y:S05]  /*152d0*/  @P0 BRA `(.L_x_263) ;  /* 0x0000000000800947 */ /* 0x000fea0003800000 */
[----:B------:R-:W0:Y:S01]  /*152e0*/  I2F.U32.RP R2, R9 ;  /* 0x0000000900027306 */ /* 0x000e220000209000 */
[----:B--2---:R-:W1:Y:S01]  /*152f0*/  LDS R0, [UR10+0xbfc0] ;  /* 0x00bfc00aff007984 */ /* 0x004e620008000800 */
[----:B------:R-:W-:Y:S01]  /*15300*/  UIADD3 UR5, UPT, UPT, UR13, 0x5c00, URZ ;  /* 0x00005c000d057890 */ /* 0x000fe2000fffe0ff */
[----:B------:R-:W-:-:S03]  /*15310*/  ISETP.NE.U32.AND P2, PT, R9, RZ, PT ;  /* 0x000000ff0900720c */ /* 0x000fc60003f45070 */
[----:B------:R-:W-:Y:S02]  /*15320*/  ULEA UR5, UR14, UR5, 0x18 ;  /* 0x000000050e057291 */ /* 0x000fe4000f8ec0ff */
[----:B0-----:R-:W4:Y:S02]  /*15330*/  MUFU.RCP R2, R2 ;  /* 0x0000000200027308 */ /* 0x001f240000001000 */
[----:B----4-:R-:W-:Y:S02]  /*15340*/  IADD3 R10, PT, PT, R2, 0xffffffe, RZ ;  /* 0x0ffffffe020a7810 */ /* 0x010fe40007ffe0ff */
[----:B------:R-:W0:Y:S04]  /*15350*/  LDS R2, [UR10+0xbfb8] ;  /* 0x00bfb80aff027984 */ /* 0x000e280008000800 */
[----:B------:R2:W3:Y:S02]  /*15360*/  F2I.FTZ.U32.TRUNC.NTZ R11, R10 ;  /* 0x0000000a000b7305 */ /* 0x0004e4000021f000 */
[----:B--2---:R-:W-:-:S02]  /*15370*/  IMAD.MOV.U32 R10, RZ, RZ, RZ ;  /* 0x000000ffff0a7224 */ /* 0x004fc400078e00ff */
[----:B---3--:R-:W-:-:S04]  /*15380*/  IMAD.MOV R8, RZ, RZ, -R11 ;  /* 0x000000ffff087224 */ /* 0x008fc800078e0a0b */
[----:B------:R-:W-:-:S04]  /*15390*/  IMAD R5, R8, R9, RZ ;  /* 0x0000000908057224 */ /* 0x000fc800078e02ff */
[----:B------:R-:W-:-:S04]  /*153a0*/  IMAD.HI.U32 R11, R11, R5, R10 ;  /* 0x000000050b0b7227 */ /* 0x000fc800078e000a */
[----:B------:R-:W-:Y:S02]  /*153b0*/  IMAD R5, R9, UR4, RZ ;  /* 0x0000000409057c24 */ /* 0x000fe4000f8e02ff */
[----:B------:R-:W-:-:S04]  /*153c0*/  IMAD.HI.U32 R8, R11, R6, RZ ;  /* 0x000000060b087227 */ /* 0x000fc800078e00ff */
[----:B------:R-:W-:Y:S02]  /*153d0*/  IMAD.MOV R12, RZ, RZ, -R8 ;  /* 0x000000ffff0c7224 */ /* 0x000fe400078e0a08 */
[--C-:B-1----:R-:W-:Y:S02]  /*153e0*/  IMAD R0, R5, R0, R6.reuse ;  /* 0x0000000005007224 */ /* 0x102fe400078e0206 */
[----:B------:R-:W-:-:S03]  /*153f0*/  IMAD R12, R12, R9, R6 ;  /* 0x000000090c0c7224 */ /* 0x000fc600078e0206 */
[----:B------:R-:W-:Y:S02]  /*15400*/  LEA R0, R0, UR5, 0x2 ;  /* 0x0000000500007c11 */ /* 0x000fe4000f8e10ff */
[----:B------:R-:W-:-:S04]  /*15410*/  ISETP.GE.U32.AND P0, PT, R12, R9, PT ;  /* 0x000000090c00720c */ /* 0x000fc80003f06070 */
[----:B------:R-:W1:Y:S09]  /*15420*/  LDS R0, [R0] ;  /* 0x0000000000007984 */ /* 0x000e720000000800 */
[----:B------:R-:W-:Y:S01]  /*15430*/  @P0 IMAD.IADD R12, R12, 0x1, -R9 ;  /* 0x000000010c0c0824 */ /* 0x000fe200078e0a09 */
[----:B------:R-:W-:-:S04]  /*15440*/  @P0 IADD3 R8, PT, PT, R8, 0x1, RZ ;  /* 0x0000000108080810 */ /* 0x000fc80007ffe0ff */
[----:B------:R-:W-:-:S13]  /*15450*/  ISETP.GE.U32.AND P1, PT, R12, R9, PT ;  /* 0x000000090c00720c */ /* 0x000fda0003f26070 */
[----:B------:R-:W-:Y:S01]  /*15460*/  @P1 VIADD R8, R8, 0x1 ;  /* 0x0000000108081836 */ /* 0x000fe20000000000 */
[----:B------:R-:W-:-:S05]  /*15470*/  @!P2 LOP3.LUT R8, RZ, R9, RZ, 0x33, !PT ;  /* 0x00000009ff08a212 */ /* 0x000fca00078e33ff */
[----:B------:R-:W-:Y:S02]  /*15480*/  IMAD.MOV R5, RZ, RZ, -R8 ;  /* 0x000000ffff057224 */ /* 0x000fe400078e0a08 */
[----:B------:R-:W-:Y:S02]  /*15490*/  IMAD.IADD R8, R8, 0x1, R9 ;  /* 0x0000000108087824 */ /* 0x000fe400078e0209 */
[----:B------:R-:W-:-:S04]  /*154a0*/  IMAD R9, R5, R9, R6 ;  /* 0x0000000905097224 */ /* 0x000fc800078e0206 */
[----:B0-----:R-:W-:-:S05]  /*154b0*/  IMAD R2, R2, R8, R9 ;  /* 0x0000000802027224 */ /* 0x001fca00078e0209 */
[----:B------:R-:W-:-:S05]  /*154c0*/  LEA R5, R2, UR10, 0x2 ;  /* 0x0000000a02057c11 */ /* 0x000fca000f8e10ff */
[----:B-1----:R0:W-:Y:S02]  /*154d0*/  STS [R5], R0 ;  /* 0x0000000005007388 */ /* 0x0021e40000000800 */
.L_x_263:
[----:B------:R-:W-:Y:S05]  /*154e0*/  BSYNC.RECONVERGENT B0 ;  /* 0x0000000000007941 */ /* 0x000fea0003800200 */
.L_x_262:
[----:B------:R-:W-:Y:S06]  /*154f0*/  MEMBAR.SC.GPU ;  /* 0x0000000000007992 */ /* 0x000fec0000002000 */
[----:B------:R-:W-:-:S00]  /*15500*/  ERRBAR ;  /* 0x00000000000079ab */ /* 0x000fc00000000000 */
[----:B------:R-:W-:Y:S06]  /*15510*/  CGAERRBAR ;  /* 0x00000000000075ab */ /* 0x000fec0000000000 */
[----:B------:R-:W-:Y:S02]  /*15520*/  CCTL.IVALL ;  /* 0x00000000ff00798f */ /* 0x000fe40002000000 */
[----:B------:R-:W-:Y:S01]  /*15530*/  BAR.SYNC.DEFER_BLOCKING 0x0 ;  /* 0x0000000000007b1d */ /* 0x000fe20000010000 */
[----:B------:R-:W-:-:S05]  /*15540*/  UIADD3 UR5, UPT, UPT, UR4, 0x1, URZ ;  /* 0x0000000104057890 */ /* 0x000fca000fffe0ff */
[----:B------:R-:W-:Y:S01]  /*15550*/  BSSY.RECONVERGENT B0, `(.L_x_264) ;  /* 0x00000e3000007945 */ /* 0x000fe20003800200 */
[----:B------:R-:W1:Y:S04]  /*15560*/  LDS.64 R8, [UR10+0xbfb8] ;  /* 0x00bfb80aff087984 */ /* 0x000e680008000a00 */
[----:B0-2---:R-:W0:Y:S01]  /*15570*/  LDS R0, [UR10+0xbfc4] ;  /* 0x00bfc40aff007984 */ /* 0x005e220008000800 */
[----:B-1----:R-:W-:-:S04]  /*15580*/  IMAD R5, R9, UR4, R9 ;  /* 0x0000000409057c24 */ /* 0x002fc8000f8e0209 */
[----:B0-----:R-:W-:-:S05]  /*15590*/  IMAD R5, R5, R0, RZ ;  /* 0x0000000005057224 */ /* 0x001fca00078e02ff */
[----:B------:R-:W-:-:S13]  /*155a0*/  ISETP.GE.AND P0, PT, R6, R5, PT ;  /* 0x000000050600720c */ /* 0x000fda0003f06270 */
[----:B------:R-:W-:Y:S05]  /*155b0*/  @P0 BRA `(.L_x_265) ;  /* 0x0000000c00700947 */ /* 0x000fea0003800000 */
[C---:B------:R-:W-:Y:S01]  /*155c0*/  ISETP.GT.AND P0, PT, R0.reuse, -0x1, PT ;  /* 0xffffffff0000780c */ /* 0x040fe20003f04270 */
[----:B------:R-:W-:Y:S01]  /*155d0*/  UIADD3 UR9, UPT, UPT, UR13, 0x3c00, URZ ;  /* 0x00003c000d097890 */ /* 0x000fe2000fffe0ff */
[----:B----4-:R-:W-:Y:S01]  /*155e0*/  IMAD R7, R3, R9, R4 ;  /* 0x0000000903077224 */ /* 0x010fe200078e0204 */
[C---:B------:R-:W-:Y:S01]  /*155f0*/  IADD3 R2, PT, PT, -R0.reuse, RZ, RZ ;  /* 0x000000ff00027210 */ /* 0x040fe20007ffe1ff */
[----:B------:R-:W-:Y:S01]  /*15600*/  IMAD.SHL.U32 R23, R0, 0x2, RZ ;  /* 0x0000000200177824 */ /* 0x000fe200078e00ff */
[----:B------:R-:W-:-:S03]  /*15610*/  ULEA UR9, UR14, UR9, 0x18 ;  /* 0x000000090e097291 */ /* 0x000fc6000f8ec0ff */
[----:B------:R-:W-:-:S03]  /*15620*/  VIADD R10, R23, 0x1 ;  /* 0x00000001170a7836 */ /* 0x000fc60000000000 */
[----:B------:R-:W-:Y:S02]  /*15630*/  LEA R7, R7, UR9, 0x2 ;  /* 0x0000000907077c11 */ /* 0x000fe4000f8e10ff */
[----:B------:R-:W-:Y:S05]  /*15640*/  @P0 BRA `(.L_x_266) ;  /* 0x0000000000900947 */ /* 0x000fea0003800000 */
[-C--:B------:R-:W-:Y:S01]  /*15650*/  IABS R2, R9.reuse ;  /* 0x0000000900027213 */ /* 0x080fe20000000000 */
[----:B------:R-:W-:Y:S01]  /*15660*/  BSSY.RECONVERGENT B1, `(.L_x_267) ;  /* 0x0000021000017945 */ /* 0x000fe20003800200 */
[----:B------:R-:W-:Y:S01]  /*15670*/  IABS R12, R9 ;  /* 0x00000009000c7213 */ /* 0x000fe20000000000 */
[----:B------:R-:W-:Y:S01]  /*15680*/  IMAD R15, R0, UR5, RZ ;  /* 0x00000005000f7c24 */ /* 0x000fe2000f8e02ff */
[----:B------:R-:W0:Y:S01]  /*15690*/  I2F.RP R8, R2 ;  /* 0x0000000200087306 */ /* 0x000e220000209400 */
[----:B------:R-:W-:Y:S01]  /*156a0*/  ISETP.NE.AND P1, PT, R9, RZ, PT ;  /* 0x000000ff0900720c */ /* 0x000fe20003f25270 */
[----:B------:R-:W-:-:S06]  /*156b0*/  IMAD.MOV.U32 R0, RZ, RZ, R6 ;  /* 0x000000ffff007224 */ /* 0x000fcc00078e0006 */
[----:B0-----:R-:W0:Y:S02]  /*156c0*/  MUFU.RCP R8, R8 ;  /* 0x0000000800087308 */ /* 0x001e240000001000 */
[----:B0-----:R-:W-:-:S06]  /*156d0*/  VIADD R10, R8, 0xffffffe ;  /* 0x0ffffffe080a7836 */ /* 0x001fcc0000000000 */
[----:B------:R0:W1:Y:S02]  /*156e0*/  F2I.FTZ.U32.TRUNC.NTZ R11, R10 ;  /* 0x0000000a000b7305 */ /* 0x000064000021f000 */
[----:B0-----:R-:W-:Y:S02]  /*156f0*/  IMAD.MOV.U32 R10, RZ, RZ, RZ ;  /* 0x000000ffff0a7224 */ /* 0x001fe400078e00ff */
[----:B-1----:R-:W-:-:S04]  /*15700*/  IMAD.MOV R13, RZ, RZ, -R11 ;  /* 0x000000ffff0d7224 */ /* 0x002fc800078e0a0b */
[----:B------:R-:W-:-:S04]  /*15710*/  IMAD R13, R13, R2, RZ ;  /* 0x000000020d0d7224 */ /* 0x000fc800078e02ff */
[----:B------:R-:W-:Y:S01]  /*15720*/  IMAD.HI.U32 R11, R11, R13, R10 ;  /* 0x0000000d0b0b7227 */ /* 0x000fe200078e000a */
[----:B------:R-:W-:Y:S02]  /*15730*/  IABS R13, R9 ;  /* 0x00000009000d7213 */ /* 0x000fe40000000000 */
[----:B------:R-:W-:-:S03]  /*15740*/  IADD3 R10, PT, PT, RZ, -R12, RZ ;  /* 0x8000000cff0a7210 */ /* 0x000fc60007ffe0ff */
[----:B------:R-:W-:-:S07]  /*15750*/  IMAD.MOV.U32 R12, RZ, RZ, R13 ;  /* 0x000000ffff0c7224 */ /* 0x000fce00078e000d */
.L_x_268:
        /* <DEDUP_REMOVED lines=13> */
[----:B------:R-:W-:-:S13]  /*15830*/  ISETP.GE.AND P0, PT, R8, R15, PT ;  /* 0x0000000f0800720c */ /* 0x000fda0003f06270 */
[----:B------:R0:W-:Y:S01]  /*15840*/  @!P0 STS [R7], RZ ;  /* 0x000000ff07008388 */ /* 0x0001e20000000800 */
[----:B------:R-:W-:-:S13]  /*15850*/  ISETP.GE.AND P0, PT, R0, R5, PT ;  /* 0x000000050000720c */ /* 0x000fda0003f06270 */
[----:B0-----:R-:W-:Y:S05]  /*15860*/  @!P0 BRA `(.L_x_268) ;  /* 0xfffffffc00bc8947 */ /* 0x001fea000383ffff */
[----:B------:R-:W-:Y:S05]  /*15870*/  BSYNC.RECONVERGENT B1 ;  /* 0x0000000000017941 */ /* 0x000fea0003800200 */
.L_x_267:
[----:B------:R-:W-:Y:S05]  /*15880*/  BRA `(.L_x_265) ;  /* 0x0000000800bc7947 */ /* 0x000fea0003800000 */
.L_x_266:
[C---:B------:R-:W-:Y:S02]  /*15890*/  LOP3.LUT R12, R23.reuse, 0x6, RZ, 0xc0, !PT ;  /* 0x00000006170c7812 */ /* 0x040fe400078ec0ff */
[----:B------:R-:W-:Y:S02]  /*158a0*/  LOP3.LUT R11, R23, 0xe, RZ, 0xc0, !PT ;  /* 0x0000000e170b7812 */ /* 0x000fe400078ec0ff */
[----:B------:R-:W-:Y:S01]  /*158b0*/  ISETP.GE.U32.AND P1, PT, R12, 0x3, PT ;  /* 0x000000030c00780c */ /* 0x000fe20003f26070 */
[----:B------:R-:W-:Y:S01]  /*158c0*/  IMAD.MOV.U32 R12, RZ, RZ, R6 ;  /* 0x000000ffff0c7224 */ /* 0x000fe200078e0006 */
[----:B------:R-:W-:Y:S02]  /*158d0*/  ISETP.GE.U32.AND P0, PT, R11, 0x7, PT ;  /* 0x000000070b00780c */ /* 0x000fe40003f06070 */
[----:B------:R-:W-:-:S11]  /*158e0*/  LOP3.LUT R10, R10, 0xfffffff0, RZ, 0xc0, !PT ;  /* 0xfffffff00a0a7812 */ /* 0x000fd600078ec0ff */
.L_x_276:
[-C--:B------:R-:W-:Y:S01]  /*158f0*/  IABS R11, R9.reuse ;  /* 0x00000009000b7213 */ /* 0x080fe20000000000 */
[----:B------:R-:W-:Y:S01]  /*15900*/  BSSY.RECONVERGENT B1, `(.L_x_269) ;  /* 0x00000a4000017945 */ /* 0x000fe20003800200 */
[----:B------:R-:W-:Y:S02]  /*15910*/  IABS R18, R12 ;  /* 0x0000000c00127213 */ /* 0x000fe40000000000 */
        /* <DEDUP_REMOVED lines=12> */
[----:B------:R-:W-:Y:S01]  /*159e0*/  IMAD R14, R13, R15, R16 ;  /* 0x0000000f0d0e7224 */ /* 0x000fe200078e0210 */
[-C--:B------:R-:W-:Y:S01]  /*159f0*/  LOP3.LUT R15, R12, R9.reuse, RZ, 0x3c, !PT ;  /* 0x000000090c0f7212 */ /* 0x080fe200078e3cff */
[----:B------:R-:W-:Y:S01]  /*15a00*/  IMAD R18, R0, UR5, RZ ;  /* 0x0000000500127c24 */ /* 0x000fe2000f8e02ff */
[----:B------:R-:W-:Y:S02]  /*15a10*/  LOP3.LUT R16, RZ, R9, RZ, 0x33, !PT ;  /* 0x00000009ff107212 */ /* 0x000fe400078e33ff */
[----:B------:R-:W-:Y:S02]  /*15a20*/  ISETP.GT.U32.AND P3, PT, R11, R14, PT ;  /* 0x0000000e0b00720c */ /* 0x000fe40003f64070 */
[----:B------:R-:W-:-:S11]  /*15a30*/  ISETP.GE.AND P4, PT, R15, RZ, PT ;  /* 0x000000ff0f00720c */ /* 0x000fd60003f86270 */
[----:B------:R-:W-:Y:S01]  /*15a40*/  @!P3 IMAD.IADD R14, R14, 0x1, -R11 ;  /* 0x000000010e0eb824 */ /* 0x000fe200078e0a0b */
[----:B------:R-:W-:-:S04]  /*15a50*/  @!P3 IADD3 R13, PT, PT, R13, 0x1, RZ ;  /* 0x000000010d0db810 */ /* 0x000fc80007ffe0ff */
[----:B------:R-:W-:-:S13]  /*15a60*/  ISETP.GE.U32.AND P2, PT, R14, R11, PT ;  /* 0x0000000b0e00720c */ /* 0x000fda0003f46070 */
[----:B------:R-:W-:Y:S01]  /*15a70*/  @P2 VIADD R13, R13, 0x1 ;  /* 0x000000010d0d2836 */ /* 0x000fe20000000000 */
[----:B------:R-:W-:-:S03]  /*15a80*/  ISETP.NE.AND P2, PT, R9, RZ, PT ;  /* 0x000000ff0900720c */ /* 0x000fc60003f45270 */
[----:B------:R-:W-:-:S05]  /*15a90*/  @!P4 IMAD.MOV R13, RZ, RZ, -R13 ;  /* 0x000000ffff0dc224 */ /* 0x000fca00078e0a0d */
[----:B------:R-:W-:-:S04]  /*15aa0*/  SEL R13, R16, R13, !P2 ;  /* 0x0000000d100d7207 */ /* 0x000fc80005000000 */
[----:B------:R-:W-:-:S13]  /*15ab0*/  ISETP.GE.AND P3, PT, R13, R18, PT ;  /* 0x000000120d00720c */ /* 0x000fda0003f66270 */
[----:B------:R-:W-:Y:S05]  /*15ac0*/  @P3 BRA `(.L_x_270) ;  /* 0x00000008001c3947 */ /* 0x000fea0003800000 */
[----:B------:R-:W-:Y:S02]  /*15ad0*/  ISETP.GE.AND P4, PT, R12, RZ, PT ;  /* 0x000000ff0c00720c */ /* 0x000fe40003f86270 */
[----:B------:R-:W-:Y:S01]  /*15ae0*/  ISETP.GT.U32.AND P3, PT, R11, R14, PT ;  /* 0x0000000e0b00720c */ /* 0x000fe20003f64070 */
[----:B------:R-:W-:-:S05]  /*15af0*/  IMAD.IADD R11, R14, 0x1, -R11 ;  /* 0x000000010e0b7824 */ /* 0x000fca00078e0a0b */
[----:B------:R-:W-:Y:S02]  /*15b00*/  SEL R11, R11, R14, !P3 ;  /* 0x0000000e0b0b7207 */ /* 0x000fe40005800000 */
[----:B------:R-:W-:Y:S01]  /*15b10*/  IADD3 R14, PT, PT, R0, R13, RZ ;  /* 0x0000000d000e7210 */ /* 0x000fe20007ffe0ff */
[----:B------:R-:W-:Y:S02]  /*15b20*/  IMAD.MOV.U32 R13, RZ, RZ, RZ ;  /* 0x000000ffff0d7224 */ /* 0x000fe400078e00ff */
[----:B------:R-:W-:-:S05]  /*15b30*/  @!P4 IMAD.MOV R11, RZ, RZ, -R11 ;  /* 0x000000ffff0bc224 */ /* 0x000fca00078e0a0b */
[----:B------:R-:W-:-:S05]  /*15b40*/  SEL R11, R16, R11, !P2 ;  /* 0x0000000b100b7207 */ /* 0x000fca0005000000 */
[----:B------:R-:W-:Y:S02]  /*15b50*/  IMAD.IADD R15, R0, 0x1, R11 ;  /* 0x00000001000f7824 */ /* 0x000fe400078e020b */
[----:B------:R-:W-:Y:S02]  /*15b60*/  IMAD.MOV.U32 R11, RZ, RZ, R2 ;  /* 0x000000ffff0b7224 */ /* 0x000fe400078e0002 */
[----:B------:R-:W-:-:S07]  /*15b70*/  IMAD R14, R14, R8, R15 ;  /* 0x000000080e0e7224 */ /* 0x000fce00078e020f */
.L_x_275:
        /* <DEDUP_REMOVED lines=9> */
.L_x_272:
        /* <DEDUP_REMOVED lines=12> */
[----:B------:R-:W-:Y:S01]  /*15cd0*/  LDS R13, [R17+0x20] ;  /* 0x00002000110d7984 */ /* 0x000fe20000000800 */
[----:B-1----:R-:W-:-:S03]  /*15ce0*/  IADD3 R25, PT, PT, R26, R25, R22 ;  /* 0x000000191a197210 */ /* 0x002fc60007ffe016 */
[----:B------:R-:W0:Y:S01]  /*15cf0*/  LDS R22, [R17+0x24] ;  /* 0x0000240011167984 */ /* 0x000e220000000800 */
[----:B--2---:R-:W-:-:S03]  /*15d00*/  IADD3 R25, PT, PT, R21, R20, R25 ;  /* 0x0000001415197210 */ /* 0x004fc60007ffe019 */
[----:B------:R-:W-:Y:S04]  /*15d10*/  LDS R20, [R17+0x28] ;  /* 0x0000280011147984 */ /* 0x000fe80000000800 */
[----:B------:R-:W1:Y:S01]  /*15d20*/  LDS R21, [R17+0x2c] ;  /* 0x00002c0011157984 */ /* 0x000e620000000800 */
[----:B---3--:R-:W-:-:S03]  /*15d30*/  IADD3 R19, PT, PT, R19, R18, R25 ;  /* 0x0000001213137210 */ /* 0x008fc60007ffe019 */
[----:B------:R-:W-:Y:S04]  /*15d40*/  LDS R24, [R17+0x30] ;  /* 0x0000300011187984 */ /* 0x000fe80000000800 */
[----:B------:R-:W2:Y:S04]  /*15d50*/  LDS R25, [R17+0x34] ;  /* 0x0000340011197984 */ /* 0x000ea80000000800 */
[----:B------:R-:W-:Y:S04]  /*15d60*/  LDS R18, [R17+0x38] ;  /* 0x0000380011127984 */ /* 0x000fe80000000800 */
[----:B------:R-:W3:Y:S01]  /*15d70*/  LDS R26, [R17+0x3c] ;  /* 0x00003c00111a7984 */ /* 0x000ee20000000800 */
[----:B0-----:R-:W-:Y:S01]  /*15d80*/  IADD3 R13, PT, PT, R22, R13, R19 ;  /* 0x0000000d160d7210 */ /* 0x001fe20007ffe013 */
[----:B------:R-:W-:-:S05]  /*15d90*/  IMAD.IADD R19, R0, 0x1, R16 ;  /* 0x0000000100137824 */ /* 0x000fca00078e0210 */
[----:B------:R-:W-:Y:S02]  /*15da0*/  ISETP.NE.AND P2, PT, R19, R10, PT ;  /* 0x0000000a1300720c */ /* 0x000fe40003f45270 */
[----:B-1----:R-:W-:-:S04]  /*15db0*/  IADD3 R13, PT, PT, R21, R20, R13 ;  /* 0x00000014150d7210 */ /* 0x002fc80007ffe00d */
[----:B--2---:R-:W-:-:S04]  /*15dc0*/  IADD3 R13, PT, PT, R25, R24, R13 ;  /* 0x00000018190d7210 */ /* 0x004fc80007ffe00d */
[----:B---3--:R-:W-:-:S03]  /*15dd0*/  IADD3 R13, PT, PT, R26, R18, R13 ;  /* 0x000000121a0d7210 */ /* 0x008fc60007ffe00d */
[----:B------:R-:W-:Y:S05]  /*15de0*/  @P2 BRA `(.L_x_272) ;  /* 0xfffffffc00882947 */ /* 0x000fea000383ffff */
.L_x_271:
        /* <DEDUP_REMOVED lines=19> */
.L_x_273:
        /* <DEDUP_REMOVED lines=14> */
.L_x_274:
        /* <DEDUP_REMOVED lines=18> */
[----:B------:R-:W-:Y:S02]  /*16120*/  ISETP.GE.AND P4, PT, R13, RZ, PT ;  /* 0x000000ff0d00720c */ /* 0x000fe40003f86270 */
[----:B------:R-:W-:Y:S01]  /*16130*/  LOP3.LUT R13, RZ, R16, RZ, 0x33, !PT ;  /* 0x00000010ff0d7212 */ /* 0x000fe200078e33ff */
        /* <DEDUP_REMOVED lines=28> */
[----:B------:R-:W-:-:S04]  /*16300*/  @P3 VIADD R15, R15, 0x1 ;  /* 0x000000010f0f3836 */ /* 0x000fc80000000000 */
[----:B------:R-:W-:-:S05]  /*16310*/  @!P5 IMAD.MOV R15, RZ, RZ, -R15 ;  /* 0x000000ffff0fd224 */ /* 0x000fca00078e0a0f */
[----:B------:R-:W-:-:S05]  /*16320*/  SEL R14, R13, R15, !P2 ;  /* 0x0000000f0d0e7207 */ /* 0x000fca0005000000 */
[----:B------:R0:W-:Y:S02]  /*16330*/  STS [R7], R14 ;  /* 0x0000000e07007388 */ /* 0x0001e40000000800 */
.L_x_270:
[----:B------:R-:W-:Y:S05]  /*16340*/  BSYNC.RECONVERGENT B1 ;  /* 0x0000000000017941 */ /* 0x000fea0003800200 */
.L_x_269:
[----:B------:R-:W-:-:S04]  /*16350*/  IADD3 R12, PT, PT, R12, UR12, RZ ;  /* 0x0000000c0c0c7c10 */ /* 0x000fc8000fffe0ff */
[----:B------:R-:W-:-:S13]  /*16360*/  ISETP.GE.AND P2, PT, R12, R5, PT ;  /* 0x000000050c00720c */ /* 0x000fda0003f46270 */
[----:B------:R-:W-:Y:S05]  /*16370*/  @!P2 BRA `(.L_x_276) ;  /* 0xfffffff4005ca947 */ /* 0x000fea000383ffff */
.L_x_265:
[----:B------:R-:W-:Y:S05]  /*16380*/  BSYNC.RECONVERGENT B0 ;  /* 0x0000000000007941 */ /* 0x000fea0003800200 */
.L_x_264:
        /* <DEDUP_REMOVED lines=9> */
[----:B----4-:R-:W1:Y:S04]  /*16420*/  LDS.64 R12, [UR14+0xbfc0] ;  /* 0x00bfc00eff0c7984 */ /* 0x010e680008000a00 */
[----:B------:R-:W2:Y:S01]  /*16430*/  LDS.128 R8, [UR14+0xbfb0] ;  /* 0x00bfb00eff087984 */ /* 0x000ea20008000c00 */
[----:B-1----:R-:W-:-:S04]  /*16440*/  IMAD R0, R13, UR4, RZ ;  /* 0x000000040d007c24 */ /* 0x002fc8000f8e02ff */
[----:B--2---:R-:W-:-:S05]  /*16450*/  IMAD R5, R0, R9, RZ ;  /* 0x0000000900057224 */ /* 0x004fca00078e02ff */
[----:B------:R-:W-:-:S13]  /*16460*/  ISETP.GE.U32.AND P0, PT, R6, R5, PT ;  /* 0x000000050600720c */ /* 0x000fda0003f06070 */
[----:B------:R-:W-:Y:S05]  /*16470*/  @P0 BRA `(.L_x_278) ;  /* 0x00000000007c0947 */ /* 0x000fea0003800000 */
[----:B------:R-:W1:Y:S01]  /*16480*/  I2F.U32.RP R0, R9 ;  /* 0x0000000900007306 */ /* 0x000e620000209000 */
[----:B------:R-:W-:Y:S01]  /*16490*/  IMAD.MOV R5, RZ, RZ, -R9 ;  /* 0x000000ffff057224 */ /* 0x000fe200078e0a09 */
[----:B------:R-:W-:Y:S01]  /*164a0*/  ISETP.NE.U32.AND P2, PT, R9, RZ, PT ;  /* 0x000000ff0900720c */ /* 0x000fe20003f45070 */
[----:B------:R-:W-:-:S04]  /*164b0*/  UIADD3 UR9, UPT, UPT, UR10, 0x5c00, URZ ;  /* 0x00005c000a097890 */ /* 0x000fc8000fffe0ff */
[----:B------:R-:W-:Y:S01]  /*164c0*/  ULEA UR9, UR13, UR9, 0x18 ;  /* 0x000000090d097291 */ /* 0x000fe2000f8ec0ff */
[----:B-1----:R-:W0:Y:S02]  /*164d0*/  MUFU.RCP R0, R0 ;  /* 0x0000000000007308 */ /* 0x002e240000001000 */
        /* <DEDUP_REMOVED lines=11> */
[----:B------:R-:W-:-:S13]  /*16590*/  ISETP.GE.U32.AND P1, PT, R8, R9, PT ;  /* 0x000000090800720c */ /* 0x000fda0003f26070 */
[----:B------:R-:W-:Y:S01]  /*165a0*/  @P1 VIADD R2, R2, 0x1 ;  /* 0x0000000102021836 */ /* 0x000fe20000000000 */
[----:B------:R-:W-:-:S05]  /*165b0*/  @!P2 LOP3.LUT R2, RZ, R9, RZ, 0x33, !PT ;  /* 0x00000009ff02a212 */ /* 0x000fca00078e33ff */
[--C-:B------:R-:W-:Y:S02]  /*165c0*/  IMAD.MOV R0, RZ, RZ, -R2.reuse ;  /* 0x000000ffff007224 */ /* 0x100fe400078e0a02 */
[C---:B------:R-:W-:Y:S02]  /*165d0*/  IMAD.IADD R5, R9.reuse, 0x1, R2 ;  /* 0x0000000109057824 */ /* 0x040fe400078e0202 */
[C---:B------:R-:W-:Y:S02]  /*165e0*/  IMAD R0, R9.reuse, R0, R6 ;  /* 0x0000000009007224 */ /* 0x040fe400078e0206 */
[----:B------:R-:W-:-:S03]  /*165f0*/  IMAD R9, R9, UR4, RZ ;  /* 0x0000000409097c24 */ /* 0x000fc6000f8e02ff */
[----:B------:R-:W-:Y:S01]  /*16600*/  IADD3 R0, PT, PT, R0, R11, RZ ;  /* 0x0000000b00007210 */ /* 0x000fe20007ffe0ff */
[----:B------:R-:W-:-:S04]  /*16610*/  IMAD R9, R9, R12, R6 ;  /* 0x0000000c09097224 */ /* 0x000fc800078e0206 */
[----:B------:R-:W-:Y:S01]  /*16620*/  IMAD R0, R5, R10, R0 ;  /* 0x0000000a05007224 */ /* 0x000fe200078e0200 */
[----:B------:R-:W-:-:S04]  /*16630*/  LEA R9, R9, UR9, 0x2 ;  /* 0x0000000909097c11 */ /* 0x000fc8000f8e10ff */
[----:B------:R-:W-:-:S06]  /*16640*/  LEA R0, R0, UR14, 0x2 ;  /* 0x0000000e00007c11 */ /* 0x000fcc000f8e10ff */
[----:B------:R-:W0:Y:S04]  /*16650*/  LDS R0, [R0] ;  /* 0x0000000000007984 */ /* 0x000e280000000800 */
[----:B0-----:R1:W-:Y:S02]  /*16660*/  STS [R9], R0 ;  /* 0x0000000009007388 */ /* 0x0013e40000000800 */
.L_x_278:
[----:B------:R-:W-:Y:S05]  /*16670*/  BSYNC.RECONVERGENT B0 ;  /* 0x0000000000007941 */ /* 0x000fea0003800200 */
.L_x_277:
[----:B------:R-:W-:Y:S06]  /*16680*/  MEMBAR.SC.GPU ;  /* 0x0000000000007992 */ /* 0x000fec0000002000 */
[----:B------:R-:W-:-:S00]  /*16690*/  ERRBAR ;  /* 0x00000000000079ab */ /* 0x000fc00000000000 */
[----:B------:R-:W-:Y:S06]  /*166a0*/  CGAERRBAR ;  /* 0x00000000000075ab */ /* 0x000fec0000000000 */
[----:B------:R-:W-:Y:S02]  /*166b0*/  CCTL.IVALL ;  /* 0x00000000ff00798f */ /* 0x000fe40002000000 */
[----:B------:R-:W-:Y:S01]  /*166c0*/  BAR.SYNC.DEFER_BLOCKING 0x0 ;  /* 0x0000000000007b1d */ /* 0x000fe20000010000 */
[----:B------:R-:W-:-:S05]  /*166d0*/  SHF.R.U32.HI R2, RZ, 0x5, R6 ;  /* 0x00000005ff027819 */ /* 0x000fca0000011606 */
[----:B------:R-:W-:Y:S01]  /*166e0*/  BSSY.RECONVERGENT B0, `(.L_x_279) ;  /* 0x0000024000007945 */ /* 0x000fe20003800200 */
[----:B-1----:R-:W1:Y:S02]  /*166f0*/  LDS R0, [UR14+0xbfc0] ;  /* 0x00bfc00eff007984 */ /* 0x002e640008000800 */
[----:B-1----:R-:W-:-:S13]  /*16700*/  ISETP.GE.AND P0, PT, R2, R0, PT ;  /* 0x000000000200720c */ /* 0x002fda0003f06270 */
[----:B------:R-:W-:Y:S05]  /*16710*/  @P0 BRA `(.L_x_280) ;  /* 0x0000000000800947 */ /* 0x000fea0003800000 */
[----:B------:R-:W1:Y:S04]  /*16720*/  LDS.128 R8, [UR14+0xbfb0] ;  /* 0x00bfb00eff087984 */ /* 0x000e680008000c00 */
[----:B0-----:R-:W0:Y:S01]  /*16730*/  LDS R7, [UR14+0xbfdc] ;  /* 0x00bfdc0eff077984 */ /* 0x001e220008000800 */
[C-C-:B-1----:R-:W-:Y:S02]  /*16740*/  IMAD.IADD R5, R2.reuse, 0x1, R9.reuse ;  /* 0x0000000102057824 */ /* 0x142fe400078e0209 */
[----:B------:R-:W-:Y:S02]  /*16750*/  IMAD R12, R2, R11, RZ ;  /* 0x0000000b020c7224 */ /* 0x000fe400078e02ff */
[-C--:B------:R-:W-:Y:S02]  /*16760*/  IMAD R9, R5, R10.reuse, R9 ;  /* 0x0000000a05097224 */ /* 0x080fe400078e0209 */
[----:B0-----:R-:W-:-:S02]  /*16770*/  IMAD R8, R7, R10, RZ ;  /* 0x0000000a07087224 */ /* 0x001fc400078e02ff */
[----:B------:R-:W-:-:S07]  /*16780*/  IMAD R5, R7, R11, RZ ;  /* 0x0000000b07057224 */ /* 0x000fce00078e02ff */
.L_x_284:
        /* <DEDUP_REMOVED lines=11> */
.L_x_283:
        /* <DEDUP_REMOVED lines=10> */
.L_x_282:
[----:B------:R-:W-:Y:S05]  /*168e0*/  BSYNC.RECONVERGENT B1 ;  /* 0x0000000000017941 */ /* 0x000fea0003800200 */
.L_x_281:
[----:B------:R-:W-:Y:S01]  /*168f0*/  IMAD.IADD R9, R8, 0x1, R9 ;  /* 0x0000000108097824 */ /* 0x000fe200078e0209 */
[----:B------:R-:W-:Y:S01]  /*16900*/  IADD3 R12, PT, PT, R5, R12, RZ ;  /* 0x0000000c050c7210 */ /* 0x000fe20007ffe0ff */
[----:B------:R-:W-:Y:S06]  /*16910*/  @!P1 BRA `(.L_x_284) ;  /* 0xfffffffc009c9947 */ /* 0x000fec000383ffff */
.L_x_280:
[----:B------:R-:W-:Y:S05]  /*16920*/  BSYNC.RECONVERGENT B0 ;  /* 0x0000000000007941 */ /* 0x000fea0003800200 */
.L_x_279:
[----:B------:R-:W-:Y:S06]  /*16930*/  MEMBAR.SC.GPU ;  /* 0x0000000000007992 */ /* 0x000fec0000002000 */
[----:B------:R-:W-:-:S00]  /*16940*/  ERRBAR ;  /* 0x00000000000079ab */ /* 0x000fc00000000000 */
[----:B------:R-:W-:Y:S06]  /*16950*/  CGAERRBAR ;  /* 0x00000000000075ab */ /* 0x000fec0000000000 */
[----:B------:R-:W-:Y:S01]  /*16960*/  CCTL.IVALL ;  /* 0x00000000ff00798f */ /* 0x000fe20002000000 */
[----:B------:R-:W1:Y:S02]  /*16970*/  LDCU UR4, c[0x0][0x3ac] ;  /* 0x00007580ff0477ac */ /* 0x000e640008000800 */
[----:B-1----:R-:W-:Y:S01]  /*16980*/  IMAD.U32 R2, RZ, RZ, UR4 ;  /* 0x00000004ff027e24 */ /* 0x002fe2000f8e00ff */
[----:B------:R-:W-:Y:S01]  /*16990*/  UMOV UR4, UR5 ;  /* 0x0000000500047c82 */ /* 0x000fe20008000000 */
[----:B------:R-:W-:Y:S03]  /*169a0*/  BAR.SYNC.DEFER_BLOCKING 0x0 ;  /* 0x0000000000007b1d */ /* 0x000fe60000010000 */
[----:B------:R-:W-:-:S13]  /*169b0*/  ISETP.NE.AND P0, PT, R2, UR5, PT ;  /* 0x0000000502007c0c */ /* 0x000fda000bf05270 */
[----:B------:R-:W-:Y:S05]  /*169c0*/  @P0 BRA `(.L_x_285) ;  /* 0xffffffd000400947 */ /* 0x000fea000383ffff */
.L_x_250:
[----:B------:R-:W1:Y:S01]  /*169d0*/  S2UR UR5, SR_CgaCtaId ;  /* 0x00000000000579c3 */ /* 0x000e620000008800 */
[----:B------:R-:W-:Y:S01]  /*169e0*/  UMOV UR4, 0x400 ;  /* 0x0000040000047882 */ /* 0x000fe20000000000 */
[----:B------:R-:W-:Y:S01]  /*169f0*/  BSSY.RECONVERGENT B0, `(.L_x_286) ;  /* 0x000004b000007945 */ /* 0x000fe20003800200 */
[----:B-1----:R-:W-:-:S09]  /*16a00*/  ULEA UR4, UR5, UR4, 0x18 ;  /* 0x0000000405047291 */ /* 0x002fd2000f8ec0ff */
[----:B0-----:R-:W0:Y:S04]  /*16a10*/  LDS.128 R8, [UR4+0xbfc0] ;  /* 0x00bfc004ff087984 */ /* 0x001e280008000c00 */
[----:B------:R-:W1:Y:S01]  /*16a20*/  LDS.128 R12, [UR4+0xbfb0] ;  /* 0x00bfb004ff0c7984 */ /* 0x000e620008000c00 */
[----:B0-----:R-:W-:Y:S02]  /*16a30*/  IMAD R2, R9, R2, RZ ;  /* 0x0000000209027224 */ /* 0x001fe400078e02ff */
[C---:B-1----:R-:W-:Y:S01]  /*16a40*/  IMAD R5, R15.reuse, R8, RZ ;  /* 0x000000080f057224 */ /* 0x042fe200078e02ff */
[----:B------:R-:W-:-:S04]  /*16a50*/  ISETP.GE.AND P0, PT, R15, RZ, PT ;  /* 0x000000ff0f00720c */ /* 0x000fc80003f06270 */
[----:B------:R-:W-:-:S13]  /*16a60*/  ISETP.GE.OR P0, PT, R6, R5, !P0 ;  /* 0x000000050600720c */ /* 0x000fda0004706670 */
[----:B------:R-:W-:Y:S05]  /*16a70*/  @P0 BRA `(.L_x_287) ;  /* 0x0000000400080947 */ /* 0x000fea0003800000 */
[----:B------:R-:W-:Y:S01]  /*16a80*/  IABS R0, R15 ;  /* 0x0000000f00007213 */ /* 0x000fe20000000000 */
[----:B------:R-:W0:Y:S01]  /*16a90*/  LDC R10, c[0x0][0x3b4] ;  /* 0x0000ed00ff0a7b82 */ /* 0x000e220000000800 */
[----:B------:R-:W-:Y:S02]  /*16aa0*/  IMAD R7, R2, R11, R2 ;  /* 0x0000000b02077224 */ /* 0x000fe400078e0202 */
[----:B------:R-:W1:Y:S05]  /*16ab0*/  I2F.RP R12, R0 ;  /* 0x00000000000c7306 */ /* 0x000e6a0000209400 */
[----:B------:R-:W2:Y:S03]  /*16ac0*/  LDC.64 R8, c[0x0][0x380] ;  /* 0x0000e000ff087b82 */ /* 0x000ea60000000a00 */
[----:B-1----:R-:W1:Y:S01]  /*16ad0*/  MUFU.RCP R12, R12 ;  /* 0x0000000c000c7308 */ /* 0x002e620000001000 */
[----:B0-----:R-:W-:-:S04]  /*16ae0*/  IMAD R10, R15, UR11, R10 ;  /* 0x0000000b0f0a7c24 */ /* 0x001fc8000f8e020a */
[----:B------:R-:W-:Y:S02]  /*16af0*/  IMAD.IADD R7, R10, 0x1, -R7 ;  /* 0x000000010a077824 */ /* 0x000fe400078e0a07 */
[----:B------:R-:W-:Y:S02]  /*16b00*/  IMAD.MOV.U32 R10, RZ, RZ, R6 ;  /* 0x000000ffff0a7224 */ /* 0x000fe400078e0006 */
[----:B-1----:R-:W-:-:S04]  /*16b10*/  VIADD R16, R12, 0xffffffe ;  /* 0x0ffffffe0c107836 */ /* 0x002fc80000000000 */
[----:B------:R0:W1:Y:S02]  /*16b20*/  F2I.FTZ.U32.TRUNC.NTZ R17, R16 ;  /* 0x0000001000117305 */ /* 0x000064000021f000 */
[----:B0-----:R-:W-:Y:S02]  /*16b30*/  HFMA2 R16, -RZ, RZ, 0, 0 ;  /* 0x00000000ff107431 */ /* 0x001fe400000001ff */
[----:B-1----:R-:W-:-:S04]  /*16b40*/  IMAD.MOV R19, RZ, RZ, -R17 ;  /* 0x000000ffff137224 */ /* 0x002fc800078e0a11 */
[----:B------:R-:W-:-:S04]  /*16b50*/  IMAD R19, R19, R0, RZ ;  /* 0x0000000013137224 */ /* 0x000fc800078e02ff */
[----:B--2---:R-:W-:-:S07]  /*16b60*/  IMAD.HI.U32 R17, R17, R19, R16 ;  /* 0x0000001311117227 */ /* 0x004fce00078e0010 */
.L_x_290:
        /* <DEDUP_REMOVED lines=18> */
[----:B------:R-:W-:-:S13]  /*16c90*/  ISETP.GE.AND P1, PT, R16, R2, PT ;  /* 0x000000021000720c */ /* 0x000fda0003f26270 */
[----:B------:R-:W-:Y:S05]  /*16ca0*/  @P1 BRA `(.L_x_289) ;  /* 0x00000000006c1947 */ /* 0x000fea0003800000 */
[--C-:B------:R-:W-:Y:S01]  /*16cb0*/  IMAD.MOV.U32 R0, RZ, RZ, R12.reuse ;  /* 0x000000ffff007224 */ /* 0x100fe200078e000c */
[----:B------:R-:W-:Y:S01]  /*16cc0*/  ISETP.GE.AND P2, PT, R10, RZ, PT ;  /* 0x000000ff0a00720c */ /* 0x000fe20003f46270 */
[----:B------:R-:W0:Y:S01]  /*16cd0*/  S2UR UR5, SR_CgaCtaId ;  /* 0x00000000000579c3 */ /* 0x000e220000008800 */
[----:B------:R-:W-:Y:S01]  /*16ce0*/  IMAD.IADD R18, R19, 0x1, -R12 ;  /* 0x0000000113127824 */ /* 0x000fe200078e0a0c */
[----:B------:R-:W-:Y:S01]  /*16cf0*/  IADD3 R17, PT, PT, R16, R13, RZ ;  /* 0x0000000d10117210 */ /* 0x000fe20007ffe0ff */
[----:B------:R-:W-:Y:S01]  /*16d00*/  UMOV UR4, 0x400 ;  /* 0x0000040000047882 */ /* 0x000fe20000000000 */
[-C--:B------:R-:W-:Y:S01]  /*16d10*/  ISETP.GT.U32.AND P1, PT, R0, R19.reuse, PT ;  /* 0x000000130000720c */ /* 0x080fe20003f24070 */
[----:B------:R-:W1:Y:S03]  /*16d20*/  I2F.RP R22, R12 ;  /* 0x0000000c00167306 */ /* 0x000e660000209400 */
[----:B------:R-:W-:-:S05]  /*16d30*/  SEL R18, R18, R19, !P1 ;  /* 0x0000001312127207 */ /* 0x000fca0004800000 */
[----:B------:R-:W-:-:S05]  /*16d40*/  @!P2 IMAD.MOV R18, RZ, RZ, -R18 ;  /* 0x000000ffff12a224 */ /* 0x000fca00078e0a12 */
[----:B------:R-:W-:Y:S01]  /*16d50*/  SEL R18, R21, R18, !P0 ;  /* 0x0000001215127207 */ /* 0x000fe20004000000 */
[----:B-1----:R-:W1:Y:S04]  /*16d60*/  MUFU.RCP R22, R22 ;  /* 0x0000001600167308 */ /* 0x002e680000001000 */
[----:B------:R-:W-:Y:S01]  /*16d70*/  IMAD.IADD R19, R18, 0x1, R13 ;  /* 0x0000000112137824 */ /* 0x000fe200078e020d */
[----:B0-----:R-:W-:Y:S01]  /*16d80*/  ULEA UR4, UR5, UR4, 0x18 ;  /* 0x0000000405047291 */ /* 0x001fe2000f8ec0ff */
[----:B------:R-:W-:Y:S02]  /*16d90*/  IMAD.IADD R18, R7, 0x1, R18 ;  /* 0x0000000107127824 */ /* 0x000fe400078e0212 */
[----:B------:R-:W-:Y:S02]  /*16da0*/  IMAD R17, R17, R14, R19 ;  /* 0x0000000e11117224 */ /* 0x000fe400078e0213 */
[----:B------:R-:W-:Y:S01]  /*16db0*/  IMAD R19, R16, R11, R18 ;  /* 0x0000000b10137224 */ /* 0x000fe200078e0212 */
[----:B------:R-:W-:-:S02]  /*16dc0*/  MOV R16, RZ ;  /* 0x000000ff00107202 */ /* 0x000fc40000000f00 */
        /* <DEDUP_REMOVED lines=9> */
.L_x_289:
[----:B------:R-:W-:Y:S05]  /*16e60*/  BSYNC.RECONVERGENT B1 ;  /* 0x0000000000017941 */ /* 0x000fea0003800200 */
.L_x_288:
[----:B------:R-:W-:-:S05]  /*16e70*/  VIADD R10, R10, UR12 ;  /* 0x0000000c0a0a7c36 */ /* 0x000fca0008000000 */
[----:B------:R-:W-:-:S13]  /*16e80*/  ISETP.GE.AND P0, PT, R10, R5, PT ;  /* 0x000000050a00720c */ /* 0x000fda0003f06270 */
[----:B------:R-:W-:Y:S05]  /*16e90*/  @!P0 BRA `(.L_x_290) ;  /* 0xfffffffc00348947 */ /* 0x000fea000383ffff */
.L_x_287:
[----:B------:R-:W-:Y:S05]  /*16ea0*/  BSYNC.RECONVERGENT B0 ;  /* 0x0000000000007941 */ /* 0x000fea0003800200 */
.L_x_286:
[----:B------:R-:W-:Y:S06]  /*16eb0*/  MEMBAR.SC.GPU ;  /* 0x0000000000007992 */ /* 0x000fec0000002000 */
[----:B------:R-:W-:-:S00]  /*16ec0*/  ERRBAR ;  /* 0x00000000000079ab */ /* 0x000fc00000000000 */
[----:B------:R-:W-:Y:S06]  /*16ed0*/  CGAERRBAR ;  /* 0x00000000000075ab */ /* 0x000fec0000000000 */
[----:B------:R-:W-:Y:S02]  /*16ee0*/  CCTL.IVALL ;  /* 0x00000000ff00798f */ /* 0x000fe40002000000 */
[----:B------:R-:W-:Y:S01]  /*16ef0*/  BAR.SYNC.DEFER_BLOCKING 0x0 ;  /* 0x0000000000007b1d */ /* 0x000fe20000010000 */
[----:B------:R-:W-:-:S05]  /*16f00*/  ISETP.NE.AND P1, PT, R6, RZ, PT ;  /* 0x000000ff0600720c */ /* 0x000fca0003f25270 */
[----:B------:R-:W-:Y:S08]  /*16f10*/  BSSY.RECONVERGENT B0, `(.L_x_291) ;  /* 0x000000f000007945 */ /* 0x000ff00003800200 */
[----:B------:R-:W-:Y:S05]  /*16f20*/  @P1 BRA `(.L_x_292) ;  /* 0x0000000000341947 */ /* 0x000fea0003800000 */
[----:B------:R-:W1:Y:S01]  /*16f30*/  S2UR UR5, SR_CgaCtaId ;  /* 0x00000000000579c3 */ /* 0x000e620000008800 */
[----:B------:R-:W-:-:S07]  /*16f40*/  UMOV UR4, 0x400 ;  /* 0x0000040000047882 */ /* 0x000fce0000000000 */
[----:B------:R-:W2:Y:S08]  /*16f50*/  LDC R5, c[0x0][0x388] ;  /* 0x0000e200ff057b82 */ /* 0x000eb00000000800 */
[----:B------:R-:W3:Y:S01]  /*16f60*/  LDC.64 R8, c[0x0][0x3b8] ;  /* 0x0000ee00ff087b82 */ /* 0x000ee20000000a00 */
[----:B-1----:R-:W-:-:S09]  /*16f70*/  ULEA UR4, UR5, UR4, 0x18 ;  /* 0x0000000405047291 */ /* 0x002fd2000f8ec0ff */
[----:B------:R-:W2:Y:S02]  /*16f80*/  LDS R0, [UR4+0xbfd4] ;  /* 0x00bfd404ff007984 */ /* 0x000ea40008000800 */
[----:B------:R-:W2:Y:S02]  /*16f90*/  LDCU UR4, c[0x0][0x3b0] ;  /* 0x00007600ff0477ac */ /* 0x000ea40008000800 */
[----:B--2---:R-:W-:-:S04]  /*16fa0*/  IMAD R0, R0, UR4, R5 ;  /* 0x0000000400007c24 */ /* 0x004fc8000f8e0205 */
[----:B------:R-:W-:-:S04]  /*16fb0*/  VIADD R5, R0, 0x1 ;  /* 0x0000000100057836 */ /* 0x000fc80000000000 */
[----:B---3--:R-:W-:-:S05]  /*16fc0*/  IMAD.WIDE R8, R5, 0x4, R8 ;  /* 0x0000000405087825 */ /* 0x008fca00078e0208 */
[----:B------:R-:W2:Y:S02]  /*16fd0*/  LDG.E.STRONG.SYS R0, desc[UR6][R8.64] ;  /* 0x0000000608007981 */ /* 0x000ea4000c1f5900 */
[----:B--2---:R-:W-:-:S05]  /*16fe0*/  VIADD R5, R0, 0x1 ;  /* 0x0000000100057836 */ /* 0x004fca0000000000 */
[----:B------:R1:W-:Y:S02]  /*16ff0*/  STG.E.STRONG.SYS desc[UR6][R8.64], R5 ;  /* 0x0000000508007986 */ /* 0x0003e4000c115906 */
.L_x_292:
[----:B------:R-:W-:Y:S05]  /*17000*/  BSYNC.RECONVERGENT B0 ;  /* 0x0000000000007941 */ /* 0x000fea0003800200 */
.L_x_291:
        /* <DEDUP_REMOVED lines=9> */
[----:B-1----:R-:W1:Y:S02]  /*170a0*/  LDS R5, [UR4+0xbfd0] ;  /* 0x00bfd004ff057984 */ /* 0x002e640008000800 */
[----:B-1----:R-:W-:-:S05]  /*170b0*/  VIADD R0, R5, 0xffffffff ;  /* 0xffffffff05007836 */ /* 0x002fca0000000000 */
[----:B------:R-:W-:-:S13]  /*170c0*/  ISETP.LE.AND P0, PT, R0, UR11, PT ;  /* 0x0000000b00007c0c */ /* 0x000fda000bf03270 */
[----:B------:R-:W-:Y:S05]  /*170d0*/  @!P0 BRA `(.L_x_293) ;  /* 0xffffffc800048947 */ /* 0x000fea000383ffff */
.L_x_246:
[----:B------:R-:W-:Y:S01]  /*170e0*/  BSSY B0, `(.L_x_294) ;  /* 0x000000f000007945 */ /* 0x000fe20003800000 */
[----:B------:R-:W-:-:S03]  /*170f0*/  IADD3 R0, PT, PT, R5, -0x1, RZ ;  /* 0xffffffff05007810 */ /* 0x000fc60007ffe0ff */
[----:B------:R-:W-:Y:S05]  /*17100*/  @P1 BRA `(.L_x_295) ;  /* 0x0000000000301947 */ /* 0x000fea0003800000 */
[----:B------:R-:W1:Y:S01]  /*17110*/  LDS R7, [UR4+0xbfd4] ;  /* 0x00bfd404ff077984 */ /* 0x000e620008000800 */
[----:B------:R-:W1:Y:S01]  /*17120*/  LDC R10, c[0x0][0x388] ;  /* 0x0000e200ff0a7b82 */ /* 0x000e620000000800 */
[----:B------:R-:W1:Y:S02]  /*17130*/  LDCU UR5, c[0x0][0x3b0] ;  /* 0x00007600ff0577ac */ /* 0x000e640008000800 */
[----:B------:R-:W2:Y:S05]  /*17140*/  LDS R2, [UR4+0xbfb0] ;  /* 0x00bfb004ff027984 */ /* 0x000eaa0008000800 */
[----:B0-----:R-:W0:Y:S01]  /*17150*/  LDC.64 R8, c[0x0][0x3b8] ;  /* 0x0000ee00ff087b82 */ /* 0x001e220000000a00 */
[----:B-1----:R-:W-:Y:S01]  /*17160*/  IMAD R7, R7, UR5, R10 ;  /* 0x0000000507077c24 */ /* 0x002fe2000f8e020a */
[----:B--2---:R-:W-:-:S03]  /*17170*/  VIADDMNMX R11, R2, R0, R5, PT ;  /* 0x00000000020b7246 */ /* 0x004fc60003800105 */
[----:B0-----:R-:W-:-:S07]  /*17180*/  IMAD.WIDE R8, R7, 0x4, R8 ;  /* 0x0000000407087825 */ /* 0x001fce00078e0208 */
.L_x_296:
[----:B------:R-:W2:Y:S01]  /*17190*/  LDG.E.STRONG.SYS R2, desc[UR6][R8.64] ;  /* 0x0000000608027981 */ /* 0x000ea2000c1f5900 */
[----:B------:R-:W-:Y:S05]  /*171a0*/  YIELD ;  /* 0x0000000000007946 */ /* 0x000fea0003800000 */
[----:B--2---:R-:W-:-:S13]  /*171b0*/  ISETP.GE.AND P0, PT, R2, R11, PT ;  /* 0x0000000b0200720c */ /* 0x004fda0003f06270 */
[----:B------:R-:W-:Y:S05]  /*171c0*/  @!P0 BRA `(.L_x_296) ;  /* 0xfffffffc00f08947 */ /* 0x000fea000383ffff */
.L_x_295:
[----:B------:R-:W-:Y:S05]  /*171d0*/  BSYNC B0 ;  /* 0x0000000000007941 */ /* 0x000fea0003800000 */
.L_x_294:
        /* <DEDUP_REMOVED lines=10> */
[----:B------:R-:W1:Y:S01]  /*17280*/  LDCU UR4, c[0x0][0x3b4] ;  /* 0x00007680ff0477ac */ /* 0x000e620008000800 */
[----:B------:R-:W-:Y:S01]  /*17290*/  IMAD.MOV.U32 R2, RZ, RZ, RZ ;  /* 0x000000ffff027224 */ /* 0x000fe200078e00ff */
[----:B-1----:R-:W-:-:S12]  /*172a0*/  USHF.R.S32.HI UR5, URZ, 0x1f, UR4 ;  /* 0x0000001fff057899 */ /* 0x002fd80008011404 */
.L_x_332:
[----:B------:R-:W1:Y:S01]  /*172b0*/  S2UR UR10, SR_CgaCtaId ;  /* 0x00000000000a79c3 */ /* 0x000e620000008800 */
[----:B------:R-:W-:Y:S01]  /*172c0*/  UMOV UR9, 0x400 ;  /* 0x0000040000097882 */ /* 0x000fe20000000000 */
[----:B------:R-:W-:Y:S01]  /*172d0*/  BSSY.RECONVERGENT B0, `(.L_x_298) ;  /* 0x000002a000007945 */ /* 0x000fe20003800200 */
[----:B-1----:R-:W-:-:S09]  /*172e0*/  ULEA UR11, UR10, UR9, 0x18 ;  /* 0x000000090a0b7291 */ /* 0x002fd2000f8ec0ff */
[----:B0-----:R-:W0:Y:S04]  /*172f0*/  LDS.64 R8, [UR11+0xbfc0] ;  /* 0x00bfc00bff087984 */ /* 0x001e280008000a00 */
[----:B------:R-:W1:Y:S01]  /*17300*/  LDS R23, [UR11+0xbfb4] ;  /* 0x00bfb40bff177984 */ /* 0x000e620008000800 */
[----:B0-----:R-:W-:-:S04]  /*17310*/  IMAD R22, R9, R2, RZ ;  /* 0x0000000209167224 */ /* 0x001fc800078e02ff */
[C---:B-1----:R-:W-:Y:S02]  /*17320*/  IMAD R9, R22.reuse, R23, RZ ;  /* 0x0000001716097224 */ /* 0x042fe400078e02ff */
[----:B------:R-:W-:-:S03]  /*17330*/  IMAD.IADD R7, R22, 0x1, R23 ;  /* 0x0000000116077824 */ /* 0x000fc600078e0217 */
[----:B------:R-:W-:Y:S01]  /*17340*/  ISETP.GE.U32.AND P0, PT, R6, R9, PT ;  /* 0x000000090600720c */ /* 0x000fe20003f06070 */
[----:B------:R-:W-:-:S05]  /*17350*/  IMAD R11, R23, R7, RZ ;  /* 0x00000007170b7224 */ /* 0x000fca00078e02ff */
[----:B------:R-:W-:-:S07]  /*17360*/  ISETP.GE.U32.AND P3, PT, R6, R11, PT ;  /* 0x0000000b0600720c */ /* 0x000fce0003f66070 */
[----:B----4-:R-:W-:Y:S06]  /*17370*/  @P0 BRA `(.L_x_299) ;  /* 0x00000000007c0947 */ /* 0x010fec0003800000 */
[----:B------:R-:W0:Y:S01]  /*17380*/  I2F.U32.RP R9, R23 ;  /* 0x0000001700097306 */ /* 0x000e220000209000 */
[----:B------:R-:W-:Y:S01]  /*17390*/  IADD3 R13, PT, PT, RZ, -R23, RZ ;  /* 0x80000017ff0d7210 */ /* 0x000fe20007ffe0ff */
[----:B------:R-:W-:Y:S01]  /*173a0*/  UIADD3 UR4, UPT, UPT, UR9, 0x5c00, URZ ;  /* 0x00005c0009047890 */ /* 0x000fe2000fffe0ff */
[----:B------:R-:W-:-:S03]  /*173b0*/  ISETP.NE.U32.AND P2, PT, R23, RZ, PT ;  /* 0x000000ff1700720c */ /* 0x000fc60003f45070 */
[----:B------:R-:W-:Y:S02]  /*173c0*/  ULEA UR4, UR10, UR4, 0x18 ;  /* 0x000000040a047291 */ /* 0x000fe4000f8ec0ff */
[----:B0-----:R-:W0:Y:S02]  /*173d0*/  MUFU.RCP R9, R9 ;  /* 0x0000000900097308 */ /* 0x001e240000001000 */
[----:B0-----:R-:W-:Y:S02]  /*173e0*/  VIADD R10, R9, 0xffffffe ;  /* 0x0ffffffe090a7836 */ /* 0x001fe40000000000 */
[----:B------:R-:W-:-:S04]  /*173f0*/  IMAD R9, R23, R2, RZ ;  /* 0x0000000217097224 */ /* 0x000fc800078e02ff */
[----:B------:R0:W1:Y:S01]  /*17400*/  F2I.FTZ.U32.TRUNC.NTZ R11, R10 ;  /* 0x0000000a000b7305 */ /* 0x000062000021f000 */
[----:B------:R-:W-:Y:S02]  /*17410*/  IMAD R8, R9, R8, R6 ;  /* 0x0000000809087224 */ /* 0x000fe400078e0206 */
[----:B0-----:R-:W-:Y:S02]  /*17420*/  IMAD.MOV.U32 R10, RZ, RZ, RZ ;  /* 0x000000ffff0a7224 */ /* 0x001fe400078e00ff */
[----:B-1----:R-:W-:-:S04]  /*17430*/  IMAD R13, R13, R11, RZ ;  /* 0x0000000b0d0d7224 */ /* 0x002fc800078e02ff */
[----:B------:R-:W-:Y:S01]  /*17440*/  IMAD.HI.U32 R11, R11, R13, R10 ;  /* 0x0000000d0b0b7227 */ /* 0x000fe200078e000a */
[----:B------:R-:W-:-:S05]  /*17450*/  LEA R10, R8, UR4, 0x2 ;  /* 0x00000004080a7c11 */ /* 0x000fca000f8e10ff */
[----:B------:R-:W-:Y:S01]  /*17460*/  IMAD.HI.U32 R12, R11, R6, RZ ;  /* 0x000000060b0c7227 */ /* 0x000fe200078e00ff */
[----:B------:R-:W-:Y:S03]  /*17470*/  LDS R10, [R10] ;  /* 0x000000000a0a7984 */ /* 0x000fe60000000800 */
[----:B------:R-:W-:Y:S01]  /*17480*/  IMAD.MOV R14, RZ, RZ, -R12 ;  /* 0x000000ffff0e7224 */ /* 0x000fe200078e0a0c */
        /* <DEDUP_REMOVED lines=14> */
.L_x_299:
[----:B------:R-:W-:Y:S05]  /*17570*/  BSYNC.RECONVERGENT B0 ;  /* 0x0000000000007941 */ /* 0x000fea0003800200 */
.L_x_298:
[----:B------:R-:W1:Y:S01]  /*17580*/  LDS R25, [UR11+0xbfd8] ;  /* 0x00bfd80bff197984 */ /* 0x000e620008000800 */
[----:B------:R-:W-:Y:S03]  /*17590*/  BSSY.RECONVERGENT B0, `(.L_x_300) ;  /* 0x0000028000007945 */ /* 0x000fe60003800200 */
[----:B0-----:R-:W0:Y:S01]  /*175a0*/  LDS.64 R8, [UR11+0xbfc8] ;  /* 0x00bfc80bff087984 */ /* 0x001e220008000a00 */
[----:B------:R-:W-:Y:S05]  /*175b0*/  @P3 BRA `(.L_x_301) ;  /* 0x0000000000943947 */ /* 0x000fea0003800000 */
[----:B------:R-:W2:Y:S01]  /*175c0*/  I2F.U32.RP R12, R23 ;  /* 0x00000017000c7306 */ /* 0x000ea20000209000 */
[----:B------:R-:W-:Y:S01]  /*175d0*/  IMAD.MOV R13, RZ, RZ, -R23 ;  /* 0x000000ffff0d7224 */ /* 0x000fe200078e0a17 */
[----:B------:R-:W-:Y:S01]  /*175e0*/  ISETP.NE.U32.AND P2, PT, R23, RZ, PT ;  /* 0x000000ff1700720c */ /* 0x000fe20003f45070 */
[----:B------:R-:W3:Y:S01]  /*175f0*/  LDCU UR4, c[0x0][0x3b4] ;  /* 0x00007680ff0477ac */ /* 0x000ee20008000800 */
[----:B------:R-:W4:Y:S04]  /*17600*/  LDCU.64 UR12, c[0x0][0x380] ;  /* 0x00007000ff0c77ac */ /* 0x000f280008000a00 */
[----:B--2---:R-:W2:Y:S02]  /*17610*/  MUFU.RCP R12, R12 ;  /* 0x0000000c000c7308 */ /* 0x004ea40000001000 */
[----:B--2---:R-:W-:-:S02]  /*17620*/  VIADD R10, R12, 0xffffffe ;  /* 0x0ffffffe0c0a7836 */ /* 0x004fc40000000000 */
[----:B------:R-:W-:-:S04]  /*17630*/  IMAD.MOV R12, RZ, RZ, -R7 ;  /* 0x000000ffff0c7224 */ /* 0x000fc800078e0a07 */
[----:B------:R2:W5:Y:S02]  /*17640*/  F2I.FTZ.U32.TRUNC.NTZ R11, R10 ;  /* 0x0000000a000b7305 */ /* 0x000564000021f000 */
[----:B--2---:R-:W-:Y:S02]  /*17650*/  HFMA2 R10, -RZ, RZ, 0, 0 ;  /* 0x00000000ff0a7431 */ /* 0x004fe400000001ff */
[----:B-----5:R-:W-:-:S04]  /*17660*/  IMAD R13, R13, R11, RZ ;  /* 0x0000000b0d0d7224 */ /* 0x020fc800078e02ff */
        /* <DEDUP_REMOVED lines=8> */
[----:B------:R-:W-:Y:S01]  /*176f0*/  @P1 VIADD R14, R14, 0x1 ;  /* 0x000000010e0e1836 */ /* 0x000fe20000000000 */
[----:B------:R-:W-:-:S04]  /*17700*/  @!P2 LOP3.LUT R14, RZ, R23, RZ, 0x33, !PT ;  /* 0x00000017ff0ea212 */ /* 0x000fc800078e33ff */
[C---:B------:R-:W-:Y:S01]  /*17710*/  IADD3 R11, PT, PT, -R14.reuse, RZ, RZ ;  /* 0x000000ff0e0b7210 */ /* 0x040fe20007ffe1ff */
[----:B01----:R-:W-:Y:S02]  /*17720*/  IMAD R10, R14, R8, R25 ;  /* 0x000000080e0a7224 */ /* 0x003fe400078e0219 */
[----:B---3--:R-:W-:Y:S02]  /*17730*/  IMAD R8, R9, R12, UR4 ;  /* 0x0000000409087e24 */ /* 0x008fe4000f8e020c */
[----:B------:R-:W-:-:S04]  /*17740*/  IMAD R15, R23, R11, R6 ;  /* 0x0000000b170f7224 */ /* 0x000fc800078e0206 */
[----:B------:R-:W-:-:S05]  /*17750*/  IMAD.IADD R11, R15, 0x1, R10 ;  /* 0x000000010f0b7824 */ /* 0x000fca00078e020a */
[----:B------:R-:W-:Y:S02]  /*17760*/  SHF.R.S32.HI R13, RZ, 0x1f, R11 ;  /* 0x0000001fff0d7819 */ /* 0x000fe4000001140b */
[----:B------:R-:W-:-:S04]  /*17770*/  IADD3 R11, P0, PT, R8, R11, RZ ;  /* 0x0000000b080b7210 */ /* 0x000fc80007f1e0ff */
[----:B------:R-:W-:Y:S02]  /*17780*/  LEA.HI.X.SX32 R8, R8, R13, 0x1, P0 ;  /* 0x0000000d08087211 */ /* 0x000fe400000f0eff */
[----:B----4-:R-:W-:-:S04]  /*17790*/  LEA R10, P0, R11, UR12, 0x2 ;  /* 0x0000000c0b0a7c11 */ /* 0x010fc8000f8010ff */
[----:B------:R-:W-:Y:S02]  /*177a0*/  LEA.HI.X R11, R11, UR13, R8, 0x2, P0 ;  /* 0x0000000d0b0b7c11 */ /* 0x000fe400080f1408 */
[----:B------:R-:W0:Y:S04]  /*177b0*/  LDS R8, [UR11+0xbfb8] ;  /* 0x00bfb80bff087984 */ /* 0x000e280008000800 */
[----:B------:R-:W2:Y:S01]  /*177c0*/  LDG.E.STRONG.SYS R10, desc[UR6][R10.64] ;  /* 0x000000060a0a7981 */ /* 0x000ea2000c1f5900 */
[----:B0-----:R-:W-:-:S05]  /*177d0*/  IMAD R13, R14, R8, R23 ;  /* 0x000000080e0d7224 */ /* 0x001fca00078e0217 */
[----:B------:R-:W-:-:S04]  /*177e0*/  IADD3 R13, PT, PT, R22, R13, R15 ;  /* 0x0000000d160d7210 */ /* 0x000fc80007ffe00f */
[----:B------:R-:W-:-:S05]  /*177f0*/  LEA R13, R13, UR11, 0x2 ;  /* 0x0000000b0d0d7c11 */ /* 0x000fca000f8e10ff */
[----:B--2---:R2:W-:Y:S02]  /*17800*/  STS [R13], R10 ;  /* 0x0000000a0d007388 */ /* 0x0045e40000000800 */
.L_x_301:
[----:B------:R-:W-:Y:S05]  /*17810*/  BSYNC.RECONVERGENT B0 ;  /* 0x0000000000007941 */ /* 0x000fea0003800200 */
.L_x_300:
[----:B--2---:R-:W2:Y:S01]  /*17820*/  LDS.64 R12, [UR11+0xbfb8] ;  /* 0x00bfb80bff0c7984 */ /* 0x004ea20008000a00 */
[----:B------:R-:W3:Y:S01]  /*17830*/  LDC R11, c[0x0][0x3ac] ;  /* 0x0000eb00ff0b7b82 */ /* 0x000ee20000000800 */
[----:B------:R-:W-:Y:S01]  /*17840*/  ISETP.GE.AND P0, PT, R5, 0x2, PT ;  /* 0x000000020500780c */ /* 0x000fe20003f06270 */
[C---:B-1----:R-:W-:Y:S01]  /*17850*/  IMAD.IADD R25, R23.reuse, 0x1, R25 ;  /* 0x0000000117197824 */ /* 0x042fe200078e0219 */
[----:B------:R-:W-:Y:S01]  /*17860*/  ISETP.GE.U32.AND P1, PT, R6, R7, PT ;  /* 0x000000070600720c */ /* 0x000fe20003f26070 */
[----:B------:R-:W-:Y:S04]  /*17870*/  BSSY.RECONVERGENT B0, `(.L_x_302) ;  /* 0x000003d000007945 */ /* 0x000fe80003800200 */
[----:B0-----:R-:W3:Y:S06]  /*17880*/  LDC R8, c[0x0][0x398] ;  /* 0x0000e600ff087b82 */ /* 0x001eec0000000800 */
[----:B------:R-:W-:-:S04]  /*17890*/  @P0 LEA.HI R10, R23, R23, RZ, 0x1 ;  /* 0x00000017170a0211 */ /* 0x000fc800078f08ff */
[----:B------:R-:W-:-:S05]  /*178a0*/  @P0 SHF.R.S32.HI R10, RZ, 0x1, R10 ;  /* 0x00000001ff0a0819 */ /* 0x000fca000001140a */
[----:B------:R-:W-:Y:S02]  /*178b0*/  @P0 IMAD.MOV R10, RZ, RZ, -R10 ;  /* 0x000000ffff0a0224 */ /* 0x000fe400078e0a0a */
[----:B---3--:R-:W-:-:S04]  /*178c0*/  IMAD R8, R8, R11, R2 ;  /* 0x0000000b08087224 */ /* 0x008fc800078e0202 */
[----:B------:R-:W-:Y:S02]  /*178d0*/  IMAD R8, R23, R8, RZ ;  /* 0x0000000817087224 */ /* 0x000fe400078e02ff */
[----:B--2---:R-:W-:Y:S02]  /*178e0*/  IMAD R13, R0, R13, RZ ;  /* 0x0000000d000d7224 */ /* 0x004fe400078e02ff */
[----:B------:R-:W-:-:S04]  /*178f0*/  IMAD R29, R8, R25, RZ ;  /* 0x00000019081d7224 */ /* 0x000fc800078e02ff */
[----:B------:R-:W-:Y:S01]  /*17900*/  @P0 IMAD R29, R2, R10, R29 ;  /* 0x0000000a021d0224 */ /* 0x000fe200078e021d */
[----:B------:R-:W-:Y:S06]  /*17910*/  @P1 BRA `(.L_x_303) ;  /* 0x0000000000c81947 */ /* 0x000fec0003800000 */
[----:B------:R-:W-:-:S13]  /*17920*/  ISETP.GE.AND P0, PT, R23, 0x1, PT ;  /* 0x000000011700780c */ /* 0x000fda0003f06270 */
[----:B------:R-:W-:Y:S05]  /*17930*/  @!P0 BRA `(.L_x_303) ;  /* 0x0000000000c08947 */ /* 0x000fea0003800000 */
[----:B------:R-:W-:Y:S02]  /*17940*/  ISETP.GE.U32.AND P0, PT, R23, 0x4, PT ;  /* 0x000000041700780c */ /* 0x000fe40003f06070 */
[----:B------:R-:W-:Y:S02]  /*17950*/  IADD3 R29, PT, PT, R13, R29, R6 ;  /* 0x0000001d0d1d7210 */ /* 0x000fe40007ffe006 */
[----:B------:R-:W-:-:S09]  /*17960*/  MOV R27, R6 ;  /* 0x00000006001b7202 */ /* 0x000fd20000000f00 */
[----:B------:R-:W-:Y:S05]  /*17970*/  @!P0 BRA `(.L_x_304) ;  /* 0x0000000000648947 */ /* 0x000fea0003800000 */
[----:B------:R-:W0:Y:S01]  /*17980*/  LDC.64 R10, c[0x0][0x3a0] ;  /* 0x0000e800ff0a7b82 */ /* 0x000e220000000a00 */
[----:B------:R-:W-:Y:S01]  /*17990*/  IMAD.MOV.U32 R27, RZ, RZ, R6 ;  /* 0x000000ffff1b7224 */ /* 0x000fe200078e0006 */
[----:B------:R-:W-:Y:S01]  /*179a0*/  LOP3.LUT R28, R23, 0x7ffffffc, RZ, 0xc0, !PT ;  /* 0x7ffffffc171c7812 */ /* 0x000fe200078ec0ff */
[----:B------:R-:W-:-:S06]  /*179b0*/  UMOV UR4, URZ ;  /* 0x000000ff00047c82 */ /* 0x000fcc0008000000 */
.L_x_305:
[----:B01----:R-:W-:-:S05]  /*179c0*/  IMAD.WIDE R14, R29, 0x4, R10 ;  /* 0x000000041d0e7825 */ /* 0x003fca00078e020a */
[----:B------:R-:W2:Y:S01]  /*179d0*/  LDG.E.STRONG.SYS R8, desc[UR6][R14.64] ;  /* 0x000000060e087981 */ /* 0x000ea2000c1f5900 */
[----:B------:R-:W-:Y:S01]  /*179e0*/  LEA R24, R27, UR11, 0x2 ;  /* 0x0000000b1b187c11 */ /* 0x000fe2000f8e10ff */
[----:B------:R-:W-:-:S04]  /*179f0*/  IMAD.WIDE R16, R25, 0x4, R14 ;  /* 0x0000000419107825 */ /* 0x000fc800078e020e */
[----:B--2---:R1:W-:Y:S04]  /*17a00*/  STS [R24], R8 ;  /* 0x0000000818007388 */ /* 0x0043e80000000800 */
[----:B------:R-:W2:Y:S01]  /*17a10*/  LDG.E.STRONG.SYS R26, desc[UR6][R16.64] ;  /* 0x00000006101a7981 */ /* 0x000ea2000c1f5900 */
[----:B------:R-:W-:Y:S02]  /*17a20*/  IMAD R15, R12, 0x4, R24 ;  /* 0x000000040c0f7824 */ /* 0x000fe400078e0218 */
[----:B------:R-:W-:-:S03]  /*17a30*/  IMAD.WIDE R18, R25, 0x4, R16 ;  /* 0x0000000419127825 */ /* 0x000fc600078e0210 */
        /* <DEDUP_REMOVED lines=9> */
[----:B------:R-:W-:-:S04]  /*17ad0*/  IMAD R27, R12, 0x4, R27 ;  /* 0x000000040c1b7824 */ /* 0x000fc800078e021b */
[----:B------:R-:W-:Y:S01]  /*17ae0*/  ISETP.NE.AND P0, PT, R28, UR4, PT ;  /* 0x000000041c007c0c */ /* 0x000fe2000bf05270 */
[----:B--2---:R1:W-:-:S12]  /*17af0*/  STS [R19], R20 ;  /* 0x0000001413007388 */ /* 0x0043d80000000800 */
[----:B------:R-:W-:Y:S05]  /*17b00*/  @P0 BRA `(.L_x_305) ;  /* 0xfffffffc00ac0947 */ /* 0x000fea000383ffff */
.L_x_304:
[----:B-1----:R-:W-:-:S13]  /*17b10*/  LOP3.LUT P0, R14, R23, 0x3, RZ, 0xc0, !PT ;  /* 0x00000003170e7812 */ /* 0x002fda000780c0ff */
        /* <DEDUP_REMOVED lines=15> */
[----:B------:R-:W2:Y:S01]  /*17c10*/  LDG.E.STRONG.SYS R10, desc[UR6][R10.64] ;  /* 0x000000060a0a7981 */ /* 0x000ea2000c1f5900 */
[----:B-1----:R-:W-:-:S05]  /*17c20*/  IMAD R15, R12, 0x4, R15 ;  /* 0x000000040c0f7824 */ /* 0x002fca00078e020f */
[----:B--2---:R2:W-:Y:S02]  /*17c30*/  STS [R15], R10 ;  /* 0x0000000a0f007388 */ /* 0x0045e40000000800 */
.L_x_303:
[----:B------:R-:W-:Y:S05]  /*17c40*/  BSYNC.RECONVERGENT B0 ;  /* 0x0000000000007941 */ /* 0x000fea0003800200 */
.L_x_302:
[----:B------:R-:W-:Y:S01]  /*17c50*/  ISETP.GT.AND P0, PT, R5, 0x1, PT ;  /* 0x000000010500780c */ /* 0x000fe20003f04270 */
[----:B------:R-:W-:Y:S01]  /*17c60*/  IMAD.IADD R11, R23, 0x1, R7 ;  /* 0x00000001170b7824 */ /* 0x000fe200078e0207 */
[----:B------:R-:W-:Y:S02]  /*17c70*/  BSSY.RECONVERGENT B0, `(.L_x_306) ;  /* 0x0000131000007945 */ /* 0x000fe40003800200 */
[----:B------:R-:W-:Y:S02]  /*17c80*/  SEL R22, R22, RZ, P0 ;  /* 0x000000ff16167207 */ /* 0x000fe40000000000 */
[C---:B------:R-:W-:Y:S02]  /*17c90*/  ISETP.GE.U32.AND P0, PT, R6.reuse, R11, PT ;  /* 0x0000000b0600720c */ /* 0x040fe40003f06070 */
[----:B------:R-:W-:-:S04]  /*17ca0*/  IADD3 R22, PT, PT, R6, -R23, -R22 ;  /* 0x8000001706167210 */ /* 0x000fc80007ffe816 */
[----:B------:R-:W-:-:S07]  /*17cb0*/  IADD3 R16, PT, PT, R13, R22, RZ ;  /* 0x000000160d107210 */ /* 0x000fce0007ffe0ff */
[----:B------:R-:W-:Y:S05]  /*17cc0*/  @P0 BRA `(.L_x_307) ;  /* 0x0000001000ac0947 */ /* 0x000fea0003800000 */
[----:B------:R-:W-:-:S13]  /*17cd0*/  ISETP.GE.AND P0, PT, R23, 0x1, PT ;  /* 0x000000011700780c */ /* 0x000fda0003f06270 */
[----:B------:R-:W-:Y:S05]  /*17ce0*/  @!P0 BRA `(.L_x_307) ;  /* 0x0000001000a48947 */ /* 0x000fea0003800000 */
[----:B01----:R-:W0:Y:S01]  /*17cf0*/  LDS R8, [UR11+0xbfb8] ;  /* 0x00bfb80bff087984 */ /* 0x003e220008000800 */
[C---:B------:R-:W-:Y:S02]  /*17d00*/  ISETP.GE.U32.AND P0, PT, R23.reuse, 0x4, PT ;  /* 0x000000041700780c */ /* 0x040fe40003f06070 */
[----:B------:R-:W-:Y:S01]  /*17d10*/  LOP3.LUT R14, R23, 0x3, RZ, 0xc0, !PT ;  /* 0x00000003170e7812 */ /* 0x000fe200078ec0ff */
[----:B0-----:R-:W-:-:S10]  /*17d20*/  IMAD R7, R7, R8, R6 ;  /* 0x0000000807077224 */ /* 0x001fd400078e0206 */
[----:B------:R-:W-:Y:S05]  /*17d30*/  @!P0 BRA `(.L_x_308) ;  /* 0x0000001000148947 */ /* 0x000fea0003800000 */
[----:B------:R-:W-:Y:S01]  /*17d40*/  LOP3.LUT R23, R23, 0x7ffffffc, RZ, 0xc0, !PT ;  /* 0x7ffffffc17177812 */ /* 0x000fe200078ec0ff */
[----:B------:R-:W0:Y:S03]  /*17d50*/  LDCU UR14, c[0x0][0x3b4] ;  /* 0x00007680ff0e77ac */ /* 0x000e260008000800 */
[----:B------:R-:W-:Y:S01]  /*17d60*/  ISETP.GT.AND P0, PT, R23, RZ, PT ;  /* 0x000000ff1700720c */ /* 0x000fe20003f04270 */
[----:B------:R-:W1:Y:S01]  /*17d70*/  LDCU.64 UR16, c[0x0][0x380] ;  /* 0x00007000ff1077ac */ /* 0x000e620008000a00 */
[----:B------:R-:W-:-:S11]  /*17d80*/  UMOV UR4, URZ ;  /* 0x000000ff00047c82 */ /* 0x000fd60008000000 */
[----:B------:R-:W-:Y:S05]  /*17d90*/  @!P0 BRA `(.L_x_309) ;  /* 0x0000000c006c8947 */ /* 0x000fea0003800000 */
[----:B--2---:R-:W-:Y:S01]  /*17da0*/  VIADD R10, R23, -UR4 ;  /* 0x80000004170a7c36 */ /* 0x004fe20008000000 */
[----:B------:R-:W-:-:S04]  /*17db0*/  PLOP3.LUT P0, PT, PT, PT, PT, 0x80, 0x8 ;  /* 0x000000000008781c */ /* 0x000fc80003f0f070 */
[----:B------:R-:W-:-:S13]  /*17dc0*/  ISETP.GT.AND P1, PT, R10, 0xc, PT ;  /* 0x0000000c0a00780c */ /* 0x000fda0003f24270 */
[----:B------:R-:W-:Y:S05]  /*17dd0*/  @!P1 BRA `(.L_x_310) ;  /* 0x0000000800309947 */ /* 0x000fea0003800000 */
[----:B------:R-:W-:Y:S01]  /*17de0*/  PLOP3.LUT P0, PT, PT, PT, PT, 0x8, 0x80 ;  /* 0x000000000080781c */ /* 0x000fe20003f0e170 */
[----:B------:R-:W-:Y:S01]  /*17df0*/  VIADD R15, R23, 0xfffffff4 ;  /* 0xfffffff4170f7836 */ /* 0x000fe20000000000 */
[----:B------:R-:W2:Y:S01]  /*17e00*/  LDCU UR8, c[0x0][0x3b4] ;  /* 0x00007680ff0877ac */ /* 0x000ea20008000800 */
[----:B------:R-:W3:Y:S01]  /*17e10*/  LDCU.64 UR12, c[0x0][0x380] ;  /* 0x00007000ff0c77ac */ /* 0x000ee20008000a00 */
[----:B------:R-:W-:-:S09]  /*17e20*/  NOP ;  /* 0x0000000000007918 */ /* 0x000fd20000000000 */
.L_x_311:
[----:B--2-4-:R-:W-:-:S04]  /*17e30*/  IADD3 R10, P1, PT, R16, UR8, RZ ;  /* 0x00000008100a7c10 */ /* 0x014fc8000ff3e0ff */
[----:B------:R-:W-:Y:S02]  /*17e40*/  LEA.HI.X.SX32 R11, R16, UR5, 0x1, P1 ;  /* 0x00000005100b7c11 */ /* 0x000fe400088f0eff */
[----:B---3--:R-:W-:-:S04]  /*17e50*/  LEA R12, P1, R10, UR12, 0x2 ;  /* 0x0000000c0a0c7c11 */ /* 0x008fc8000f8210ff */
[----:B------:R-:W-:-:S05]  /*17e60*/  LEA.HI.X R13, R10, UR13, R11, 0x2, P1 ;  /* 0x0000000d0a0d7c11 */ /* 0x000fca00088f140b */
[----:B------:R-:W2:Y:S01]  /*17e70*/  LDG.E.STRONG.SYS R17, desc[UR6][R12.64] ;  /* 0x000000060c117981 */ /* 0x000ea2000c1f5900 */
[----:B------:R-:W-:-:S05]  /*17e80*/  IMAD.IADD R18, R9, 0x1, R16 ;  /* 0x0000000109127824 */ /* 0x000fca00078e0210 */
        /* <DEDUP_REMOVED lines=49> */
[----:B--2---:R-:W-:Y:S02]  /*181a0*/  IADD3 R16, P1, PT, R20, UR8, RZ ;  /* 0x0000000814107c10 */ /* 0x004fe4000ff3e0ff */
[----:B------:R-:W-:Y:S02]  /*181b0*/  LEA R19, R8, R17, 0x2 ;  /* 0x0000001108137211 */ /* 0x000fe400078e10ff */
[----:B------:R-:W-:-:S02]  /*181c0*/  LEA.HI.X.SX32 R11, R20, UR5, 0x1, P1 ;  /* 0x00000005140b7c11 */ /* 0x000fc400088f0eff */
[----:B------:R-:W-:-:S04]  /*181d0*/  LEA R10, P1, R16, UR12, 0x2 ;  /* 0x0000000c100a7c11 */ /* 0x000fc8000f8210ff */
[----:B------:R-:W-:Y:S01]  /*181e0*/  LEA.HI.X R11, R16, UR13, R11, 0x2, P1 ;  /* 0x0000000d100b7c11 */ /* 0x000fe200088f140b */
[----:B------:R-:W-:Y:S01]  /*181f0*/  IMAD.IADD R20, R9, 0x1, R20 ;  /* 0x0000000109147824 */ /* 0x000fe200078e0214 */
        /* <DEDUP_REMOVED lines=56> */
[----:B------:R-:W-:Y:S02]  /*18580*/  LEA.HI.X R13, R13, UR13, R16, 0x2, P1 ;  /* 0x0000000d0d0d7c11 */ /* 0x000fe400088f1410 */
[----:B------:R-:W-:Y:S01]  /*18590*/  IADD3 R16, PT, PT, R9, R20, RZ ;  /* 0x0000001409107210 */ /* 0x000fe20007ffe0ff */
        /* <DEDUP_REMOVED lines=11> */
[----:B------:R-:W-:Y:S02]  /*18650*/  IMAD R7, R8, 0x4, R7 ;  /* 0x0000000408077824 */ /* 0x000fe400078e0207 */
[----:B------:R-:W-:-:S03]  /*18660*/  IMAD.IADD R16, R9, 0x1, R16 ;  /* 0x0000000109107824 */ /* 0x000fc600078e0210 */
[----:B------:R-:W-:Y:S01]  /*18670*/  ISETP.LE.AND P1, PT, R15, UR4, PT ;  /* 0x000000040f007c0c */ /* 0x000fe2000bf23270 */
[----:B--2---:R4:W-:-:S12]  /*18680*/  STS [R19], R10 ;  /* 0x0000000a13007388 */ /* 0x0049d80000000800 */
[----:B------:R-:W-:Y:S05]  /*18690*/  @!P1 BRA `(.L_x_311) ;  /* 0xfffffff400e49947 */ /* 0x000fea000383ffff */
.L_x_310:
[----:B----4-:R-:W-:-:S04]  /*186a0*/  IADD3 R10, PT, PT, R23, -UR4, RZ ;  /* 0x80000004170a7c10 */ /* 0x010fc8000fffe0ff */
        /* <DEDUP_REMOVED lines=65> */
[----:B------:R-:W4:Y:S01]  /*18ac0*/  LDG.E.STRONG.SYS R10, desc[UR6][R10.64] ;  /* 0x000000060a0a7981 */ /* 0x000f22000c1f5900 */
[C---:B------:R-:W-:Y:S01]  /*18ad0*/  IMAD R17, R8.reuse, 0x4, R15 ;  /* 0x0000000408117824 */ /* 0x040fe200078e020f */
[----:B------:R-:W-:Y:S01]  /*18ae0*/  PLOP3.LUT P0, PT, PT, PT, PT, 0x8, 0x80 ;  /* 0x000000000080781c */ /* 0x000fe20003f0e170 */
[----:B---3--:R-:W-:Y:S01]  /*18af0*/  IMAD.IADD R16, R9, 0x1, R20 ;  /* 0x0000000109107824 */ /* 0x008fe200078e0214 */
[----:B------:R-:W-:Y:S01]  /*18b00*/  LEA R7, R8, R7, 0x2 ;  /* 0x0000000708077211 */ /* 0x000fe200078e10ff */
[----:B------:R-:W-:Y:S01]  /*18b10*/  UIADD3 UR4, UPT, UPT, UR4, 0x8, URZ ;  /* 0x0000000804047890 */ /* 0x000fe2000fffe0ff */
[----:B----4-:R2:W-:Y:S11]  /*18b20*/  STS [R17], R10 ;  /* 0x0000000a11007388 */ /* 0x0105f60000000800 */
.L_x_312:
[----:B------:R-:W-:-:S13]  /*18b30*/  ISETP.NE.OR P0, PT, R23, UR4, P0 ;  /* 0x0000000417007c0c */ /* 0x000fda0008705670 */
[----:B------:R-:W-:Y:S05]  /*18b40*/  @!P0 BRA `(.L_x_308) ;  /* 0x0000000000908947 */ /* 0x000fea0003800000 */
.L_x_309:
[----:B0-----:R-:W-:-:S04]  /*18b50*/  IADD3 R11, P0, PT, R16, UR14, RZ ;  /* 0x0000000e100b7c10 */ /* 0x001fc8000ff1e0ff */
[----:B--23--:R-:W-:Y:S02]  /*18b60*/  LEA.HI.X.SX32 R12, R16, UR5, 0x1, P0 ;  /* 0x00000005100c7c11 */ /* 0x00cfe400080f0eff */
[----:B-1----:R-:W-:-:S04]  /*18b70*/  LEA R10, P0, R11, UR16, 0x2 ;  /* 0x000000100b0a7c11 */ /* 0x002fc8000f8010ff */
        /* <DEDUP_REMOVED lines=33> */
.L_x_308:
[----:B------:R-:W-:-:S13]  /*18d90*/  ISETP.NE.AND P0, PT, R14, RZ, PT ;  /* 0x000000ff0e00720c */ /* 0x000fda0003f05270 */
[----:B------:R-:W-:Y:S05]  /*18da0*/  @!P0 BRA `(.L_x_307) ;  /* 0x0000000000748947 */ /* 0x000fea0003800000 */
[----:B------:R-:W4:Y:S01]  /*18db0*/  LDCU UR4, c[0x0][0x3b4] ;  /* 0x00007680ff0477ac */ /* 0x000f220008000800 */
[----:B------:R-:W5:Y:S01]  /*18dc0*/  LDCU.64 UR12, c[0x0][0x380] ;  /* 0x00007000ff0c77ac */ /* 0x000f620008000a00 */
[----:B----4-:R-:W-:-:S04]  /*18dd0*/  IADD3 R11, P0, PT, R16, UR4, RZ ;  /* 0x00000004100b7c10 */ /* 0x010fc8000ff1e0ff */
[----:B--23--:R-:W-:Y:S02]  /*18de0*/  LEA.HI.X.SX32 R12, R16, UR5, 0x1, P0 ;  /* 0x00000005100c7c11 */ /* 0x00cfe400080f0eff */
[----:B-----5:R-:W-:-:S04]  /*18df0*/  LEA R10, P0, R11, UR12, 0x2 ;  /* 0x0000000c0b0a7c11 */ /* 0x020fc8000f8010ff */
        /* <DEDUP_REMOVED lines=9> */
[----:B----4-:R-:W-:-:S04]  /*18e90*/  LEA R10, P0, R7, UR12, 0x2 ;  /* 0x0000000c070a7c11 */ /* 0x010fc8000f8010ff */
        /* <DEDUP_REMOVED lines=9> */
[----:B--2---:R-:W-:-:S04]  /*18f30*/  LEA R10, P0, R7, UR12, 0x2 ;  /* 0x0000000c070a7c11 */ /* 0x004fc8000f8010ff */
[----:B------:R-:W-:-:S05]  /*18f40*/  LEA.HI.X R11, R7, UR13, R12, 0x2, P0 ;  /* 0x0000000d070b7c11 */ /* 0x000fca00080f140c */
[----:B------:R-:W2:Y:S01]  /*18f50*/  LDG.E.STRONG.SYS R10, desc[UR6][R10.64] ;  /* 0x000000060a0a7981 */ /* 0x000ea2000c1f5900 */
[----:B------:R-:W-:-:S05]  /*18f60*/  IMAD R7, R8, 0x4, R13 ;  /* 0x0000000408077824 */ /* 0x000fca00078e020d */
[----:B--2---:R2:W-:Y:S02]  /*18f70*/  STS [R7], R10 ;  /* 0x0000000a07007388 */ /* 0x0045e40000000800 */
.L_x_307:
[----:B01----:R-:W-:Y:S05]  /*18f80*/  BSYNC.RECONVERGENT B0 ;  /* 0x0000000000007941 */ /* 0x003fea0003800200 */
.L_x_306:
[----:B------:R-:W-:Y:S06]  /*18f90*/  MEMBAR.SC.GPU ;  /* 0x0000000000007992 */ /* 0x000fec0000002000 */
[----:B------:R-:W-:-:S00]  /*18fa0*/  ERRBAR ;  /* 0x00000000000079ab */ /* 0x000fc00000000000 */
[----:B------:R-:W-:Y:S06]  /*18fb0*/  CGAERRBAR ;  /* 0x00000000000075ab */ /* 0x000fec0000000000 */
[----:B------:R-:W-:Y:S02]  /*18fc0*/  CCTL.IVALL ;  /* 0x00000000ff00798f */ /* 0x000fe40002000000 */
[----:B------:R-:W-:Y:S06]  /*18fd0*/  BAR.SYNC.DEFER_BLOCKING 0x0 ;  /* 0x0000000000007b1d */ /* 0x000fec0000010000 */
[----:B------:R-:W-:Y:S01]  /*18fe0*/  BSSY.RECONVERGENT B0, `(.L_x_313) ;  /* 0x00000e7000007945 */ /* 0x000fe20003800200 */
[----:B------:R-:W2:Y:S02]  /*18ff0*/  LDS.64 R8, [UR11+0xbfc0] ;  /* 0x00bfc00bff087984 */ /* 0x000ea40008000a00 */
[----:B--2---:R-:W-:-:S02]  /*19000*/  IMAD R7, R9, R2, R9 ;  /* 0x0000000209077224 */ /* 0x004fc400078e0209 */
[----:B------:R-:W-:Y:S02]  /*19010*/  VIADD R2, R2, 0x1 ;  /* 0x0000000102027836 */ /* 0x000fe40000000000 */
[----:B---3--:R-:W-:-:S05]  /*19020*/  IMAD R15, R7, R8, RZ ;  /* 0x00000008070f7224 */ /* 0x008fca00078e02ff */
[----:B------:R-:W-:-:S13]  /*19030*/  ISETP.GE.AND P0, PT, R6, R15, PT ;  /* 0x0000000f0600720c */ /* 0x000fda0003f06270 */
[----:B------:R-:W-:Y:S05]  /*19040*/  @P0 BRA `(.L_x_314) ;  /* 0x0000000c00800947 */ /* 0x000fea0003800000 */
[----:B----4-:R-:W0:Y:S01]  /*19050*/  LDS.64 R10, [UR11+0xbfb8] ;  /* 0x00bfb80bff0a7984 */ /* 0x010e220008000a00 */
[C---:B------:R-:W-:Y:S01]  /*19060*/  ISETP.GT.AND P0, PT, R9.reuse, -0x1, PT ;  /* 0xffffffff0900780c */ /* 0x040fe20003f04270 */
[----:B------:R-:W-:Y:S01]  /*19070*/  UIADD3 UR4, UPT, UPT, UR9, 0x3c00, URZ ;  /* 0x00003c0009047890 */ /* 0x000fe2000fffe0ff */
[C---:B------:R-:W-:Y:S02]  /*19080*/  LEA R14, R9.reuse, 0x1, 0x1 ;  /* 0x00000001090e7811 */ /* 0x040fe400078e08ff */
[----:B------:R-:W-:Y:S01]  /*19090*/  IADD3 R8, PT, PT, -R9, RZ, RZ ;  /* 0x000000ff09087210 */ /* 0x000fe20007ffe1ff */
[----:B------:R-:W-:Y:S01]  /*190a0*/  ULEA UR4, UR10, UR4, 0x18 ;  /* 0x000000040a047291 */ /* 0x000fe2000f8ec0ff */
[----:B0-----:R-:W-:-:S05]  /*190b0*/  IMAD R12, R3, R11, R4 ;  /* 0x0000000b030c7224 */ /* 0x001fca00078e0204 */
[----:B------:R-:W-:Y:S02]  /*190c0*/  LEA R12, R12, UR4, 0x2 ;  /* 0x000000040c0c7c11 */ /* 0x000fe4000f8e10ff */
[----:B------:R-:W-:Y:S05]  /*190d0*/  @P0 BRA `(.L_x_315) ;  /* 0x00000000009c0947 */ /* 0x000fea0003800000 */
[-C--:B------:R-:W-:Y:S01]  /*190e0*/  IABS R8, R11.reuse ;  /* 0x0000000b00087213 */ /* 0x080fe20000000000 */
[----:B------:R-:W-:Y:S01]  /*190f0*/  BSSY.RECONVERGENT B1, `(.L_x_316) ;  /* 0x0000024000017945 */ /* 0x000fe20003800200 */
[-C--:B------:R-:W-:Y:S02]  /*19100*/  IABS R10, R11.reuse ;  /* 0x0000000b000a7213 */ /* 0x080fe40000000000 */
[----:B------:R-:W0:Y:S01]  /*19110*/  I2F.RP R9, R8 ;  /* 0x0000000800097306 */ /* 0x000e220000209400 */
[----:B------:R-:W-:Y:S02]  /*19120*/  ISETP.NE.AND P1, PT, R11, RZ, PT ;  /* 0x000000ff0b00720c */ /* 0x000fe40003f25270 */
[----:B------:R-:W-:Y:S01]  /*19130*/  IMAD.MOV R14, RZ, RZ, -R10 ;  /* 0x000000ffff0e7224 */ /* 0x000fe200078e0a0a */
[----:B------:R-:W-:Y:S02]  /*19140*/  IABS R18, R11 ;  /* 0x0000000b00127213 */ /* 0x000fe40000000000 */
[----:B------:R-:W-:-:S02]  /*19150*/  MOV R10, R6 ;  /* 0x00000006000a7202 */ /* 0x000fc40000000f00 */
[----:B0-----:R-:W0:Y:S02]  /*19160*/  MUFU.RCP R9, R9 ;  /* 0x0000000900097308 */ /* 0x001e240000001000 */
[----:B0-----:R-:W-:-:S06]  /*19170*/  VIADD R16, R9, 0xffffffe ;  /* 0x0ffffffe09107836 */ /* 0x001fcc0000000000 */
[----:B------:R0:W1:Y:S02]  /*19180*/  F2I.FTZ.U32.TRUNC.NTZ R17, R16 ;  /* 0x0000001000117305 */ /* 0x000064000021f000 */
[----:B0-----:R-:W-:Y:S02]  /*19190*/  IMAD.MOV.U32 R16, RZ, RZ, RZ ;  /* 0x000000ffff107224 */ /* 0x001fe400078e00ff */
[----:B-1----:R-:W-:-:S04]  /*191a0*/  IMAD.MOV R13, RZ, RZ, -R17 ;  /* 0x000000ffff0d7224 */ /* 0x002fc800078e0a11 */
[----:B------:R-:W-:-:S04]  /*191b0*/  IMAD R13, R13, R8, RZ ;  /* 0x000000080d0d7224 */ /* 0x000fc800078e02ff */
[----:B------:R-:W-:-:S04]  /*191c0*/  IMAD.HI.U32 R17, R17, R13, R16 ;  /* 0x0000000d11117227 */ /* 0x000fc800078e0010 */
[----:B------:R-:W-:-:S07]  /*191d0*/  IMAD.MOV.U32 R16, RZ, RZ, R14 ;  /* 0x000000ffff107224 */ /* 0x000fce00078e000e */
.L_x_317:
        /* <DEDUP_REMOVED lines=12> */
[----:B------:R-:W-:-:S05]  /*192a0*/  @!P1 LOP3.LUT R9, RZ, R11, RZ, 0x33, !PT ;  /* 0x0000000bff099212 */ /* 0x000fca00078e33ff */
[----:B------:R-:W-:-:S04]  /*192b0*/  IMAD.MOV R14, RZ, RZ, -R9 ;  /* 0x000000ffff0e7224 */ /* 0x000fc800078e0a09 */
[----:B------:R-:W-:Y:S02]  /*192c0*/  IMAD R14, R11, R14, R10 ;  /* 0x0000000e0b0e7224 */ /* 0x000fe400078e020a */
[----:B0-----:R-:W-:-:S03]  /*192d0*/  VIADD R10, R10, UR4 ;  /* 0x000000040a0a7c36 */ /* 0x001fc60008000000 */
[----:B------:R-:W-:-:S04]  /*192e0*/  VIMNMX R14, PT, PT, R9, R14, !PT ;  /* 0x0000000e090e7248 */ /* 0x000fc80007fe0100 */
[----:B------:R-:W-:-:S13]  /*192f0*/  ISETP.GE.AND P0, PT, R14, R7, PT ;  /* 0x000000070e00720c */ /* 0x000fda0003f06270 */
[----:B------:R0:W-:Y:S01]  /*19300*/  @!P0 STS [R12], RZ ;  /* 0x000000ff0c008388 */ /* 0x0001e20000000800 */
[----:B------:R-:W-:-:S13]  /*19310*/  ISETP.GE.AND P0, PT, R10, R15, PT ;  /* 0x0000000f0a00720c */ /* 0x000fda0003f06270 */
[----:B0-----:R-:W-:Y:S05]  /*19320*/  @!P0 BRA `(.L_x_317) ;  /* 0xfffffffc00ac8947 */ /* 0x001fea000383ffff */
[----:B------:R-:W-:Y:S05]  /*19330*/  BSYNC.RECONVERGENT B1 ;  /* 0x0000000000017941 */ /* 0x000fea0003800200 */
.L_x_316:
[----:B------:R-:W-:Y:S05]  /*19340*/  BRA `(.L_x_314) ;  /* 0x0000000800c07947 */ /* 0x000fea0003800000 */
.L_x_315:
[----:B------:R-:W-:Y:S01]  /*19350*/  LOP3.LUT R14, R14, 0xfffffff0, RZ, 0xc0, !PT ;  /* 0xfffffff00e0e7812 */ /* 0x000fe200078ec0ff */
[----:B------:R-:W-:-:S07]  /*19360*/  IMAD.MOV.U32 R16, RZ, RZ, R6 ;  /* 0x000000ffff107224 */ /* 0x000fce00078e0006 */
.L_x_325:
        /* <DEDUP_REMOVED lines=21> */
[----:B------:R-:W-:-:S13]  /*194c0*/  ISETP.GE.U32.AND P0, PT, R18, R17, PT ;  /* 0x000000111200720c */ /* 0x000fda0003f06070 */
[----:B------:R-:W-:-:S05]  /*194d0*/  @P0 IADD3 R12, PT, PT, R12, 0x1, RZ ;  /* 0x000000010c0c0810 */ /* 0x000fca0007ffe0ff */
[----:B------:R-:W-:-:S04]  /*194e0*/  IMAD.MOV.U32 R18, RZ, RZ, R12 ;  /* 0x000000ffff127224 */ /* 0x000fc800078e000c */
[----:B------:R-:W-:Y:S01]  /*194f0*/  @!P2 IMAD.MOV R18, RZ, RZ, -R18 ;  /* 0x000000ffff12a224 */ /* 0x000fe200078e0a12 */
[----:B------:R-:W-:-:S05]  /*19500*/  @!P1 LOP3.LUT R18, RZ, R11, RZ, 0x33, !PT ;  /* 0x0000000bff129212 */ /* 0x000fca00078e33ff */
[----:B------:R-:W-:-:S04]  /*19510*/  IMAD.MOV R12, RZ, RZ, -R18 ;  /* 0x000000ffff0c7224 */ /* 0x000fc800078e0a12 */
[----:B------:R-:W-:-:S05]  /*19520*/  IMAD R13, R11, R12, R16 ;  /* 0x0000000c0b0d7224 */ /* 0x000fca00078e0210 */
[----:B------:R-:W-:-:S04]  /*19530*/  VIMNMX R12, PT, PT, R18, R13, !PT ;  /* 0x0000000d120c7248 */ /* 0x000fc80007fe0100 */
[----:B------:R-:W-:-:S13]  /*19540*/  ISETP.GE.AND P0, PT, R12, R7, PT ;  /* 0x000000070c00720c */ /* 0x000fda0003f06270 */
[----:B------:R-:W-:Y:S05]  /*19550*/  @P0 BRA `(.L_x_319) ;  /* 0x0000000800280947 */ /* 0x000fea0003800000 */
[C---:B------:R-:W-:Y:S01]  /*19560*/  IADD3 R12, PT, PT, R9.reuse, R13, RZ ;  /* 0x0000000d090c7210 */ /* 0x040fe20007ffe0ff */
[----:B------:R-:W-:Y:S02]  /*19570*/  IMAD.IADD R19, R9, 0x1, R18 ;  /* 0x0000000109137824 */ /* 0x000fe400078e0212 */
[----:B------:R-:W-:Y:S02]  /*19580*/  IMAD.MOV.U32 R17, RZ, RZ, RZ ;  /* 0x000000ffff117224 */ /* 0x000fe400078e00ff */
[----:B------:R-:W-:Y:S02]  /*19590*/  IMAD.MOV.U32 R13, RZ, RZ, R8 ;  /* 0x000000ffff0d7224 */ /* 0x000fe400078e0008 */
[----:B------:R-:W-:-:S07]  /*195a0*/  IMAD R12, R19, R10, R12 ;  /* 0x0000000a130c7224 */ /* 0x000fce00078e020c */
.L_x_324:
[----:B------:R-:W-:Y:S01]  /*195b0*/  ISETP.GE.U32.AND P0, PT, R9, 0x8, PT ;  /* 0x000000080900780c */ /* 0x000fe20003f06070 */
[----:B------:R-:W-:Y:S02]  /*195c0*/  IMAD R18, R13, R10, R12 ;  /* 0x0000000a0d127224 */ /* 0x000fe400078e020c */
[----:B------:R-:W-:-:S10]  /*195d0*/  IMAD.MOV.U32 R19, RZ, RZ, R8 ;  /* 0x000000ffff137224 */ /* 0x000fd400078e0008 */
[----:B------:R-:W-:Y:S05]  /*195e0*/  @!P0 BRA `(.L_x_320) ;  /* 0x0000000000888947 */ /* 0x000fea0003800000 */
[----:B------:R-:W0:Y:S01]  /*195f0*/  S2UR UR8, SR_CgaCtaId ;  /* 0x00000000000879c3 */ /* 0x000e220000008800 */
[----:B------:R-:W-:Y:S01]  /*19600*/  IMAD.MOV.U32 R19, RZ, RZ, R8 ;  /* 0x000000ffff137224 */ /* 0x000fe200078e0008 */
[----:B------:R-:W-:Y:S02]  /*19610*/  UMOV UR4, 0x400 ;  /* 0x0000040000047882 */ /* 0x000fe40000000000 */
[----:B0-----:R-:W-:-:S12]  /*19620*/  ULEA UR4, UR8, UR4, 0x18 ;  /* 0x0000000408047291 */ /* 0x001fd8000f8ec0ff */
.L_x_321:
[----:B------:R-:W-:Y:S01]  /*19630*/  IADD3 R20, PT, PT, R18, R19, RZ ;  /* 0x0000001312147210 */ /* 0x000fe20007ffe0ff */
        /* <DEDUP_REMOVED lines=29> */
.L_x_320:
[----:B------:R-:W-:Y:S01]  /*19810*/  IMAD.SHL.U32 R20, R9, 0x2, RZ ;  /* 0x0000000209147824 */ /* 0x000fe200078e00ff */
[----:B------:R-:W-:-:S04]  /*19820*/  ISETP.NE.AND P2, PT, R13, R9, PT ;  /* 0x000000090d00720c */ /* 0x000fc80003f45270 */
[C---:B------:R-:W-:Y:S02]  /*19830*/  LOP3.LUT R21, R20.reuse, 0xe, RZ, 0xc0, !PT ;  /* 0x0000000e14157812 */ /* 0x040fe400078ec0ff */
[----:B------:R-:W-:Y:S02]  /*19840*/  LOP3.LUT R22, R20, 0x6, RZ, 0xc0, !PT ;  /* 0x0000000614167812 */ /* 0x000fe400078ec0ff */
[----:B------:R-:W-:Y:S02]  /*19850*/  ISETP.GE.U32.AND P0, PT, R21, 0x7, PT ;  /* 0x000000071500780c */ /* 0x000fe40003f06070 */
[----:B------:R-:W-:-:S11]  /*19860*/  ISETP.GE.U32.AND P1, PT, R22, 0x3, PT ;  /* 0x000000031600780c */ /* 0x000fd60003f26070 */
        /* <DEDUP_REMOVED lines=11> */
[----:B------:R-:W-:Y:S01]  /*19920*/  LDS R26, [R23+0x10] ;  /* 0x00001000171a7984 */ /* 0x000fe20000000800 */
[----:B0-----:R-:W-:-:S03]  /*19930*/  IADD3 R24, PT, PT, R25, R24, R17 ;  /* 0x0000001819187210 */ /* 0x001fc60007ffe011 */
[----:B------:R-:W0:Y:S04]  /*19940*/  LDS R17, [R23+0x14] ;  /* 0x0000140017117984 */ /* 0x000e280000000800 */
[----:B------:R-:W-:Y:S01]  /*19950*/  LDS R28, [R23+0x18] ;  /* 0x00001800171c7984 */ /* 0x000fe20000000800 */
[----:B-1----:R-:W-:-:S03]  /*19960*/  IADD3 R21, PT, PT, R21, R22, R24 ;  /* 0x0000001615157210 */ /* 0x002fc60007ffe018 */
[----:B------:R-:W1:Y:S01]  /*19970*/  LDS R25, [R23+0x1c] ;  /* 0x00001c0017197984 */ /* 0x000e620000000800 */
[----:B0-----:R-:W-:-:S04]  /*19980*/  IADD3 R17, PT, PT, R17, R26, R21 ;  /* 0x0000001a11117210 */ /* 0x001fc80007ffe015 */
[----:B-1----:R-:W-:-:S07]  /*19990*/  IADD3 R17, PT, PT, R25, R28, R17 ;  /* 0x0000001c19117210 */ /* 0x002fce0007ffe011 */
.L_x_322:
        /* <DEDUP_REMOVED lines=14> */
.L_x_323:
[----:B------:R-:W0:Y:S01]  /*19a80*/  S2UR UR8, SR_CgaCtaId ;  /* 0x00000000000879c3 */ /* 0x000e220000008800 */
[----:B------:R-:W-:Y:S01]  /*19a90*/  LOP3.LUT R21, R9, 0x1, RZ, 0xc0, !PT ;  /* 0x0000000109157812 */ /* 0x000fe200078ec0ff */
[----:B------:R-:W-:Y:S01]  /*19aa0*/  UMOV UR4, 0x400 ;  /* 0x0000040000047882 */ /* 0x000fe20000000000 */
[----:B------:R-:W-:Y:S02]  /*19ab0*/  IMAD.IADD R18, R18, 0x1, R19 ;  /* 0x0000000112127824 */ /* 0x000fe400078e0213 */
[----:B------:R-:W-:Y:S01]  /*19ac0*/  ISETP.NE.U32.AND P0, PT, R21, 0x1, PT ;  /* 0x000000011500780c */ /* 0x000fe20003f05070 */
[----:B0-----:R-:W-:-:S06]  /*19ad0*/  ULEA UR12, UR8, UR4, 0x18 ;  /* 0x00000004080c7291 */ /* 0x001fcc000f8ec0ff */
[----:B------:R-:W-:-:S05]  /*19ae0*/  LEA R21, R18, UR12, 0x2 ;  /* 0x0000000c12157c11 */ /* 0x000fca000f8e10ff */
[----:B------:R-:W0:Y:S04]  /*19af0*/  LDS R18, [R21] ;  /* 0x0000000015127984 */ /* 0x000e280000000800 */
[----:B------:R-:W-:Y:S04]  /*19b00*/  @!P0 LDS R22, [R21+0x4] ;  /* 0x0000040015168984 */ /* 0x000fe80000000800 */
[----:B------:R-:W1:Y:S01]  /*19b10*/  @!P0 LDS R19, [R21+0x8] ;  /* 0x0000080015138984 */ /* 0x000e620000000800 */
[----:B0-----:R-:W-:-:S04]  /*19b20*/  IADD3 R17, PT, PT, R18, R17, RZ ;  /* 0x0000001112117210 */ /* 0x001fc80007ffe0ff */
[----:B-1----:R-:W-:Y:S01]  /*19b30*/  @!P0 IADD3 R17, PT, PT, R19, R22, R17 ;  /* 0x0000001613118210 */ /* 0x002fe20007ffe011 */
[----:B------:R-:W-:Y:S06]  /*19b40*/  @P2 BRA `(.L_x_324) ;  /* 0xfffffff800982947 */ /* 0x000fec000383ffff */
[----:B------:R-:W-:Y:S01]  /*19b50*/  VIADD R20, R20, 0x1 ;  /* 0x0000000114147836 */ /* 0x000fe20000000000 */
[----:B------:R-:W-:Y:S01]  /*19b60*/  IABS R22, R17 ;  /* 0x0000001100167213 */ /* 0x000fe20000000000 */
[----:B------:R-:W-:Y:S01]  /*19b70*/  IMAD.MOV.U32 R12, RZ, RZ, RZ ;  /* 0x000000ffff0c7224 */ /* 0x000fe200078e00ff */
[----:B------:R-:W-:Y:S02]  /*19b80*/  UIADD3 UR4, UPT, UPT, UR4, 0x3c00, URZ ;  /* 0x00003c0004047890 */ /* 0x000fe4000fffe0ff */
[-C--:B------:R-:W-:Y:S02]  /*19b90*/  IABS R18, R20.reuse ;  /* 0x0000001400127213 */ /* 0x080fe40000000000 */
[-C--:B------:R-:W-:Y:S01]  /*19ba0*/  IABS R23, R20.reuse ;  /* 0x0000001400177213 */ /* 0x080fe20000000000 */
[----:B------:R-:W-:Y:S01]  /*19bb0*/  ULEA UR4, UR8, UR4, 0x18 ;  /* 0x0000000408047291 */ /* 0x000fe2000f8ec0ff */
[----:B------:R-:W0:Y:S01]  /*19bc0*/  I2F.RP R19, R18 ;  /* 0x0000001200137306 */ /* 0x000e220000209400 */
[----:B------:R-:W-:-:S04]  /*19bd0*/  LOP3.LUT R17, R17, R20, RZ, 0x3c, !PT ;  /* 0x0000001411117212 */ /* 0x000fc800078e3cff */
[----:B------:R-:W-:-:S03]  /*19be0*/  ISETP.GE.AND P2, PT, R17, RZ, PT ;  /* 0x000000ff1100720c */ /* 0x000fc60003f46270 */
[----:B0-----:R-:W0:Y:S02]  /*19bf0*/  MUFU.RCP R19, R19 ;  /* 0x0000001300137308 */ /* 0x001e240000001000 */
[----:B0-----:R-:W-:-:S06]  /*19c00*/  VIADD R13, R19, 0xffffffe ;  /* 0x0ffffffe130d7836 */ /* 0x001fcc0000000000 */
[----:B------:R-:W0:Y:S02]  /*19c10*/  F2I.FTZ.U32.TRUNC.NTZ R13, R13 ;  /* 0x0000000d000d7305 */ /* 0x000e24000021f000 */
[----:B0-----:R-:W-:-:S04]  /*19c20*/  IMAD.MOV R21, RZ, RZ, -R13 ;  /* 0x000000ffff157224 */ /* 0x001fc800078e0a0d */
[----:B------:R-:W-:-:S04]  /*19c30*/  IMAD R21, R21, R18, RZ ;  /* 0x0000001215157224 */ /* 0x000fc800078e02ff */
[----:B------:R-:W-:Y:S01]  /*19c40*/  IMAD.HI.U32 R12, R13, R21, R12 ;  /* 0x000000150d0c7227 */ /* 0x000fe200078e000c */
[----:B------:R-:W-:-:S05]  /*19c50*/  IADD3 R21, PT, PT, RZ, -R23, RZ ;  /* 0x80000017ff157210 */ /* 0x000fca0007ffe0ff */
[----:B------:R-:W-:-:S04]  /*19c60*/  IMAD.HI.U32 R13, R12, R22, RZ ;  /* 0x000000160c0d7227 */ /* 0x000fc800078e00ff */
[----:B------:R-:W-:Y:S01]  /*19c70*/  IMAD R19, R13, R21, R22 ;  /* 0x000000150d137224 */ /* 0x000fe200078e0216 */
[----:B------:R-:W-:-:S04]  /*19c80*/  LOP3.LUT R22, RZ, R20, RZ, 0x33, !PT ;  /* 0x00000014ff167212 */ /* 0x000fc800078e33ff */
[----:B------:R-:W-:-:S13]  /*19c90*/  ISETP.GT.U32.AND P1, PT, R18, R19, PT ;  /* 0x000000131200720c */ /* 0x000fda0003f24070 */
[----:B------:R-:W-:Y:S02]  /*19ca0*/  @!P1 IMAD.IADD R19, R19, 0x1, -R18 ;  /* 0x0000000113139824 */ /* 0x000fe400078e0a12 */
[----:B------:R-:W-:-:S03]  /*19cb0*/  @!P1 VIADD R13, R13, 0x1 ;  /* 0x000000010d0d9836 */ /* 0x000fc60000000000 */
[----:B------:R-:W-:-:S13]  /*19cc0*/  ISETP.GE.U32.AND P0, PT, R19, R18, PT ;  /* 0x000000121300720c */ /* 0x000fda0003f06070 */
        /* <DEDUP_REMOVED lines=8> */
[----:B------:R-:W-:Y:S02]  /*19d50*/  IMAD R17, R12, R21, R17 ;  /* 0x000000150c117224 */ /* 0x000fe400078e0211 */
[----:B------:R-:W-:-:S03]  /*19d60*/  IMAD R13, R3, R11, R4 ;  /* 0x0000000b030d7224 */ /* 0x000fc600078e0204 */
[----:B------:R-:W-:Y:S02]  /*19d70*/  ISETP.GT.U32.AND P2, PT, R18, R17, PT ;  /* 0x000000111200720c */ /* 0x000fe40003f44070 */
[----:B------:R-:W-:-:S11]  /*19d80*/  LEA R13, R13, UR4, 0x2 ;  /* 0x000000040d0d7c11 */ /* 0x000fd6000f8e10ff */
[----:B------:R-:W-:Y:S01]  /*19d90*/  @!P2 IADD3 R17, PT, PT, R17, -R18, RZ ;  /* 0x800000121111a210 */ /* 0x000fe20007ffe0ff */
[----:B------:R-:W-:-:S03]  /*19da0*/  @!P2 VIADD R12, R12, 0x1 ;  /* 0x000000010c0ca836 */ /* 0x000fc60000000000 */
[----:B------:R-:W-:-:S13]  /*19db0*/  ISETP.GE.U32.AND P1, PT, R17, R18, PT ;  /* 0x000000121100720c */ /* 0x000fda0003f26070 */
[----:B------:R-:W-:-:S04]  /*19dc0*/  @P1 VIADD R12, R12, 0x1 ;  /* 0x000000010c0c1836 */ /* 0x000fc80000000000 */
[----:B------:R-:W-:-:S05]  /*19dd0*/  @!P3 IMAD.MOV R12, RZ, RZ, -R12 ;  /* 0x000000ffff0cb224 */ /* 0x000fca00078e0a0c */
[----:B------:R-:W-:-:S05]  /*19de0*/  SEL R12, R22, R12, !P0 ;  /* 0x0000000c160c7207 */ /* 0x000fca0004000000 */
[----:B------:R0:W-:Y:S02]  /*19df0*/  STS [R13], R12 ;  /* 0x0000000c0d007388 */ /* 0x0001e40000000800 */
.L_x_319:
[----:B------:R-:W-:Y:S05]  /*19e00*/  BSYNC.RECONVERGENT B1 ;  /* 0x0000000000017941 */ /* 0x000fea0003800200 */
.L_x_318:
[----:B------:R-:W1:Y:S02]  /*19e10*/  LDCU UR4, c[0x0][0x360] ;  /* 0x00006c00ff0477ac */ /* 0x000e640008000800 */
[----:B-1----:R-:W-:-:S05]  /*19e20*/  VIADD R16, R16, UR4 ;  /* 0x0000000410107c36 */ /* 0x002fca0008000000 */
[----:B------:R-:W-:-:S13]  /*19e30*/  ISETP.GE.AND P0, PT, R16, R15, PT ;  /* 0x0000000f1000720c */ /* 0x000fda0003f06270 */
[----:B------:R-:W-:Y:S05]  /*19e40*/  @!P0 BRA `(.L_x_325) ;  /* 0xfffffff400488947 */ /* 0x000fea000383ffff */
.L_x_314:
[----:B------:R-:W-:Y:S05]  /*19e50*/  BSYNC.RECONVERGENT B0 ;  /* 0x0000000000007941 */ /* 0x000fea0003800200 */
.L_x_313:
[----:B------:R-:W1:Y:S01]  /*19e60*/  S2UR UR8, SR_CgaCtaId ;  /* 0x00000000000879c3 */ /* 0x000e620000008800 */
[----:B------:R-:W-:Y:S02]  /*19e70*/  UMOV UR4, 0x400 ;  /* 0x0000040000047882 */ /* 0x000fe40000000000 */
[----:B-1----:R-:W-:Y:S01]  /*19e80*/  ULEA UR4, UR8, UR4, 0x18 ;  /* 0x0000000408047291 */ /* 0x002fe2000f8ec0ff */
[----:B------:R-:W-:Y:S06]  /*19e90*/  MEMBAR.SC.GPU ;  /* 0x0000000000007992 */ /* 0x000fec0000002000 */
[----:B------:R-:W-:-:S00]  /*19ea0*/  ERRBAR ;  /* 0x00000000000079ab */ /* 0x000fc00000000000 */
[----:B------:R-:W-:Y:S06]  /*19eb0*/  CGAERRBAR ;  /* 0x00000000000075ab */ /* 0x000fec0000000000 */
[----:B------:R-:W-:Y:S02]  /*19ec0*/  CCTL.IVALL ;  /* 0x00000000ff00798f */ /* 0x000fe40002000000 */
[----:B------:R-:W-:Y:S01]  /*19ed0*/  BAR.SYNC.DEFER_BLOCKING 0x0 ;  /* 0x0000000000007b1d */ /* 0x000fe20000010000 */
[----:B------:R-:W-:-:S05]  /*19ee0*/  SHF.R.U32.HI R14, RZ, 0x5, R6 ;  /* 0x00000005ff0e7819 */ /* 0x000fca0000011606 */
[----:B------:R-:W-:Y:S01]  /*19ef0*/  BSSY.RECONVERGENT B0, `(.L_x_326) ;  /* 0x0000024000007945 */ /* 0x000fe20003800200 */
[----:B------:R-:W1:Y:S02]  /*19f00*/  LDS R7, [UR4+0xbfc0] ;  /* 0x00bfc004ff077984 */ /* 0x000e640008000800 */
[----:B-1----:R-:W-:-:S13]  /*19f10*/  ISETP.GE.AND P0, PT, R14, R7, PT ;  /* 0x000000070e00720c */ /* 0x002fda0003f06270 */
[----:B------:R-:W-:Y:S05]  /*19f20*/  @P0 BRA `(.L_x_327) ;  /* 0x0000000000800947 */ /* 0x000fea0003800000 */
[----:B----4-:R-:W1:Y:S04]  /*19f30*/  LDS.128 R8, [UR4+0xbfb0] ;  /* 0x00bfb004ff087984 */ /* 0x010e680008000c00 */
[----:B0-----:R-:W0:Y:S01]  /*19f40*/  LDS R12, [UR4+0xbfdc] ;  /* 0x00bfdc04ff0c7984 */ /* 0x001e220008000800 */
[C---:B-1----:R-:W-:Y:S01]  /*19f50*/  IADD3 R8, PT, PT, R14.reuse, R9, RZ ;  /* 0x000000090e087210 */ /* 0x042fe20007ffe0ff */
[----:B------:R-:W-:Y:S02]  /*19f60*/  IMAD R15, R14, R11, RZ ;  /* 0x0000000b0e0f7224 */ /* 0x000fe400078e02ff */
[-C--:B0-----:R-:W-:Y:S02]  /*19f70*/  IMAD R13, R12, R10.reuse, RZ ;  /* 0x0000000a0c0d7224 */ /* 0x081fe400078e02ff */
[----:B------:R-:W-:-:S02]  /*19f80*/  IMAD R10, R8, R10, R9 ;  /* 0x0000000a080a7224 */ /* 0x000fc400078e0209 */
[----:B------:R-:W-:-:S07]  /*19f90*/  IMAD R8, R12, R11, RZ ;  /* 0x0000000b0c087224 */ /* 0x000fce00078e02ff */
.L_x_331:
        /* <DEDUP_REMOVED lines=11> */
.L_x_330:
        /* <DEDUP_REMOVED lines=10> */
.L_x_329:
[----:B------:R-:W-:Y:S05]  /*1a0f0*/  BSYNC.RECONVERGENT B1 ;  /* 0x0000000000017941 */ /* 0x000fea0003800200 */
.L_x_328:
[----:B------:R-:W-:Y:S02]  /*1a100*/  IMAD.IADD R10, R13, 0x1, R10 ;  /* 0x000000010d0a7824 */ /* 0x000fe400078e020a */
[----:B------:R-:W-:Y:S01]  /*1a110*/  IMAD.IADD R15, R8, 0x1, R15 ;  /* 0x00000001080f7824 */ /* 0x000fe200078e020f */
[----:B------:R-:W-:Y:S06]  /*1a120*/  @!P1 BRA `(.L_x_331) ;  /* 0xfffffffc009c9947 */ /* 0x000fec000383ffff */
.L_x_327:
[----:B------:R-:W-:Y:S05]  /*1a130*/  BSYNC.RECONVERGENT B0 ;  /* 0x0000000000007941 */ /* 0x000fea0003800200 */
.L_x_326:
[----:B------:R-:W-:Y:S06]  /*1a140*/  MEMBAR.SC.GPU ;  /* 0x0000000000007992 */ /* 0x000fec0000002000 */
[----:B------:R-:W-:-:S00]  /*1a150*/  ERRBAR ;  /* 0x00000000000079ab */ /* 0x000fc00000000000 */
[----:B------:R-:W-:Y:S06]  /*1a160*/  CGAERRBAR ;  /* 0x00000000000075ab */ /* 0x000fec0000000000 */
[----:B------:R-:W-:Y:S01]  /*1a170*/  CCTL.IVALL ;  /* 0x00000000ff00798f */ /* 0x000fe20002000000 */
[----:B------:R-:W1:Y:S02]  /*1a180*/  LDCU UR4, c[0x0][0x3ac] ;  /* 0x00007580ff0477ac */ /* 0x000e640008000800 */
[----:B-1----:R-:W-:Y:S01]  /*1a190*/  MOV R16, UR4 ;  /* 0x0000000400107c02 */ /* 0x002fe20008000f00 */
[----:B------:R-:W-:Y:S03]  /*1a1a0*/  BAR.SYNC.DEFER_BLOCKING 0x0 ;  /* 0x0000000000007b1d */ /* 0x000fe60000010000 */
[----:B------:R-:W-:-:S13]  /*1a1b0*/  ISETP.NE.AND P0, PT, R2, R16, PT ;  /* 0x000000100200720c */ /* 0x000fda0003f05270 */
[----:B------:R-:W-:Y:S05]  /*1a1c0*/  @P0 BRA `(.L_x_332) ;  /* 0xffffffd000380947 */ /* 0x000fea000383ffff */
.L_x_297:
[----:B------:R-:W1:Y:S01]  /*1a1d0*/  S2UR UR5, SR_CgaCtaId ;  /* 0x00000000000579c3 */ /* 0x000e620000008800 */
[----:B------:R-:W-:Y:S01]  /*1a1e0*/  UMOV UR4, 0x400 ;  /* 0x0000040000047882 */ /* 0x000fe20000000000 */
[----:B------:R-:W-:Y:S01]  /*1a1f0*/  BSSY.RECONVERGENT B0, `(.L_x_333) ;  /* 0x0000040000007945 */ /* 0x000fe20003800200 */
[----:B-1----:R-:W-:-:S09]  /*1a200*/  ULEA UR4, UR5, UR4, 0x18 ;  /* 0x0000000405047291 */ /* 0x002fd2000f8ec0ff */
[----:B0---4-:R-:W-:Y:S04]  /*1a210*/  LDS.128 R12, [UR4+0xbfc0] ;  /* 0x00bfc004ff0c7984 */ /* 0x011fe80008000c00 */
[----:B------:R-:W0:Y:S02]  /*1a220*/  LDS.128 R8, [UR4+0xbfb0] ;  /* 0x00bfb004ff087984 */ /* 0x000e240008000c00 */
[----:B0-----:R-:W-:Y:S02]  /*1a230*/  IMAD R7, R11, R12, RZ ;  /* 0x0000000c0b077224 */ /* 0x001fe400078e02ff */
[----:B------:R-:W-:-:S03]  /*1a240*/  IMAD R8, R13, R16, RZ ;  /* 0x000000100d087224 */ /* 0x000fc600078e02ff */
[----:B------:R-:W-:-:S13]  /*1a250*/  ISETP.GE.AND P0, PT, R6, R7, PT ;  /* 0x000000070600720c */ /* 0x000fda0003f06270 */
[----:B------:R-:W-:Y:S05]  /*1a260*/  @P0 BRA `(.L_x_334) ;  /* 0x0000000000e00947 */ /* 0x000fea0003800000 */
[----:B------:R-:W-:Y:S01]  /*1a270*/  IABS R12, R11 ;  /* 0x0000000b000c7213 */ /* 0x000fe20000000000 */
[----:B------:R-:W0:Y:S01]  /*1a280*/  LDCU UR4, c[0x0][0x3b4] ;  /* 0x00007680ff0477ac */ /* 0x000e220008000800 */
[----:B------:R-:W1:Y:S01]  /*1a290*/  LDC R13, c[0x0][0x360] ;  /* 0x0000d800ff0d7b82 */ /* 0x000e620000000800 */
[----:B------:R-:W-:Y:S01]  /*1a2a0*/  IMAD R17, R8, R15, R8 ;  /* 0x0000000f08117224 */ /* 0x000fe200078e0208 */
[----:B------:R-:W2:Y:S01]  /*1a2b0*/  I2F.RP R14, R12 ;  /* 0x0000000c000e7306 */ /* 0x000ea20000209400 */
[----:B------:R-:W-:Y:S01]  /*1a2c0*/  ISETP.NE.AND P1, PT, R11, RZ, PT ;  /* 0x000000ff0b00720c */ /* 0x000fe20003f25270 */
[----:B------:R-:W-:-:S04]  /*1a2d0*/  IMAD.MOV.U32 R16, RZ, RZ, R6 ;  /* 0x000000ffff107224 */ /* 0x000fc800078e0006 */
[----:B------:R-:W3:Y:S02]  /*1a2e0*/  LDC.64 R2, c[0x0][0x380] ;  /* 0x0000e000ff027b82 */ /* 0x000ee40000000a00 */
[----:B--2---:R-:W2:Y:S01]  /*1a2f0*/  MUFU.RCP R14, R14 ;  /* 0x0000000e000e7308 */ /* 0x004ea20000001000 */
[----:B0-----:R-:W-:-:S04]  /*1a300*/  IMAD R0, R0, R11, UR4 ;  /* 0x0000000400007e24 */ /* 0x001fc8000f8e020b */
[----:B------:R-:W-:Y:S02]  /*1a310*/  IMAD.IADD R0, R0, 0x1, -R17 ;  /* 0x0000000100007824 */ /* 0x000fe400078e0a11 */
[----:B--2---:R-:W-:Y:S01]  /*1a320*/  VIADD R4, R14, 0xffffffe ;  /* 0x0ffffffe0e047836 */ /* 0x004fe20000000000 */
[----:B------:R-:W-:-:S03]  /*1a330*/  IABS R14, R11 ;  /* 0x0000000b000e7213 */ /* 0x000fc60000000000 */
[----:B------:R0:W2:Y:S02]  /*1a340*/  F2I.FTZ.U32.TRUNC.NTZ R5, R4 ;  /* 0x0000000400057305 */ /* 0x0000a4000021f000 */
[----:B------:R-:W-:Y:S02]  /*1a350*/  IMAD.MOV R18, RZ, RZ, -R14 ;  /* 0x000000ffff127224 */ /* 0x000fe400078e0a0e */
[----:B0-----:R-:W-:Y:S02]  /*1a360*/  HFMA2 R4, -RZ, RZ, 0, 0 ;  /* 0x00000000ff047431 */ /* 0x001fe400000001ff */
[----:B--2---:R-:W-:-:S04]  /*1a370*/  IMAD.MOV R19, RZ, RZ, -R5 ;  /* 0x000000ffff137224 */ /* 0x004fc800078e0a05 */
[----:B------:R-:W-:Y:S01]  /*1a380*/  IMAD R17, R19, R12, RZ ;  /* 0x0000000c13117224 */ /* 0x000fe200078e02ff */
[----:B------:R-:W-:-:S03]  /*1a390*/  IABS R19, R11 ;  /* 0x0000000b00137213 */ /* 0x000fc60000000000 */
[----:B------:R-:W-:-:S04]  /*1a3a0*/  IMAD.HI.U32 R14, R5, R17, R4 ;  /* 0x00000011050e7227 */ /* 0x000fc800078e0004 */
[----:B-1-3--:R-:W-:-:S07]  /*1a3b0*/  IMAD.MOV.U32 R17, RZ, RZ, R19 ;  /* 0x000000ffff117224 */ /* 0x00afce00078e0013 */
.L_x_337:
        /* <DEDUP_REMOVED lines=10> */
[----:B------:R-:W-:-:S05]  /*1a460*/  @P0 IADD3 R5, PT, PT, R5, 0x1, RZ ;  /* 0x0000000105050810 */ /* 0x000fca0007ffe0ff */
[----:B------:R-:W-:-:S04]  /*1a470*/  IMAD.MOV.U32 R20, RZ, RZ, R5 ;  /* 0x000000ffff147224 */ /* 0x000fc800078e0005 */
[----:B------:R-:W-:Y:S01]  /*1a480*/  @!P3 IMAD.MOV R20, RZ, RZ, -R20 ;  /* 0x000000ffff14b224 */ /* 0x000fe200078e0a14 */
[----:B------:R-:W-:-:S05]  /*1a490*/  @!P1 LOP3.LUT R20, RZ, R11, RZ, 0x33, !PT ;  /* 0x0000000bff149212 */ /* 0x000fca00078e33ff */
[----:B------:R-:W-:-:S04]  /*1a4a0*/  IMAD.MOV R4, RZ, RZ, -R20 ;  /* 0x000000ffff047224 */ /* 0x000fc800078e0a14 */
[--C-:B------:R-:W-:Y:S02]  /*1a4b0*/  IMAD R21, R11, R4, R16.reuse ;  /* 0x000000040b157224 */ /* 0x100fe400078e0210 */
[----:B------:R-:W-:-:S03]  /*1a4c0*/  IMAD.IADD R16, R13, 0x1, R16 ;  /* 0x000000010d107824 */ /* 0x000fc600078e0210 */
[----:B------:R-:W-:Y:S02]  /*1a4d0*/  VIMNMX R5, PT, PT, R20, R21, !PT ;  /* 0x0000001514057248 */ /* 0x000fe40007fe0100 */
[----:B------:R-:W-:Y:S02]  /*1a4e0*/  ISETP.GE.AND P2, PT, R16, R7, PT ;  /* 0x000000071000720c */ /* 0x000fe40003f46270 */
[----:B------:R-:W-:-:S13]  /*1a4f0*/  ISETP.GE.AND P0, PT, R5, R8, PT ;  /* 0x000000080500720c */ /* 0x000fda0003f06270 */
        /* <DEDUP_REMOVED lines=9> */
[----:B------:R-:W-:Y:S01]  /*1a590*/  IMAD R5, R20, R15, R4 ;  /* 0x0000000f14057224 */ /* 0x000fe200078e0204 */
[----:B------:R-:W0:Y:S03]  /*1a5a0*/  LDS R19, [R19] ;  /* 0x0000000013137984 */ /* 0x000e260000000800 */
[----:B------:R-:W-:-:S05]  /*1a5b0*/  IMAD.WIDE R4, R5, 0x4, R2 ;  /* 0x0000000405047825 */ /* 0x000fca00078e0202 */
[----:B0-----:R0:W-:Y:S02]  /*1a5c0*/  STG.E.STRONG.SYS desc[UR6][R4.64], R19 ;  /* 0x0000001304007986 */ /* 0x0011e4000c115906 */
.L_x_336:
[----:B------:R-:W-:Y:S05]  /*1a5d0*/  BSYNC.RECONVERGENT B1 ;  /* 0x0000000000017941 */ /* 0x000fea0003800200 */
.L_x_335:
[----:B------:R-:W-:Y:S05]  /*1a5e0*/  @!P2 BRA `(.L_x_337) ;  /* 0xfffffffc0074a947 */ /* 0x000fea000383ffff */
.L_x_334:
[----:B------:R-:W-:Y:S05]  /*1a5f0*/  BSYNC.RECONVERGENT B0 ;  /* 0x0000000000007941 */ /* 0x000fea0003800200 */
.L_x_333:
[----:B------:R-:W-:-:S13]  /*1a600*/  ISETP.NE.AND P0, PT, R6, RZ, PT ;  /* 0x000000ff0600720c */ /* 0x000fda0003f05270 */
[----:B------:R-:W0:Y:S01]  /*1a610*/  @!P0 S2R R3, SR_CgaCtaId ;  /* 0x0000000000038919 */ /* 0x000e220000008800 */
[----:B------:R-:W-:-:S04]  /*1a620*/  @!P0 MOV R0, 0x400 ;  /* 0x0000040000008802 */ /* 0x000fc80000000f00 */
[----:B0-----:R-:W-:Y:S01]  /*1a630*/  @!P0 LEA R4, R3, R0, 0x18 ;  /* 0x0000000003048211 */ /* 0x001fe200078ec0ff */
[----:B------:R-:W-:Y:S06]  /*1a640*/  MEMBAR.SC.GPU ;  /* 0x0000000000007992 */ /* 0x000fec0000002000 */
[----:B------:R-:W-:-:S00]  /*1a650*/  ERRBAR ;  /* 0x00000000000079ab */ /* 0x000fc00000000000 */
[----:B------:R-:W-:Y:S06]  /*1a660*/  CGAERRBAR ;  /* 0x00000000000075ab */ /* 0x000fec0000000000 */
[----:B------:R-:W-:Y:S02]  /*1a670*/  CCTL.IVALL ;  /* 0x00000000ff00798f */ /* 0x000fe40002000000 */
[----:B------:R-:W-:Y:S06]  /*1a680*/  BAR.SYNC.DEFER_BLOCKING 0x0 ;  /* 0x0000000000007b1d */ /* 0x000fec0000010000 */
[----:B------:R-:W-:Y:S04]  /*1a690*/  BSSY.RECONVERGENT B0, `(.L_x_338) ;  /* 0x000000f000007945 */ /* 0x000fe80003800200 */
[----:B------:R-:W-:Y:S05]  /*1a6a0*/  @P0 BRA `(.L_x_339) ;  /* 0x0000000000340947 */ /* 0x000fea0003800000 */
[----:B------:R-:W0:Y:S01]  /*1a6b0*/  S2UR UR5, SR_CgaCtaId ;  /* 0x00000000000579c3 */ /* 0x000e220000008800 */
[----:B------:R-:W-:-:S07]  /*1a6c0*/  UMOV UR4, 0x400 ;  /* 0x0000040000047882 */ /* 0x000fce0000000000 */
[----:B------:R-:W1:Y:S08]  /*1a6d0*/  LDC R5, c[0x0][0x388] ;  /* 0x0000e200ff057b82 */ /* 0x000e700000000800 */
[----:B------:R-:W2:Y:S01]  /*1a6e0*/  LDC.64 R2, c[0x0][0x3b8] ;  /* 0x0000ee00ff027b82 */ /* 0x000ea20000000a00 */
[----:B0-----:R-:W-:-:S09]  /*1a6f0*/  ULEA UR4, UR5, UR4, 0x18 ;  /* 0x0000000405047291 */ /* 0x001fd2000f8ec0ff */
[----:B------:R-:W1:Y:S02]  /*1a700*/  LDS R0, [UR4+0xbfd4] ;  /* 0x00bfd404ff007984 */ /* 0x000e640008000800 */
[----:B------:R-:W1:Y:S02]  /*1a710*/  LDCU UR4, c[0x0][0x3b0] ;  /* 0x00007600ff0477ac */ /* 0x000e640008000800 */
[----:B-1----:R-:W-:-:S04]  /*1a720*/  IMAD R0, R0, UR4, R5 ;  /* 0x0000000400007c24 */ /* 0x002fc8000f8e0205 */
[----:B------:R-:W-:-:S04]  /*1a730*/  VIADD R5, R0, 0x1 ;  /* 0x0000000100057836 */ /* 0x000fc80000000000 */
[----:B--2---:R-:W-:-:S05]  /*1a740*/  IMAD.WIDE R2, R5, 0x4, R2 ;  /* 0x0000000405027825 */ /* 0x004fca00078e0202 */
[----:B------:R-:W2:Y:S02]  /*1a750*/  LDG.E.STRONG.SYS R0, desc[UR6][R2.64] ;  /* 0x0000000602007981 */ /* 0x000ea4000c1f5900 */
[----:B--2---:R-:W-:-:S05]  /*1a760*/  VIADD R5, R0, 0x1 ;  /* 0x0000000100057836 */ /* 0x004fca0000000000 */
[----:B------:R0:W-:Y:S02]  /*1a770*/  STG.E.STRONG.SYS desc[UR6][R2.64], R5 ;  /* 0x0000000502007986 */ /* 0x0001e4000c115906 */
.L_x_339:
[----:B------:R-:W-:Y:S05]  /*1a780*/  BSYNC.RECONVERGENT B0 ;  /* 0x0000000000007941 */ /* 0x000fea0003800200 */
.L_x_338:
[----:B------:R-:W-:Y:S06]  /*1a790*/  MEMBAR.SC.GPU ;  /* 0x0000000000007992 */ /* 0x000fec0000002000 */
[----:B------:R-:W-:-:S00]  /*1a7a0*/  ERRBAR ;  /* 0x00000000000079ab */ /* 0x000fc00000000000 */
[----:B------:R-:W-:Y:S06]  /*1a7b0*/  CGAERRBAR ;  /* 0x00000000000075ab */ /* 0x000fec0000000000 */
[----:B------:R-:W-:Y:S02]  /*1a7c0*/  CCTL.IVALL ;  /* 0x00000000ff00798f */ /* 0x000fe40002000000 */
[----:B------:R-:W-:Y:S08]  /*1a7d0*/  BAR.SYNC.DEFER_BLOCKING 0x0 ;  /* 0x0000000000007b1d */ /* 0x000ff00000010000 */
[----:B------:R-:W1:Y:S08]  /*1a7e0*/  @!P0 LDC R7, c[0x0][0x398] ;  /* 0x0000e600ff078b82 */ /* 0x000e700000000800 */
[----:B0-----:R-:W1:Y:S01]  /*1a7f0*/  @!P0 LDC.64 R2, c[0x0][0x3c0] ;  /* 0x0000f000ff028b82 */ /* 0x001e620000000a00 */
[----:B------:R-:W0:Y:S01]  /*1a800*/  @!P0 LDS R5, [R4+0xbfd0] ;  /* 0x00bfd00004058984 */ /* 0x000e220000000800 */
[----:B-1----:R-:W-:-:S05]  /*1a810*/  @!P0 IMAD.WIDE R2, R7, 0x4, R2 ;  /* 0x0000000407028825 */ /* 0x002fca00078e0202 */
[----:B0-----:R-:W-:Y:S01]  /*1a820*/  @!P0 STG.E.STRONG.SYS desc[UR6][R2.64], R5 ;  /* 0x0000000502008986 */ /* 0x001fe2000c115906 */
[----:B------:R-:W-:Y:S06]  /*1a830*/  MEMBAR.SC.GPU ;  /* 0x0000000000007992 */ /* 0x000fec0000002000 */
[----:B------:R-:W-:-:S00]  /*1a840*/  ERRBAR ;  /* 0x00000000000079ab */ /* 0x000fc00000000000 */
[----:B------:R-:W-:Y:S06]  /*1a850*/  CGAERRBAR ;  /* 0x00000000000075ab */ /* 0x000fec0000000000 */
[----:B------:R-:W-:Y:S02]  /*1a860*/  CCTL.IVALL ;  /* 0x00000000ff00798f */ /* 0x000fe40002000000 */
[----:B------:R-:W-:Y:S06]  /*1a870*/  BAR.SYNC.DEFER_BLOCKING 0x0 ;  /* 0x0000000000007b1d */ /* 0x000fec0000010000 */
[----:B------:R-:W-:Y:S05]  /*1a880*/  EXIT ;  /* 0x000000000000794d */ /* 0x000fea0003800000 */
.L_x_196:
[----:B------:R-:W0:Y:S01]  /*1a890*/  LDC R5, c[0x0][0x398] ;  /* 0x0000e600ff057b82 */ /* 0x000e220000000800 */
[----:B------:R-:W-:Y:S07]  /*1a8a0*/  BSSY B0, `(.L_x_340) ;  /* 0x000000f000007945 */ /* 0x000fee0003800000 */
[----:B------:R-:W0:Y:S02]  /*1a8b0*/  LDC.64 R8, c[0x0][0x3c0] ;  /* 0x0000f000ff087b82 */ /* 0x000e240000000a00 */
[----:B0-----:R-:W-:Y:S01]  /*1a8c0*/  IMAD.WIDE R8, R5, 0x4, R8 ;  /* 0x0000000405087825 */ /* 0x001fe200078e0208 */
[----:B------:R-:W-:Y:S06]  /*1a8d0*/  @P0 BRA `(.L_x_341) ;  /* 0x00000000002c0947 */ /* 0x000fec0003800000 */
[----:B------:R-:W-:Y:S01]  /*1a8e0*/  LDS R0, [UR4+0xbfb0] ;  /* 0x00bfb004ff007984 */ /* 0x000fe20008000800 */
[----:B------:R-:W0:Y:S03]  /*1a8f0*/  LDC R2, c[0x0][0x3b0] ;  /* 0x0000ec00ff027b82 */ /* 0x000e260000000800 */
[----:B------:R-:W1:Y:S05]  /*1a900*/  LDS R5, [UR4+0xbfd0] ;  /* 0x00bfd004ff057984 */ /* 0x000e6a0008000800 */
[----:B------:R-:W2:Y:S01]  /*1a910*/  LDC.64 R12, c[0x0][0x3b8] ;  /* 0x0000ee00ff0c7b82 */ /* 0x000ea20000000a00 */
[----:B0-----:R-:W-:-:S04]  /*1a920*/  IMAD R11, R11, R2, UR5 ;  /* 0x000000050b0b7e24 */ /* 0x001fc8000f8e0202 */
[----:B--2---:R-:W-:Y:S01]  /*1a930*/  IMAD.WIDE R12, R11, 0x4, R12 ;  /* 0x000000040b0c7825 */ /* 0x004fe200078e020c */
[----:B-1----:R-:W-:-:S07]  /*1a940*/  VIMNMX R0, PT, PT, R0, R5, PT ;  /* 0x0000000500007248 */ /* 0x002fce0003fe0100 */
.L_x_342:
[----:B------:R-:W2:Y:S01]  /*1a950*/  LDG.E.STRONG.SYS R5, desc[UR6][R12.64] ;  /* 0x000000060c057981 */ /* 0x000ea2000c1f5900 */
[----:B------:R-:W-:Y:S05]  /*1a960*/  YIELD ;  /* 0x0000000000007946 */ /* 0x000fea0003800000 */
[----:B--2---:R-:W-:-:S13]  /*1a970*/  ISETP.GE.AND P1, PT, R5, R0, PT ;  /* 0x000000000500720c */ /* 0x004fda0003f26270 */
[----:B------:R-:W-:Y:S05]  /*1a980*/  @!P1 BRA `(.L_x_342) ;  /* 0xfffffffc00f09947 */ /* 0x000fea000383ffff */
.L_x_341:
[----:B------:R-:W-:Y:S05]  /*1a990*/  BSYNC B0 ;  /* 0x0000000000007941 */ /* 0x000fea0003800000 */
.L_x_340:
        /* <DEDUP_REMOVED lines=12> */
.L_x_345:
[----:B------:R-:W2:Y:S01]  /*1aa60*/  LDG.E.STRONG.SYS R5, desc[UR6][R10.64] ;  /* 0x000000060a057981 */ /* 0x000ea2000c1f5900 */
[----:B------:R-:W-:Y:S05]  /*1aa70*/  YIELD ;  /* 0x0000000000007946 */ /* 0x000fea0003800000 */
[----:B--2---:R-:W-:-:S13]  /*1aa80*/  ISETP.GE.AND P1, PT, R5, R0, PT ;  /* 0x000000000500720c */ /* 0x004fda0003f26270 */
[----:B------:R-:W-:Y:S05]  /*1aa90*/  @!P1 BRA `(.L_x_345) ;  /* 0xfffffffc00f09947 */ /* 0x000fea000383ffff */
.L_x_344:
[----:B------:R-:W-:Y:S05]  /*1aaa0*/  BSYNC B0 ;  /* 0x0000000000007941 */ /* 0x000fea0003800000 */
.L_x_343:
        /* <DEDUP_REMOVED lines=34> */
.L_x_357:
        /* <DEDUP_REMOVED lines=28> */
.L_x_351:
[----:B------:R-:W-:Y:S05]  /*1ae90*/  BSYNC.RECONVERGENT B2 ;  /* 0x0000000000027941 */ /* 0x000fea0003800200 */
.L_x_350:
        /* <DEDUP_REMOVED lines=12> */
.L_x_354:
        /* <DEDUP_REMOVED lines=55> */
.L_x_353:
[----:B------:R-:W-:Y:S05]  /*1b2d0*/  BSYNC.RECONVERGENT B2 ;  /* 0x0000000000027941 */ /* 0x000fea0003800200 */
.L_x_352:
        /* <DEDUP_REMOVED lines=35> */
.L_x_356:
[----:B------:R-:W-:Y:S05]  /*1b510*/  BSYNC.RECONVERGENT B2 ;  /* 0x0000000000027941 */ /* 0x000fea0003800200 */
.L_x_355:
        /* <DEDUP_REMOVED lines=18> */
.L_x_349:
[----:B------:R-:W-:Y:S05]  /*1b640*/  BSYNC.RECONVERGENT B0 ;  /* 0x0000000000007941 */ /* 0x000fea0003800200 */
.L_x_348:
[----:B------:R-:W-:Y:S02]  /*1b650*/  IMAD.IADD R12, R7, 0x1, R12 ;  /* 0x00000001070c7824 */ /* 0x000fe400078e020c */
[----:B------:R-:W-:Y:S02]  /*1b660*/  IMAD.IADD R21, R10, 0x1, R21 ;  /* 0x000000010a157824 */ /* 0x000fe400078e0215 */
[----:B------:R-:W-:Y:S01]  /*1b670*/  IMAD.IADD R23, R22, 0x1, R23 ;  /* 0x0000000116177824 */ /* 0x000fe200078e0217 */
[----:B------:R-:W-:-:S13]  /*1b680*/  ISETP.GE.AND P0, PT, R12, R5, PT ;  /* 0x000000050c00720c */ /* 0x000fda0003f06270 */
[----:B------:R-:W-:Y:S05]  /*1b690*/  @!P0 BRA `(.L_x_357) ;  /* 0xfffffff4008c8947 */ /* 0x000fea000383ffff */
.L_x_347:
[----:B------:R-:W-:Y:S05]  /*1b6a0*/  BSYNC.RECONVERGENT B1 ;  /* 0x0000000000017941 */ /* 0x000fea0003800200 */
.L_x_346:
        /* <DEDUP_REMOVED lines=8> */
[----:B------:R-:W0:Y:S01]  /*1b730*/  LDCU UR9, c[0x0][0x360] ;  /* 0x00006c00ff0977ac */ /* 0x000e220008000800 */
[----:B------:R-:W-:-:S05]  /*1b740*/  UMOV UR4, URZ ;  /* 0x000000ff00047c82 */ /* 0x000fca0008000000 */
.L_x_405:
[----:B------:R-:W5:Y:S01]  /*1b750*/  S2UR UR11, SR_CgaCtaId ;  /* 0x00000000000b79c3 */ /* 0x000f620000008800 */
[----:B------:R-:W-:Y:S01]  /*1b760*/  UMOV UR10, 0x400 ;  /* 0x00000400000a7882 */ /* 0x000fe20000000000 */
[----:B------:R-:W-:Y:S01]  /*1b770*/  BSSY.RECONVERGENT B0, `(.L_x_359) ;  /* 0x000002e000007945 */ /* 0x000fe20003800200 */
[----:B-----5:R-:W-:-:S09]  /*1b780*/  ULEA UR12, UR11, UR10, 0x18 ;  /* 0x0000000a0b0c7291 */ /* 0x020fd2000f8ec0ff */
[----:B01--4-:R-:W5:Y:S04]  /*1b790*/  LDS.128 R8, [UR12+0xbfc0] ;  /* 0x00bfc00cff087984 */ /* 0x013f680008000c00 */
[----:B------:R-:W1:Y:S01]  /*1b7a0*/  LDS R5, [UR12+0xbfb4] ;  /* 0x00bfb40cff057984 */ /* 0x000e620008000800 */
[----:B-----5:R-:W-:Y:S02]  /*1b7b0*/  IMAD R10, R9, UR4, RZ ;  /* 0x00000004090a7c24 */ /* 0x020fe4000f8e02ff */
[----:B-1----:R-:W-:Y:S02]  /*1b7c0*/  IMAD R7, R5, R8, RZ ;  /* 0x0000000805077224 */ /* 0x002fe400078e02ff */
[----:B------:R-:W1:Y:S03]  /*1b7d0*/  LDS R8, [UR12+0xbfb8] ;  /* 0x00bfb80cff087984 */ /* 0x000e660008000800 */
[----:B------:R-:W-:-:S13]  /*1b7e0*/  ISETP.GE.U32.AND P1, PT, R6, R7, PT ;  /* 0x000000070600720c */ /* 0x000fda0003f26070 */
[----:B--2---:R-:W-:Y:S05]  /*1b7f0*/  @P1 BRA `(.L_x_360) ;  /* 0x0000000000941947 */ /* 0x004fea0003800000 */
[----:B------:R-:W5:Y:S01]  /*1b800*/  I2F.U32.RP R7, R5 ;  /* 0x0000000500077306 */ /* 0x000f620000209000 */
[----:B------:R-:W-:Y:S01]  /*1b810*/  IADD3 R9, PT, PT, RZ, -R5, RZ ;  /* 0x80000005ff097210 */ /* 0x000fe20007ffe0ff */
[----:B------:R-:W3:Y:S01]  /*1b820*/  LDCU UR5, c[0x0][0x3b4] ;  /* 0x00007680ff0577ac */ /* 0x000ee20008000800 */
[----:B------:R-:W-:Y:S01]  /*1b830*/  ISETP.NE.U32.AND P3, PT, R5, RZ, PT ;  /* 0x000000ff0500720c */ /* 0x000fe20003f65070 */
[----:B------:R-:W1:Y:S04]  /*1b840*/  LDCU.64 UR14, c[0x0][0x380] ;  /* 0x00007000ff0e77ac */ /* 0x000e680008000a00 */
[----:B-----5:R-:W5:Y:S02]  /*1b850*/  MUFU.RCP R7, R7 ;  /* 0x0000000700077308 */ /* 0x020f640000001000 */
[----:B-----5:R-:W-:-:S06]  /*1b860*/  VIADD R12, R7, 0xffffffe ;  /* 0x0ffffffe070c7836 */ /* 0x020fcc0000000000 */
[----:B------:R5:W0:Y:S02]  /*1b870*/  F2I.FTZ.U32.TRUNC.NTZ R13, R12 ;  /* 0x0000000c000d7305 */ /* 0x000a24000021f000 */
[----:B-----5:R-:W-:Y:S02]  /*1b880*/  IMAD.MOV.U32 R12, RZ, RZ, RZ ;  /* 0x000000ffff0c7224 */ /* 0x020fe400078e00ff */
[----:B0-----:R-:W-:-:S04]  /*1b890*/  IMAD R9, R9, R13, RZ ;  /* 0x0000000d09097224 */ /* 0x001fc800078e02ff */
[----:B------:R-:W-:-:S04]  /*1b8a0*/  IMAD.HI.U32 R13, R13, R9, R12 ;  /* 0x000000090d0d7227 */ /* 0x000fc800078e000c */
[----:B------:R-:W-:Y:S02]  /*1b8b0*/  IMAD.MOV R12, RZ, RZ, -R10 ;  /* 0x000000ffff0c7224 */ /* 0x000fe400078e0a0a */
[----:B--2---:R-:W-:-:S04]  /*1b8c0*/  IMAD.HI.U32 R14, R13, R6, RZ ;  /* 0x000000060d0e7227 */ /* 0x004fc800078e00ff */
[----:B----4-:R-:W-:Y:S02]  /*1b8d0*/  IMAD.MOV R16, RZ, RZ, -R14 ;  /* 0x000000ffff107224 */ /* 0x010fe400078e0a0e */
[----:B---3--:R-:W-:Y:S02]  /*1b8e0*/  IMAD R7, R12, R11, UR5 ;  /* 0x000000050c077e24 */ /* 0x008fe4000f8e020b */
        /* <DEDUP_REMOVED lines=8> */
[----:B------:R-:W-:Y:S02]  /*1b970*/  IMAD R9, R14, R11, -R5 ;  /* 0x0000000b0e097224 */ /* 0x000fe400078e0a05 */
[----:B------:R-:W-:-:S04]  /*1b980*/  IMAD R16, R5, R16, R6 ;  /* 0x0000001005107224 */ /* 0x000fc800078e0206 */
[----:B------:R-:W-:-:S05]  /*1b990*/  IMAD.IADD R12, R9, 0x1, R16 ;  /* 0x00000001090c7824 */ /* 0x000fca00078e0210 */
[----:B------:R-:W-:Y:S02]  /*1b9a0*/  SHF.R.S32.HI R18, RZ, 0x1f, R12 ;  /* 0x0000001fff127819 */ /* 0x000fe4000001140c */
[----:B------:R-:W-:-:S04]  /*1b9b0*/  IADD3 R9, P0, PT, R7, R12, RZ ;  /* 0x0000000c07097210 */ /* 0x000fc80007f1e0ff */
[----:B------:R-:W-:Y:S02]  /*1b9c0*/  LEA.HI.X.SX32 R18, R7, R18, 0x1, P0 ;  /* 0x0000001207127211 */ /* 0x000fe400000f0eff */
[----:B-1----:R-:W-:-:S04]  /*1b9d0*/  LEA R12, P0, R9, UR14, 0x2 ;  /* 0x0000000e090c7c11 */ /* 0x002fc8000f8010ff */
[----:B------:R-:W-:-:S05]  /*1b9e0*/  LEA.HI.X R13, R9, UR15, R18, 0x2, P0 ;  /* 0x0000000f090d7c11 */ /* 0x000fca00080f1412 */
[----:B------:R-:W2:Y:S01]  /*1b9f0*/  LDG.E.STRONG.SYS R12, desc[UR6][R12.64] ;  /* 0x000000060c0c7981 */ /* 0x000ea2000c1f5900 */
[----:B------:R-:W-:-:S04]  /*1ba00*/  IMAD R7, R5, R8, RZ ;  /* 0x0000000805077224 */ /* 0x000fc800078e02ff */
[----:B------:R-:W-:-:S04]  /*1ba10*/  IMAD R7, R14, R8, R7 ;  /* 0x000000080e077224 */ /* 0x000fc800078e0207 */
[----:B------:R-:W-:-:S05]  /*1ba20*/  IMAD.IADD R7, R16, 0x1, R7 ;  /* 0x0000000110077824 */ /* 0x000fca00078e0207 */
[----:B------:R-:W-:-:S05]  /*1ba30*/  LEA R7, R7, UR12, 0x2 ;  /* 0x0000000c07077c11 */ /* 0x000fca000f8e10ff */
[----:B--2---:R0:W-:Y:S02]  /*1ba40*/  STS [R7], R12 ;  /* 0x0000000c07007388 */ /* 0x0041e40000000800 */
.L_x_360:
[----:B0-----:R-:W-:Y:S05]  /*1ba50*/  BSYNC.RECONVERGENT B0 ;  /* 0x0000000000007941 */ /* 0x001fea0003800200 */
.L_x_359:
[----:B------:R-:W0:Y:S01]  /*1ba60*/  LDS R7, [UR12+0xbfbc] ;  /* 0x00bfbc0cff077984 */ /* 0x000e220008000800 */
[----:B------:R-:W-:Y:S01]  /*1ba70*/  BSSY.RECONVERGENT B0, `(.L_x_361) ;  /* 0x00000d2000007945 */ /* 0x000fe20003800200 */
[----:B0-----:R-:W-:-:S04]  /*1ba80*/  IADD3 R7, PT, PT, -R10, R5, R7 ;  /* 0x000000050a077210 */ /* 0x001fc80007ffe107 */
        /* <DEDUP_REMOVED lines=9> */
[C---:B------:R-:W-:Y:S01]  /*1bb20*/  IMAD R20, R5.reuse, UR5, RZ ;  /* 0x0000000505147c24 */ /* 0x040fe2000f8e02ff */
[C---:B------:R-:W-:Y:S01]  /*1bb30*/  LOP3.LUT R9, R5.reuse, 0x3, RZ, 0xc0, !PT ;  /* 0x0000000305097812 */ /* 0x040fe200078ec0ff */
[----:B------:R-:W-:Y:S01]  /*1bb40*/  IMAD.MOV.U32 R23, RZ, RZ, R6 ;  /* 0x000000ffff177224 */ /* 0x000fe200078e0006 */
[----:B0-----:R-:W-:-:S05]  /*1bb50*/  IADD3 R7, PT, PT, R5, R12, RZ ;  /* 0x0000000c05077210 */ /* 0x001fca0007ffe0ff */
        /* <DEDUP_REMOVED lines=8> */
[----:B--2---:R-:W-:Y:S01]  /*1bbe0*/  VIADD R14, R22, -UR5 ;  /* 0x80000005160e7c36 */ /* 0x004fe20008000000 */
[----:B------:R-:W-:-:S04]  /*1bbf0*/  PLOP3.LUT P0, PT, PT, PT, PT, 0x80, 0x8 ;  /* 0x000000000008781c */ /* 0x000fc80003f0f070 */
[----:B------:R-:W-:-:S13]  /*1bc00*/  ISETP.GT.AND P2, PT, R14, 0xc, PT ;  /* 0x0000000c0e00780c */ /* 0x000fda0003f44270 */
[----:B------:R-:W-:Y:S05]  /*1bc10*/  @!P2 BRA `(.L_x_365) ;  /* 0x000000040068a947 */ /* 0x000fea0003800000 */
[----:B------:R-:W2:Y:S01]  /*1bc20*/  LDC.64 R14, c[0x0][0x3a0] ;  /* 0x0000e800ff0e7b82 */ /* 0x000ea20000000a00 */
[----:B------:R-:W-:Y:S01]  /*1bc30*/  PLOP3.LUT P0, PT, PT, PT, PT, 0x8, 0x80 ;  /* 0x000000000080781c */ /* 0x000fe20003f0e170 */
[----:B------:R-:W-:-:S12]  /*1bc40*/  VIADD R24, R22, 0xfffffff4 ;  /* 0xfffffff416187836 */ /* 0x000fd80000000000 */
.L_x_366:
[----:B--234-:R-:W-:-:S05]  /*1bc50*/  IMAD.WIDE R18, R20, 0x4, R14 ;  /* 0x0000000414127825 */ /* 0x01cfca00078e020e */
[----:B------:R-:W2:Y:S01]  /*1bc60*/  LDG.E.STRONG.SYS R25, desc[UR6][R18.64] ;  /* 0x0000000612197981 */ /* 0x000ea2000c1f5900 */
[----:B------:R-:W-:Y:S02]  /*1bc70*/  IADD3 R20, PT, PT, R7, R20, RZ ;  /* 0x0000001407147210 */ /* 0x000fe40007ffe0ff */
[----:B------:R-:W-:-:S03]  /*1bc80*/  LEA R26, R23, UR12, 0x2 ;  /* 0x0000000c171a7c11 */ /* 0x000fc6000f8e10ff */
[----:B------:R-:W-:Y:S02]  /*1bc90*/  IMAD.WIDE R16, R20, 0x4, R14 ;  /* 0x0000000414107825 */ /* 0x000fe400078e020e */
[----:B--2---:R2:W-:Y:S04]  /*1bca0*/  STS [R26], R25 ;  /* 0x000000191a007388 */ /* 0x0045e80000000800 */
[----:B------:R-:W3:Y:S01]  /*1bcb0*/  LDG.E.STRONG.SYS R27, desc[UR6][R16.64] ;  /* 0x00000006101b7981 */ /* 0x000ee2000c1f5900 */
[----:B------:R-:W-:Y:S02]  /*1bcc0*/  IMAD.IADD R29, R7, 0x1, R20 ;  /* 0x00000001071d7824 */ /* 0x000fe400078e0214 */
[----:B-1----:R-:W-:Y:S02]  /*1bcd0*/  IMAD R28, R8, 0x4, R26 ;  /* 0x00000004081c7824 */ /* 0x002fe400078e021a */
[----:B------:R-:W-:-:S03]  /*1bce0*/  IMAD.WIDE R20, R29, 0x4, R14 ;  /* 0x000000041d147825 */ /* 0x000fc600078e020e */
[----:B---3--:R1:W-:Y:S04]  /*1bcf0*/  STS [R28], R27 ;  /* 0x0000001b1c007388 */ /* 0x0083e80000000800 */
[----:B------:R3:W4:Y:S01]  /*1bd00*/  LDG.E.STRONG.SYS R20, desc[UR6][R20.64] ;  /* 0x0000000614147981 */ /* 0x000722000c1f5900 */
[----:B------:R-:W-:-:S04]  /*1bd10*/  IMAD.IADD R29, R7, 0x1, R29 ;  /* 0x00000001071d7824 */ /* 0x000fc800078e021d */
[----:B------:R-:W-:-:S04]  /*1bd20*/  IMAD.WIDE R18, R29, 0x4, R14 ;  /* 0x000000041d127825 */ /* 0x000fc800078e020e */
[----:B---3--:R-:W-:-:S05]  /*1bd30*/  IMAD R21, R8, 0x4, R28 ;  /* 0x0000000408157824 */ /* 0x008fca00078e021c */
[----:B----4-:R-:W-:Y:S04]  /*1bd40*/  STS [R21], R20 ;  /* 0x0000001415007388 */ /* 0x010fe80000000800 */
[----:B------:R-:W3:Y:S01]  /*1bd50*/  LDG.E.STRONG.SYS R18, desc[UR6][R18.64] ;  /* 0x0000000612127981 */ /* 0x000ee2000c1f5900 */
[----:B------:R-:W-:Y:S01]  /*1bd60*/  IADD3 R29, PT, PT, R7, R29, RZ ;  /* 0x0000001d071d7210 */ /* 0x000fe20007ffe0ff */
[----:B--2---:R-:W-:-:S04]  /*1bd70*/  IMAD R25, R8, 0x4, R21 ;  /* 0x0000000408197824 */ /* 0x004fc800078e0215 */
[----:B------:R-:W-:Y:S01]  /*1bd80*/  IMAD.WIDE R16, R29, 0x4, R14 ;  /* 0x000000041d107825 */ /* 0x000fe200078e020e */
[----:B---3--:R2:W-:Y:S05]  /*1bd90*/  STS [R25], R18 ;  /* 0x0000001219007388 */ /* 0x0085ea0000000800 */
[----:B------:R3:W4:Y:S01]  /*1bda0*/  LDG.E.STRONG.SYS R16, desc[UR6][R16.64] ;  /* 0x0000000610107981 */ /* 0x000722000c1f5900 */
[----:B------:R-:W-:Y:S02]  /*1bdb0*/  IMAD R23, R8, 0x4, R23 ;  /* 0x0000000408177824 */ /* 0x000fe400078e0217 */
[----:B------:R-:W-:-:S04]  /*1bdc0*/  IMAD.IADD R26, R7, 0x1, R29 ;  /* 0x00000001071a7824 */ /* 0x000fc800078e021d */
[----:B-1----:R-:W-:Y:S01]  /*1bdd0*/  IMAD.WIDE R28, R26, 0x4, R14 ;  /* 0x000000041a1c7825 */ /* 0x002fe200078e020e */
[----:B---3--:R-:W-:-:S05]  /*1bde0*/  LEA R17, R23, UR12, 0x2 ;  /* 0x0000000c17117c11 */ /* 0x008fca000f8e10ff */
[----:B----4-:R1:W-:Y:S04]  /*1bdf0*/  STS [R17], R16 ;  /* 0x0000001011007388 */ /* 0x0103e80000000800 */
[----:B------:R3:W4:Y:S01]  /*1be00*/  LDG.E.STRONG.SYS R28, desc[UR6][R28.64] ;  /* 0x000000061c1c7981 */ /* 0x000722000c1f5900 */
[----:B------:R-:W-:-:S04]  /*1be10*/  IMAD.IADD R19, R7, 0x1, R26 ;  /* 0x0000000107137824 */ /* 0x000fc800078e021a */
[----:B------:R-:W-:Y:S01]  /*1be20*/  IMAD.WIDE R26, R19, 0x4, R14 ;  /* 0x00000004131a7825 */ /* 0x000fe200078e020e */
[----:B---3--:R-:W-:-:S05]  /*1be30*/  LEA R29, R8, R17, 0x2 ;  /* 0x00000011081d7211 */ /* 0x008fca00078e10ff */
[----:B----4-:R3:W-:Y:S04]  /*1be40*/  STS [R29], R28 ;  /* 0x0000001c1d007388 */ /* 0x0107e80000000800 */
[----:B------:R-:W4:Y:S01]  /*1be50*/  LDG.E.STRONG.SYS R26, desc[UR6][R26.64] ;  /* 0x000000061a1a7981 */ /* 0x000f22000c1f5900 */
[----:B------:R-:W-:Y:S02]  /*1be60*/  IMAD.IADD R19, R7, 0x1, R19 ;  /* 0x0000000107137824 */ /* 0x000fe400078e0213 */
[----:B--2---:R-:W-:Y:S02]  /*1be70*/  IMAD R25, R8, 0x4, R29 ;  /* 0x0000000408197824 */ /* 0x004fe400078e021d */
[----:B------:R-:W-:-:S03]  /*1be80*/  IMAD.WIDE R20, R19, 0x4, R14 ;  /* 0x0000000413147825 */ /* 0x000fc600078e020e */
[----:B----4-:R-:W-:Y:S04]  /*1be90*/  STS [R25], R26 ;  /* 0x0000001a19007388 */ /* 0x010fe80000000800 */
[----:B------:R-:W2:Y:S01]  /*1bea0*/  LDG.E.STRONG.SYS R27, desc[UR6][R20.64] ;  /* 0x00000006141b7981 */ /* 0x000ea2000c1f5900 */
[----:B-1----:R-:W-:Y:S02]  /*1beb0*/  IMAD.IADD R17, R7, 0x1, R19 ;  /* 0x0000000107117824 */ /* 0x002fe400078e0213 */
[C---:B------:R-:W-:Y:S02]  /*1bec0*/  IMAD R16, R8.reuse, 0x4, R25 ;  /* 0x0000000408107824 */ /* 0x040fe400078e0219 */
[----:B------:R-:W-:Y:S01]  /*1bed0*/  IMAD.WIDE R18, R17, 0x4, R14 ;  /* 0x0000000411127825 */ /* 0x000fe200078e020e */
[----:B------:R-:W-:-:S02]  /*1bee0*/  LEA R23, R8, R23, 0x2 ;  /* 0x0000001708177211 */ /* 0x000fc400078e10ff */
[----:B--2---:R1:W-:Y:S04]  /*1bef0*/  STS [R16], R27 ;  /* 0x0000001b10007388 */ /* 0x0043e80000000800 */
[----:B---3--:R2:W3:Y:S01]  /*1bf00*/  LDG.E.STRONG.SYS R28, desc[UR6][R18.64] ;  /* 0x00000006121c7981 */ /* 0x0084e2000c1f5900 */
[----:B------:R-:W-:Y:S01]  /*1bf10*/  LEA R29, R23, UR12, 0x2 ;  /* 0x0000000c171d7c11 */ /* 0x000fe2000f8e10ff */
[----:B--2---:R-:W-:-:S04]  /*1bf20*/  IMAD.IADD R18, R7, 0x1, R17 ;  /* 0x0000000107127824 */ /* 0x004fc800078e0211 */
[----:B-1----:R-:W-:Y:S01]  /*1bf30*/  IMAD.WIDE R16, R18, 0x4, R14 ;  /* 0x0000000412107825 */ /* 0x002fe200078e020e */
[----:B---3--:R-:W-:Y:S04]  /*1bf40*/  STS [R29], R28 ;  /* 0x0000001c1d007388 */ /* 0x008fe80000000800 */
[----:B------:R-:W2:Y:S01]  /*1bf50*/  LDG.E.STRONG.SYS R25, desc[UR6][R16.64] ;  /* 0x0000000610197981 */ /* 0x000ea2000c1f5900 */
[----:B------:R-:W-:Y:S02]  /*1bf60*/  IMAD.IADD R18, R7, 0x1, R18 ;  /* 0x0000000107127824 */ /* 0x000fe400078e0212 */
[----:B------:R-:W-:Y:S02]  /*1bf70*/  IMAD R26, R8, 0x4, R29 ;  /* 0x00000004081a7824 */ /* 0x000fe400078e021d */
[----:B------:R-:W-:-:S03]  /*1bf80*/  IMAD.WIDE R20, R18, 0x4, R14 ;  /* 0x0000000412147825 */ /* 0x000fc600078e020e */
[----:B--2---:R1:W-:Y:S04]  /*1bf90*/  STS [R26], R25 ;  /* 0x000000191a007388 */ /* 0x0043e80000000800 */
[----:B------:R-:W2:Y:S01]  /*1bfa0*/  LDG.E.STRONG.SYS R27, desc[UR6][R20.64] ;  /* 0x00000006141b7981 */ /* 0x000ea2000c1f5900 */
[----:B------:R-:W-:-:S04]  /*1bfb0*/  IMAD.IADD R16, R7, 0x1, R18 ;  /* 0x0000000107107824 */ /* 0x000fc800078e0212 */
[----:B------:R-:W-:Y:S01]  /*1bfc0*/  IMAD.WIDE R18, R16, 0x4, R14 ;  /* 0x0000000410127825 */ /* 0x000fe200078e020e */
[----:B-1----:R-:W-:-:S05]  /*1bfd0*/  LEA R26, R8, R26, 0x2 ;  /* 0x0000001a081a7211 */ /* 0x002fca00078e10ff */
[----:B--2---:R1:W-:Y:S04]  /*1bfe0*/  STS [R26], R27 ;  /* 0x0000001b1a007388 */ /* 0x0043e80000000800 */
[----:B------:R2:W3:Y:S01]  /*1bff0*/  LDG.E.STRONG.SYS R28, desc[UR6][R18.64] ;  /* 0x00000006121c7981 */ /* 0x0004e2000c1f5900 */
[----:B------:R-:W-:Y:S02]  /*1c000*/  IMAD R29, R8, 0x4, R26 ;  /* 0x00000004081d7824 */ /* 0x000fe400078e021a */
[----:B--2---:R-:W-:-:S04]  /*1c010*/  IMAD.IADD R18, R7, 0x1, R16 ;  /* 0x0000000107127824 */ /* 0x004fc800078e0210 */
[----:B------:R-:W-:Y:S01]  /*1c020*/  IMAD.WIDE R16, R18, 0x4, R14 ;  /* 0x0000000412107825 */ /* 0x000fe200078e020e */
[----:B---3--:R2:W-:Y:S04]  /*1c030*/  STS [R29], R28 ;  /* 0x0000001c1d007388 */ /* 0x0085e80000000800 */
[----:B------:R-:W3:Y:S01]  /*1c040*/  LDG.E.STRONG.SYS R25, desc[UR6][R16.64] ;  /* 0x0000000610197981 */ /* 0x000ee2000c1f5900 */
[----:B------:R-:W-:Y:S02]  /*1c050*/  IMAD R23, R8, 0x4, R23 ;  /* 0x0000000408177824 */ /* 0x000fe400078e0217 */
[----:B------:R-:W-:-:S03]  /*1c060*/  IMAD.IADD R18, R7, 0x1, R18 ;  /* 0x0000000107127824 */ /* 0x000fc600078e0212 */
[----:B-1----:R-:W-:Y:S01]  /*1c070*/  LEA R26, R23, UR12, 0x2 ;  /* 0x0000000c171a7c11 */ /* 0x002fe2000f8e10ff */
[----:B------:R-:W-:-:S04]  /*1c080*/  IMAD.WIDE R20, R18, 0x4, R14 ;  /* 0x0000000412147825 */ /* 0x000fc800078e020e */
[----:B---3--:R-:W-:Y:S04]  /*1c090*/  STS [R26], R25 ;  /* 0x000000191a007388 */ /* 0x008fe80000000800 */
[----:B------:R-:W3:Y:S01]  /*1c0a0*/  LDG.E.STRONG.SYS R20, desc[UR6][R20.64] ;  /* 0x0000000614147981 */ /* 0x000ee2000c1f5900 */
[----:B------:R-:W-:Y:S01]  /*1c0b0*/  IADD3 R16, PT, PT, R7, R18, RZ ;  /* 0x0000001207107210 */ /* 0x000fe20007ffe0ff */
[----:B------:R-:W-:-:S04]  /*1c0c0*/  IMAD R27, R8, 0x4, R26 ;  /* 0x00000004081b7824 */ /* 0x000fc800078e021a */
[----:B------:R-:W-:Y:S01]  /*1c0d0*/  IMAD.WIDE R18, R16, 0x4, R14 ;  /* 0x0000000410127825 */ /* 0x000fe200078e020e */
[----:B---3--:R1:W-:Y:S05]  /*1c0e0*/  STS [R27], R20 ;  /* 0x000000141b007388 */ /* 0x0083ea0000000800 */
[----:B------:R-:W3:Y:S01]  /*1c0f0*/  LDG.E.STRONG.SYS R18, desc[UR6][R18.64] ;  /* 0x0000000612127981 */ /* 0x000ee2000c1f5900 */
[----:B--2---:R-:W-:Y:S02]  /*1c100*/  IMAD.IADD R28, R7, 0x1, R16 ;  /* 0x00000001071c7824 */ /* 0x004fe400078e0210 */
[----:B------:R-:W-:Y:S02]  /*1c110*/  IMAD R29, R8, 0x4, R27 ;  /* 0x00000004081d7824 */ /* 0x000fe400078e021b */
[----:B------:R-:W-:-:S03]  /*1c120*/  IMAD.WIDE R16, R28, 0x4, R14 ;  /* 0x000000041c107825 */ /* 0x000fc600078e020e */
[----:B---3--:R2:W-:Y:S04]  /*1c130*/  STS [R29], R18 ;  /* 0x000000121d007388 */ /* 0x0085e80000000800 */
        /* <DEDUP_REMOVED lines=8> */
.L_x_365:
[----:B------:R-:W-:-:S05]  /*1c1c0*/  VIADD R14, R22, -UR5 ;  /* 0x80000005160e7c36 */ /* 0x000fca0008000000 */
[----:B------:R-:W-:-:S13]  /*1c1d0*/  ISETP.GT.AND P2, PT, R14, 0x4, PT ;  /* 0x000000040e00780c */ /* 0x000fda0003f44270 */
[----:B------:R-:W-:Y:S05]  /*1c1e0*/  @!P2 BRA `(.L_x_367) ;  /* 0x0000000000b4a947 */ /* 0x000fea0003800000 */
[----:B------:R-:W2:Y:S02]  /*1c1f0*/  LDC.64 R14, c[0x0][0x3a0] ;  /* 0x0000e800ff0e7b82 */ /* 0x000ea40000000a00 */
[----:B--234-:R-:W-:-:S05]  /*1c200*/  IMAD.WIDE R16, R20, 0x4, R14 ;  /* 0x0000000414107825 */ /* 0x01cfca00078e020e */
[----:B------:R-:W2:Y:S01]  /*1c210*/  LDG.E.STRONG.SYS R24, desc[UR6][R16.64] ;  /* 0x0000000610187981 */ /* 0x000ea2000c1f5900 */
[----:B------:R-:W-:Y:S01]  /*1c220*/  IMAD.IADD R20, R7, 0x1, R20 ;  /* 0x0000000107147824 */ /* 0x000fe200078e0214 */
[----:B------:R-:W-:-:S03]  /*1c230*/  LEA R25, R23, UR12, 0x2 ;  /* 0x0000000c17197c11 */ /* 0x000fc6000f8e10ff */
[----:B------:R-:W-:Y:S02]  /*1c240*/  IMAD.WIDE R18, R20, 0x4, R14 ;  /* 0x0000000414127825 */ /* 0x000fe400078e020e */
[----:B--2---:R2:W-:Y:S04]  /*1c250*/  STS [R25], R24 ;  /* 0x0000001819007388 */ /* 0x0045e80000000800 */
[----:B------:R-:W3:Y:S01]  /*1c260*/  LDG.E.STRONG.SYS R26, desc[UR6][R18.64] ;  /* 0x00000006121a7981 */ /* 0x000ee2000c1f5900 */
[----:B------:R-:W-:Y:S01]  /*1c270*/  IMAD.IADD R28, R7, 0x1, R20 ;  /* 0x00000001071c7824 */ /* 0x000fe200078e0214 */
[----:B-1----:R-:W-:-:S03]  /*1c280*/  LEA R27, R8, R25, 0x2 ;  /* 0x00000019081b7211 */ /* 0x002fc600078e10ff */
[----:B------:R-:W-:Y:S02]  /*1c290*/  IMAD.WIDE R20, R28, 0x4, R14 ;  /* 0x000000041c147825 */ /* 0x000fe400078e020e */
[----:B---3--:R1:W-:Y:S04]  /*1c2a0*/  STS [R27], R26 ;  /* 0x0000001a1b007388 */ /* 0x0083e80000000800 */
[----:B------:R-:W3:Y:S01]  /*1c2b0*/  LDG.E.STRONG.SYS R29, desc[UR6][R20.64] ;  /* 0x00000006141d7981 */ /* 0x000ee2000c1f5900 */
[----:B------:R-:W-:Y:S02]  /*1c2c0*/  IMAD.IADD R18, R7, 0x1, R28 ;  /* 0x0000000107127824 */ /* 0x000fe400078e021c */
[----:B------:R-:W-:Y:S02]  /*1c2d0*/  IMAD R28, R8, 0x4, R27 ;  /* 0x00000004081c7824 */ /* 0x000fe400078e021b */
[----:B------:R-:W-:-:S03]  /*1c2e0*/  IMAD.WIDE R16, R18, 0x4, R14 ;  /* 0x0000000412107825 */ /* 0x000fc600078e020e */
[----:B---3--:R3:W-:Y:S04]  /*1c2f0*/  STS [R28], R29 ;  /* 0x0000001d1c007388 */ /* 0x0087e80000000800 */
[----:B--2---:R2:W4:Y:S01]  /*1c300*/  LDG.E.STRONG.SYS R24, desc[UR6][R16.64] ;  /* 0x0000000610187981 */ /* 0x004522000c1f5900 */
[----:B------:R-:W-:Y:S02]  /*1c310*/  IMAD R25, R8, 0x4, R28 ;  /* 0x0000000408197824 */ /* 0x000fe400078e021c */
[----:B--2---:R-:W-:-:S04]  /*1c320*/  IMAD.IADD R16, R7, 0x1, R18 ;  /* 0x0000000107107824 */ /* 0x004fc800078e0212 */
[----:B------:R-:W-:Y:S01]  /*1c330*/  IMAD.WIDE R18, R16, 0x4, R14 ;  /* 0x0000000410127825 */ /* 0x000fe200078e020e */
[----:B----4-:R-:W-:Y:S05]  /*1c340*/  STS [R25], R24 ;  /* 0x0000001819007388 */ /* 0x010fea0000000800 */
[----:B------:R-:W2:Y:S01]  /*1c350*/  LDG.E.STRONG.SYS R18, desc[UR6][R18.64] ;  /* 0x0000000612127981 */ /* 0x000ea2000c1f5900 */
[----:B------:R-:W-:Y:S01]  /*1c360*/  LEA R23, R8, R23, 0x2 ;  /* 0x0000001708177211 */ /* 0x000fe200078e10ff */
[----:B-1----:R-:W-:-:S03]  /*1c370*/  IMAD.IADD R26, R7, 0x1, R16 ;  /* 0x00000001071a7824 */ /* 0x002fc600078e0210 */
[----:B------:R-:W-:Y:S01]  /*1c380*/  LEA R27, R23, UR12, 0x2 ;  /* 0x0000000c171b7c11 */ /* 0x000fe2000f8e10ff */
[----:B------:R-:W-:-:S04]  /*1c390*/  IMAD.WIDE R20, R26, 0x4, R14 ;  /* 0x000000041a147825 */ /* 0x000fc800078e020e */
[----:B--2---:R-:W-:Y:S04]  /*1c3a0*/  STS [R27], R18 ;  /* 0x000000121b007388 */ /* 0x004fe80000000800 */
        /* <DEDUP_REMOVED lines=10> */
[----:B------:R-:W3:Y:S01]  /*1c450*/  LDG.E.STRONG.SYS R14, desc[UR6][R14.64] ;  /* 0x000000060e0e7981 */ /* 0x000ee2000c1f5900 */
[C---:B------:R-:W-:Y:S01]  /*1c460*/  IMAD R21, R8.reuse, 0x4, R19 ;  /* 0x0000000408157824 */ /* 0x040fe200078e0213 */
[----:B------:R-:W-:Y:S01]  /*1c470*/  PLOP3.LUT P0, PT, PT, PT, PT, 0x8, 0x80 ;  /* 0x000000000080781c */ /* 0x000fe20003f0e170 */
[----:B------:R-:W-:Y:S01]  /*1c480*/  IMAD R23, R8, 0x4, R23 ;  /* 0x0000000408177824 */ /* 0x000fe200078e0217 */
[----:B------:R-:W-:Y:S01]  /*1c490*/  UIADD3 UR5, UPT, UPT, UR5, 0x8, URZ ;  /* 0x0000000805057890 */ /* 0x000fe2000fffe0ff */
[----:B-1----:R-:W-:Y:S01]  /*1c4a0*/  IMAD.IADD R20, R7, 0x1, R26 ;  /* 0x0000000107147824 */ /* 0x002fe200078e021a */
[----:B---3--:R2:W-:Y:S10]  /*1c4b0*/  STS [R21], R14 ;  /* 0x0000000e15007388 */ /* 0x0085f40000000800 */
.L_x_367:
[----:B------:R-:W-:-:S13]  /*1c4c0*/  ISETP.NE.OR P0, PT, R22, UR5, P0 ;  /* 0x0000000516007c0c */ /* 0x000fda0008705670 */
[----:B------:R-:W-:Y:S05]  /*1c4d0*/  @!P0 BRA `(.L_x_363) ;  /* 0x0000000000608947 */ /* 0x000fea0003800000 */
.L_x_364:
[----:B012---:R-:W-:-:S05]  /*1c4e0*/  IMAD.WIDE R14, R20, 0x4, R12 ;  /* 0x00000004140e7825 */ /* 0x007fca00078e020c */
[----:B------:R-:W2:Y:S01]  /*1c4f0*/  LDG.E.STRONG.SYS R21, desc[UR6][R14.64] ;  /* 0x000000060e157981 */ /* 0x000ea2000c1f5900 */
[----:B----4-:R-:W-:Y:S01]  /*1c500*/  IMAD.IADD R16, R7, 0x1, R20 ;  /* 0x0000000107107824 */ /* 0x010fe200078e0214 */
[----:B------:R-:W-:-:S03]  /*1c510*/  LEA R20, R23, UR12, 0x2 ;  /* 0x0000000c17147c11 */ /* 0x000fc6000f8e10ff */
[----:B---3--:R-:W-:Y:S01]  /*1c520*/  IMAD.WIDE R18, R16, 0x4, R12 ;  /* 0x0000000410127825 */ /* 0x008fe200078e020c */
[----:B------:R-:W-:Y:S01]  /*1c530*/  IADD3 R24, PT, PT, R7, R16, RZ ;  /* 0x0000001007187210 */ /* 0x000fe20007ffe0ff */
[----:B--2---:R0:W-:Y:S04]  /*1c540*/  STS [R20], R21 ;  /* 0x0000001514007388 */ /* 0x0041e80000000800 */
[----:B------:R-:W2:Y:S01]  /*1c550*/  LDG.E.STRONG.SYS R18, desc[UR6][R18.64] ;  /* 0x0000000612127981 */ /* 0x000ea2000c1f5900 */
[----:B-1----:R-:W-:Y:S02]  /*1c560*/  IMAD R25, R8, 0x4, R20 ;  /* 0x0000000408197824 */ /* 0x002fe400078e0214 */
        /* <DEDUP_REMOVED lines=11> */
[----:B0-----:R-:W-:-:S04]  /*1c620*/  IMAD.IADD R20, R7, 0x1, R24 ;  /* 0x0000000107147824 */ /* 0x001fc800078e0218 */
[----:B------:R-:W-:Y:S01]  /*1c630*/  ISETP.NE.AND P0, PT, R22, UR5, PT ;  /* 0x0000000516007c0c */ /* 0x000fe2000bf05270 */
[----:B--2---:R1:W-:-:S12]  /*1c640*/  STS [R19], R14 ;  /* 0x0000000e13007388 */ /* 0x0043d80000000800 */
[----:B------:R-:W-:Y:S05]  /*1c650*/  @P0 BRA `(.L_x_364) ;  /* 0xfffffffc00a00947 */ /* 0x000fea000383ffff */
.L_x_363:
[----:B------:R-:W-:-:S13]  /*1c660*/  ISETP.NE.AND P0, PT, R9, RZ, PT ;  /* 0x000000ff0900720c */ /* 0x000fda0003f05270 */
[----:B------:R-:W-:Y:S05]  /*1c670*/  @!P0 BRA `(.L_x_362) ;  /* 0x0000000000448947 */ /* 0x000fea0003800000 */
[----:B0-----:R-:W2:Y:S02]  /*1c680*/  LDC.64 R12, c[0x0][0x3a0] ;  /* 0x0000e800ff0c7b82 */ /* 0x001ea40000000a00 */
[----:B--2---:R-:W-:-:S05]  /*1c690*/  IMAD.WIDE R20, R20, 0x4, R12 ;  /* 0x0000000414147825 */ /* 0x004fca00078e020c */
[----:B------:R-:W2:Y:S01]  /*1c6a0*/  LDG.E.STRONG.SYS R12, desc[UR6][R20.64] ;  /* 0x00000006140c7981 */ /* 0x000ea2000c1f5900 */
[----:B------:R-:W-:Y:S02]  /*1c6b0*/  LEA R13, R23, UR12, 0x2 ;  /* 0x0000000c170d7c11 */ /* 0x000fe4000f8e10ff */
[----:B------:R-:W-:-:S03]  /*1c6c0*/  ISETP.NE.AND P0, PT, R9, 0x1, PT ;  /* 0x000000010900780c */ /* 0x000fc60003f05270 */
[----:B--2---:R0:W-:Y:S10]  /*1c6d0*/  STS [R13], R12 ;  /* 0x0000000c0d007388 */ /* 0x0041f40000000800 */
[----:B------:R-:W-:Y:S05]  /*1c6e0*/  @!P0 BRA `(.L_x_362) ;  /* 0x0000000000288947 */ /* 0x000fea0003800000 */
[----:B------:R-:W-:-:S05]  /*1c6f0*/  IMAD.WIDE R20, R7, 0x4, R20 ;  /* 0x0000000407147825 */ /* 0x000fca00078e0214 */
[----:B0-----:R-:W2:Y:S01]  /*1c700*/  LDG.E.STRONG.SYS R12, desc[UR6][R20.64] ;  /* 0x00000006140c7981 */ /* 0x001ea2000c1f5900 */
[----:B-1----:R-:W-:Y:S01]  /*1c710*/  IMAD R13, R8, 0x4, R13 ;  /* 0x00000004080d7824 */ /* 0x002fe200078e020d */
[----:B------:R-:W-:-:S04]  /*1c720*/  ISETP.NE.AND P0, PT, R9, 0x2, PT ;  /* 0x000000020900780c */ /* 0x000fc80003f05270 */
[----:B--2---:R0:W-:Y:S09]  /*1c730*/  STS [R13], R12 ;  /* 0x0000000c0d007388 */ /* 0x0041f20000000800 */
[----:B------:R-:W-:Y:S05]  /*1c740*/  @!P0 BRA `(.L_x_362) ;  /* 0x0000000000108947 */ /* 0x000fea0003800000 */
[----:B------:R-:W-:-:S06]  /*1c750*/  IMAD.WIDE R20, R7, 0x4, R20 ;  /* 0x0000000407147825 */ /* 0x000fcc00078e0214 */
[----:B------:R-:W2:Y:S01]  /*1c760*/  LDG.E.STRONG.SYS R20, desc[UR6][R20.64] ;  /* 0x0000000614147981 */ /* 0x000ea2000c1f5900 */
[----:B------:R-:W-:-:S05]  /*1c770*/  IMAD R7, R8, 0x4, R13 ;  /* 0x0000000408077824 */ /* 0x000fca00078e020d */
[----:B--2---:R1:W-:Y:S02]  /*1c780*/  STS [R7], R20 ;  /* 0x0000001407007388 */ /* 0x0043e40000000800 */
.L_x_362:
[----:B------:R-:W-:Y:S05]  /*1c790*/  BSYNC.RECONVERGENT B0 ;  /* 0x0000000000007941 */ /* 0x000fea0003800200 */
.L_x_361:
[----:B------:R-:W-:Y:S04]  /*1c7a0*/  BSSY.RECONVERGENT B0, `(.L_x_368) ;  /* 0x0000026000007945 */ /* 0x000fe80003800200 */
[----:B------:R-:W-:Y:S05]  /*1c7b0*/  @P1 BRA `(.L_x_369) ;  /* 0x0000000000901947 */ /* 0x000fea0003800000 */
[----:B-1----:R-:W1:Y:S01]  /*1c7c0*/  I2F.U32.RP R7, R5 ;  /* 0x0000000500077306 */ /* 0x002e620000209000 */
[----:B------:R-:W-:Y:S01]  /*1c7d0*/  IADD3 R9, PT, PT, RZ, -R5, RZ ;  /* 0x80000005ff097210 */ /* 0x000fe20007ffe0ff */
[----:B------:R-:W5:Y:S01]  /*1c7e0*/  LDCU UR5, c[0x0][0x3b4] ;  /* 0x00007680ff0577ac */ /* 0x000f620008000800 */
[----:B------:R-:W-:Y:S01]  /*1c7f0*/  ISETP.NE.U32.AND P2, PT, R5, RZ, PT ;  /* 0x000000ff0500720c */ /* 0x000fe20003f45070 */
[----:B------:R-:W-:Y:S01]  /*1c800*/  IMAD.IADD R10, R10, 0x1, R5 ;  /* 0x000000010a0a7824 */ /* 0x000fe200078e0205 */
[----:B------:R-:W3:Y:S03]  /*1c810*/  LDCU.64 UR14, c[0x0][0x380] ;  /* 0x00007000ff0e77ac */ /* 0x000ee60008000a00 */
[----:B------:R-:W-:Y:S01]  /*1c820*/  IMAD R10, R10, R11, RZ ;  /* 0x0000000b0a0a7224 */ /* 0x000fe200078e02ff */
[----:B-1----:R-:W0:Y:S02]  /*1c830*/  MUFU.RCP R7, R7 ;  /* 0x0000000700077308 */ /* 0x002e240000001000 */
[----:B0-----:R-:W-:-:S06]  /*1c840*/  VIADD R12, R7, 0xffffffe ;  /* 0x0ffffffe070c7836 */ /* 0x001fcc0000000000 */
[----:B------:R0:W1:Y:S02]  /*1c850*/  F2I.FTZ.U32.TRUNC.NTZ R13, R12 ;  /* 0x0000000c000d7305 */ /* 0x000064000021f000 */
[----:B0-----:R-:W-:Y:S02]  /*1c860*/  IMAD.MOV.U32 R12, RZ, RZ, RZ ;  /* 0x000000ffff0c7224 */ /* 0x001fe400078e00ff */
[----:B-1----:R-:W-:-:S04]  /*1c870*/  IMAD R9, R9, R13, RZ ;  /* 0x0000000d09097224 */ /* 0x002fc800078e02ff */
[----:B------:R-:W-:-:S06]  /*1c880*/  IMAD.HI.U32 R9, R13, R9, R12 ;  /* 0x000000090d097227 */ /* 0x000fcc00078e000c */
[----:B--2---:R-:W-:-:S04]  /*1c890*/  IMAD.HI.U32 R14, R9, R6, RZ ;  /* 0x00000006090e7227 */ /* 0x004fc800078e00ff */
[----:B------:R-:W-:-:S04]  /*1c8a0*/  IMAD.MOV R9, RZ, RZ, -R14 ;  /* 0x000000ffff097224 */ /* 0x000fc800078e0a0e */
[----:B----4-:R-:W-:-:S05]  /*1c8b0*/  IMAD R16, R5, R9, R6 ;  /* 0x0000000905107224 */ /* 0x010fca00078e0206 */
        /* <DEDUP_REMOVED lines=8> */
[----:B------:R-:W-:Y:S01]  /*1c940*/  IMAD R9, R5, R7, R6 ;  /* 0x0000000705097224 */ /* 0x000fe200078e0206 */
[----:B-----5:R-:W-:-:S03]  /*1c950*/  IADD3 R5, PT, PT, -R10, UR5, RZ ;  /* 0x000000050a057c10 */ /* 0x020fc6000fffe1ff */
[----:B------:R-:W-:Y:S01]  /*1c960*/  IMAD.IADD R12, R11, 0x1, R9 ;  /* 0x000000010b0c7824 */ /* 0x000fe200078e0209 */
[----:B------:R-:W-:-:S04]  /*1c970*/  SHF.R.S32.HI R7, RZ, 0x1f, R5 ;  /* 0x0000001fff077819 */ /* 0x000fc80000011405 */
[----:B------:R-:W-:-:S04]  /*1c980*/  IADD3 R5, P0, PT, R12, R5, RZ ;  /* 0x000000050c057210 */ /* 0x000fc80007f1e0ff */
[----:B------:R-:W-:Y:S02]  /*1c990*/  LEA.HI.X.SX32 R12, R12, R7, 0x1, P0 ;  /* 0x000000070c0c7211 */ /* 0x000fe400000f0eff */
[----:B---3--:R-:W-:-:S04]  /*1c9a0*/  LEA R10, P0, R5, UR14, 0x2 ;  /* 0x0000000e050a7c11 */ /* 0x008fc8000f8010ff */
[----:B------:R-:W-:-:S05]  /*1c9b0*/  LEA.HI.X R11, R5, UR15, R12, 0x2, P0 ;  /* 0x0000000f050b7c11 */ /* 0x000fca00080f140c */
[----:B------:R-:W2:Y:S01]  /*1c9c0*/  LDG.E.STRONG.SYS R10, desc[UR6][R10.64] ;  /* 0x000000060a0a7981 */ /* 0x000ea2000c1f5900 */
[----:B------:R-:W-:-:S05]  /*1c9d0*/  IMAD R8, R14, R8, R9 ;  /* 0x000000080e087224 */ /* 0x000fca00078e0209 */
[----:B------:R-:W-:-:S05]  /*1c9e0*/  LEA R5, R8, UR12, 0x2 ;  /* 0x0000000c08057c11 */ /* 0x000fca000f8e10ff */
[----:B--2---:R0:W-:Y:S02]  /*1c9f0*/  STS [R5], R10 ;  /* 0x0000000a05007388 */ /* 0x0041e40000000800 */
.L_x_369:
[----:B------:R-:W-:Y:S05]  /*1ca00*/  BSYNC.RECONVERGENT B0 ;  /* 0x0000000000007941 */ /* 0x000fea0003800200 */
.L_x_368:
[----:B------:R-:W-:Y:S06]  /*1ca10*/  MEMBAR.SC.GPU ;  /* 0x0000000000007992 */ /* 0x000fec0000002000 */
[----:B------:R-:W-:-:S00]  /*1ca20*/  ERRBAR ;  /* 0x00000000000079ab */ /* 0x000fc00000000000 */
[----:B------:R-:W-:Y:S06]  /*1ca30*/  CGAERRBAR ;  /* 0x00000000000075ab */ /* 0x000fec0000000000 */
[----:B------:R-:W-:Y:S02]  /*1ca40*/  CCTL.IVALL ;  /* 0x00000000ff00798f */ /* 0x000fe40002000000 */
[----:B------:R-:W-:Y:S06]  /*1ca50*/  BAR.SYNC.DEFER_BLOCKING 0x0 ;  /* 0x0000000000007b1d */ /* 0x000fec0000010000 */
[----:B------:R-:W-:Y:S01]  /*1ca60*/  BSSY.RECONVERGENT B0, `(.L_x_370) ;  /* 0x00000e5000007945 */ /* 0x000fe20003800200 */
[----:B0-----:R-:W-:Y:S04]  /*1ca70*/  LDS.64 R10, [UR12+0xbfb8] ;  /* 0x00bfb80cff0a7984 */ /* 0x001fe80008000a00 */
[----:B-1----:R-:W0:Y:S02]  /*1ca80*/  LDS.64 R8, [UR12+0xbfc0] ;  /* 0x00bfc00cff087984 */ /* 0x002e240008000a00 */
[----:B0-----:R-:W-:-:S05]  /*1ca90*/  IMAD R5, R11, R8, RZ ;  /* 0x000000080b057224 */ /* 0x001fca00078e02ff */
[----:B------:R-:W-:-:S13]  /*1caa0*/  ISETP.GE.AND P0, PT, R6, R5, PT ;  /* 0x000000050600720c */ /* 0x000fda0003f06270 */
[----:B------:R-:W-:Y:S05]  /*1cab0*/  @P0 BRA `(.L_x_371) ;  /* 0x0000000c007c0947 */ /* 0x000fea0003800000 */
[----:B------:R-:W-:Y:S01]  /*1cac0*/  ISETP.GT.AND P0, PT, R9, -0x1, PT ;  /* 0xffffffff0900780c */ /* 0x000fe20003f04270 */
[----:B------:R-:W-:Y:S01]  /*1cad0*/  UIADD3 UR5, UPT, UPT, UR10, 0x3c00, URZ ;  /* 0x00003c000a057890 */ /* 0x000fe2000fffe0ff */
[----:B------:R-:W-:Y:S01]  /*1cae0*/  IMAD R7, R3, R11, R4 ;  /* 0x0000000b03077224 */ /* 0x000fe200078e0204 */
        /* <DEDUP_REMOVED lines=8> */
[----:B--234-:R-:W-:Y:S01]  /*1cb70*/  IMAD R17, R8, UR4, R11 ;  /* 0x0000000408117c24 */ /* 0x01cfe2000f8e020b */
[----:B------:R-:W-:Y:S01]  /*1cb80*/  ISETP.NE.AND P1, PT, R11, RZ, PT ;  /* 0x000000ff0b00720c */ /* 0x000fe20003f25270 */
[----:B------:R-:W0:Y:S01]  /*1cb90*/  I2F.RP R10, R9 ;  /* 0x00000009000a7306 */ /* 0x000e220000209400 */
[----:B------:R-:W-:Y:S01]  /*1cba0*/  IABS R19, R11 ;  /* 0x0000000b00137213 */ /* 0x000fe20000000000 */
[----:B------:R-:W-:-:S06]  /*1cbb0*/  IMAD.MOV.U32 R8, RZ, RZ, R6 ;  /* 0x000000ffff087224 */ /* 0x000fcc00078e0006 */
[----:B0-----:R-:W0:Y:S02]  /*1cbc0*/  MUFU.RCP R10, R10 ;  /* 0x0000000a000a7308 */ /* 0x001e240000001000 */
[----:B0-----:R-:W-:-:S06]  /*1cbd0*/  VIADD R12, R10, 0xffffffe ;  /* 0x0ffffffe0a0c7836 */ /* 0x001fcc0000000000 */
[----:B------:R0:W1:Y:S02]  /*1cbe0*/  F2I.FTZ.U32.TRUNC.NTZ R13, R12 ;  /* 0x0000000c000d7305 */ /* 0x000064000021f000 */
[----:B0-----:R-:W-:Y:S02]  /*1cbf0*/  IMAD.MOV.U32 R12, RZ, RZ, RZ ;  /* 0x000000ffff0c7224 */ /* 0x001fe400078e00ff */
[----:B-1----:R-:W-:-:S04]  /*1cc00*/  IMAD.MOV R14, RZ, RZ, -R13 ;  /* 0x000000ffff0e7224 */ /* 0x002fc800078e0a0d */
[----:B------:R-:W-:Y:S01]  /*1cc10*/  IMAD R15, R14, R9, RZ ;  /* 0x000000090e0f7224 */ /* 0x000fe200078e02ff */
[----:B------:R-:W-:-:S03]  /*1cc20*/  IABS R14, R11 ;  /* 0x0000000b000e7213 */ /* 0x000fc60000000000 */
[----:B------:R-:W-:Y:S01]  /*1cc30*/  IMAD.HI.U32 R13, R13, R15, R12 ;  /* 0x0000000f0d0d7227 */ /* 0x000fe200078e000c */
[----:B------:R-:W-:-:S07]  /*1cc40*/  IADD3 R15, PT, PT, RZ, -R14, RZ ;  /* 0x8000000eff0f7210 */ /* 0x000fce0007ffe0ff */
.L_x_374:
[----:B------:R-:W-:Y:S02]  /*1cc50*/  IABS R12, R8 ;  /* 0x00000008000c7213 */ /* 0x000fe40000000000 */
[C---:B------:R-:W-:Y:S02]  /*1cc60*/  ISETP.GE.AND P2, PT, R8.reuse, RZ, PT ;  /* 0x000000ff0800720c */ /* 0x040fe40003f46270 */
[----:B------:R-:W-:Y:S01]  /*1cc70*/  IADD3 R8, PT, PT, R8, UR9, RZ ;  /* 0x0000000908087c10 */ /* 0x000fe2000fffe0ff */
[----:B------:R-:W-:-:S04]  /*1cc80*/  IMAD.HI.U32 R10, R13, R12, RZ ;  /* 0x0000000c0d0a7227 */ /* 0x000fc800078e00ff */
[----:B------:R-:W-:-:S05]  /*1cc90*/  IMAD R10, R10, R15, R12 ;  /* 0x0000000f0a0a7224 */ /* 0x000fca00078e020c */
[----:B------:R-:W-:-:S13]  /*1cca0*/  ISETP.GT.U32.AND P0, PT, R9, R10, PT ;  /* 0x0000000a0900720c */ /* 0x000fda0003f04070 */
[----:B------:R-:W-:-:S05]  /*1ccb0*/  @!P0 IMAD.IADD R10, R10, 0x1, -R19 ;  /* 0x000000010a0a8824 */ /* 0x000fca00078e0a13 */
[----:B------:R-:W-:-:S13]  /*1ccc0*/  ISETP.GT.U32.AND P0, PT, R9, R10, PT ;  /* 0x0000000a0900720c */ /* 0x000fda0003f04070 */
[----:B------:R-:W-:-:S04]  /*1ccd0*/  @!P0 IMAD.IADD R10, R10, 0x1, -R19 ;  /* 0x000000010a0a8824 */ /* 0x000fc800078e0a13 */
        /* <DEDUP_REMOVED lines=8> */
.L_x_373:
[----:B------:R-:W-:Y:S05]  /*1cd60*/  BRA `(.L_x_371) ;  /* 0x0000000800d07947 */ /* 0x000fea0003800000 */
.L_x_372:
[C---:B------:R-:W-:Y:S02]  /*1cd70*/  LOP3.LUT R7, R24.reuse, 0xe, RZ, 0xc0, !PT ;  /* 0x0000000e18077812 */ /* 0x040fe400078ec0ff */
[----:B------:R-:W-:Y:S02]  /*1cd80*/  LOP3.LUT R13, R24, 0x6, RZ, 0xc0, !PT ;  /* 0x00000006180d7812 */ /* 0x000fe400078ec0ff */
[----:B------:R-:W-:Y:S02]  /*1cd90*/  ISETP.GE.U32.AND P1, PT, R7, 0x7, PT ;  /* 0x000000070700780c */ /* 0x000fe40003f26070 */
[----:B------:R-:W-:Y:S01]  /*1cda0*/  LOP3.LUT R7, R12, 0xfffffff0, RZ, 0xc0, !PT ;  /* 0xfffffff00c077812 */ /* 0x000fe200078ec0ff */
[----:B------:R-:W-:Y:S01]  /*1cdb0*/  IMAD.MOV.U32 R12, RZ, RZ, R6 ;  /* 0x000000ffff0c7224 */ /* 0x000fe200078e0006 */
[----:B------:R-:W-:-:S13]  /*1cdc0*/  ISETP.GE.U32.AND P2, PT, R13, 0x3, PT ;  /* 0x000000030d00780c */ /* 0x000fda0003f46070 */
.L_x_382:
[-C--:B------:R-:W-:Y:S01]  /*1cdd0*/  IABS R13, R11.reuse ;  /* 0x0000000b000d7213 */ /* 0x080fe20000000000 */
[----:B------:R-:W-:Y:S01]  /*1cde0*/  BSSY.RECONVERGENT B1, `(.L_x_375) ;  /* 0x00000a9000017945 */ /* 0x000fe20003800200 */
[----:B--234-:R-:W-:Y:S02]  /*1cdf0*/  IABS R17, R12 ;  /* 0x0000000c00117213 */ /* 0x01cfe40000000000 */
[----:B0-----:R-:W0:Y:S01]  /*1ce00*/  I2F.RP R16, R13 ;  /* 0x0000000d00107306 */ /* 0x001e220000209400 */
[----:B------:R-:W-:Y:S02]  /*1ce10*/  IABS R20, R11 ;  /* 0x0000000b00147213 */ /* 0x000fe40000000000 */
[----:B------:R-:W-:Y:S02]  /*1ce20*/  ISETP.GE.AND P5, PT, R12, RZ, PT ;  /* 0x000000ff0c00720c */ /* 0x000fe40003fa6270 */
[----:B------:R-:W-:-:S03]  /*1ce30*/  ISETP.NE.AND P3, PT, R11, RZ, PT ;  /* 0x000000ff0b00720c */ /* 0x000fc60003f65270 */
[----:B0-----:R-:W0:Y:S02]  /*1ce40*/  MUFU.RCP R16, R16 ;  /* 0x0000001000107308 */ /* 0x001e240000001000 */
[----:B0-----:R-:W-:Y:S01]  /*1ce50*/  VIADD R14, R16, 0xffffffe ;  /* 0x0ffffffe100e7836 */ /* 0x001fe20000000000 */
[----:B------:R-:W-:-:S05]  /*1ce60*/  IADD3 R16, PT, PT, RZ, -R20, RZ ;  /* 0x80000014ff107210 */ /* 0x000fca0007ffe0ff */
[----:B------:R0:W1:Y:S02]  /*1ce70*/  F2I.FTZ.U32.TRUNC.NTZ R15, R14 ;  /* 0x0000000e000f7305 */ /* 0x000064000021f000 */
[----:B0-----:R-:W-:Y:S02]  /*1ce80*/  IMAD.MOV.U32 R14, RZ, RZ, RZ ;  /* 0x000000ffff0e7224 */ /* 0x001fe400078e00ff */
[----:B-1----:R-:W-:-:S04]  /*1ce90*/  IMAD.MOV R18, RZ, RZ, -R15 ;  /* 0x000000ffff127224 */ /* 0x002fc800078e0a0f */
[----:B------:R-:W-:-:S04]  /*1cea0*/  IMAD R19, R18, R13, RZ ;  /* 0x0000000d12137224 */ /* 0x000fc800078e02ff */
[----:B------:R-:W-:-:S06]  /*1ceb0*/  IMAD.HI.U32 R18, R15, R19, R14 ;  /* 0x000000130f127227 */ /* 0x000fcc00078e000e */
[----:B------:R-:W-:-:S04]  /*1cec0*/  IMAD.HI.U32 R14, R18, R17, RZ ;  /* 0x00000011120e7227 */ /* 0x000fc800078e00ff */
[----:B------:R-:W-:Y:S01]  /*1ced0*/  IMAD R16, R14, R16, R17 ;  /* 0x000000100e107224 */ /* 0x000fe200078e0211 */
[----:B------:R-:W-:Y:S01]  /*1cee0*/  LOP3.LUT R17, RZ, R11, RZ, 0x33, !PT ;  /* 0x0000000bff117212 */ /* 0x000fe200078e33ff */
[----:B------:R-:W-:-:S03]  /*1cef0*/  IMAD.MOV R18, RZ, RZ, -R9 ;  /* 0x000000ffff127224 */ /* 0x000fc600078e0a09 */
[----:B------:R-:W-:Y:S01]  /*1cf00*/  ISETP.GT.U32.AND P4, PT, R13, R16, PT ;  /* 0x000000100d00720c */ /* 0x000fe20003f84070 */
[----:B------:R-:W-:-:S12]  /*1cf10*/  IMAD R19, R18, UR4, R11 ;  /* 0x0000000412137c24 */ /* 0x000fd8000f8e020b */
[----:B------:R-:W-:-:S04]  /*1cf20*/  @!P4 IMAD.IADD R16, R16, 0x1, -R13 ;  /* 0x000000011010c824 */ /* 0x000fc800078e0a0d */
[----:B------:R-:W-:Y:S01]  /*1cf30*/  IMAD.IADD R15, R16, 0x1, -R13 ;  /* 0x00000001100f7824 */ /* 0x000fe200078e0a0d */
[----:B------:R-:W-:-:S04]  /*1cf40*/  ISETP.GT.U32.AND P0, PT, R13, R16, PT ;  /* 0x000000100d00720c */ /* 0x000fc80003f04070 */
[----:B------:R-:W-:-:S05]  /*1cf50*/  SEL R15, R15, R16, !P0 ;  /* 0x000000100f0f7207 */ /* 0x000fca0004000000 */
[----:B------:R-:W-:-:S05]  /*1cf60*/  @!P5 IMAD.MOV R15, RZ, RZ, -R15 ;  /* 0x000000ffff0fd224 */ /* 0x000fca00078e0a0f */
[----:B------:R-:W-:-:S04]  /*1cf70*/  SEL R18, R17, R15, !P3 ;  /* 0x0000000f11127207 */ /* 0x000fc80005800000 */
[----:B------:R-:W-:-:S04]  /*1cf80*/  ISETP.GE.AND P0, PT, R18, R19, PT ;  /* 0x000000131200720c */ /* 0x000fc80003f06270 */
[----:B------:R-:W-:-:S13]  /*1cf90*/  ISETP.LT.OR P0, PT, R18, 0x1, P0 ;  /* 0x000000011200780c */ /* 0x000fda0000701670 */
[----:B------:R-:W-:Y:S05]  /*1cfa0*/  @P0 BRA `(.L_x_376) ;  /* 0x0000000800300947 */ /* 0x000fea0003800000 */
[----:B------:R-:W-:Y:S01]  /*1cfb0*/  ISETP.GE.U32.AND P0, PT, R16, R13, PT ;  /* 0x0000000d1000720c */ /* 0x000fe20003f06070 */
[----:B------:R-:W-:Y:S01]  /*1cfc0*/  IMAD.IADD R16, R18, 0x1, R9 ;  /* 0x0000000112107824 */ /* 0x000fe200078e0209 */
[----:B------:R-:W-:Y:S01]  /*1cfd0*/  LOP3.LUT R13, R12, R11, RZ, 0x3c, !PT ;  /* 0x0000000b0c0d7212 */ /* 0x000fe200078e3cff */
[----:B------:R-:W-:Y:S01]  /*1cfe0*/  HFMA2 R18, -RZ, RZ, 0, 0 ;  /* 0x00000000ff127431 */ /* 0x000fe200000001ff */
[----:B------:R-:W-:Y:S02]  /*1cff0*/  @!P4 IADD3 R14, PT, PT, R14, 0x1, RZ ;  /* 0x000000010e0ec810 */ /* 0x000fe40007ffe0ff */
[----:B------:R-:W-:Y:S01]  /*1d000*/  ISETP.GE.AND P5, PT, R13, RZ, PT ;  /* 0x000000ff0d00720c */ /* 0x000fe20003fa6270 */
[----:B------:R-:W-:-:S06]  /*1d010*/  IMAD.MOV.U32 R13, RZ, RZ, R8 ;  /* 0x000000ffff0d7224 */ /* 0x000fcc00078e0008 */
[----:B------:R-:W-:-:S06]  /*1d020*/  @P0 VIADD R14, R14, 0x1 ;  /* 0x000000010e0e0836 */ /* 0x000fcc0000000000 */
[----:B------:R-:W-:-:S05]  /*1d030*/  @!P5 IMAD.MOV R14, RZ, RZ, -R14 ;  /* 0x000000ffff0ed224 */ /* 0x000fca00078e0a0e */
[----:B------:R-:W-:-:S05]  /*1d040*/  SEL R14, R17, R14, !P3 ;  /* 0x0000000e110e7207 */ /* 0x000fca0005800000 */
[----:B------:R-:W-:-:S04]  /*1d050*/  IMAD.IADD R15, R14, 0x1, R9 ;  /* 0x000000010e0f7824 */ /* 0x000fc800078e0209 */
[----:B------:R-:W-:-:S07]  /*1d060*/  IMAD R15, R15, R10, R16 ;  /* 0x0000000a0f0f7224 */ /* 0x000fce00078e0210 */
.L_x_381:
[----:B------:R-:W-:Y:S01]  /*1d070*/  ISETP.GE.U32.AND P0, PT, R9, 0x8, PT ;  /* 0x000000080900780c */ /* 0x000fe20003f06070 */
[C---:B------:R-:W-:Y:S01]  /*1d080*/  IMAD R17, R13.reuse, R10, R15 ;  /* 0x0000000a0d117224 */ /* 0x040fe200078e020f */
[----:B------:R-:W-:Y:S01]  /*1d090*/  ISETP.NE.AND P3, PT, R13, R9, PT ;  /* 0x000000090d00720c */ /* 0x000fe20003f65270 */
[----:B------:R-:W-:-:S10]  /*1d0a0*/  IMAD.MOV.U32 R14, RZ, RZ, R8 ;  /* 0x000000ffff0e7224 */ /* 0x000fd400078e0008 */
[----:B------:R-:W-:Y:S05]  /*1d0b0*/  @!P0 BRA `(.L_x_377) ;  /* 0x0000000000888947 */ /* 0x000fea0003800000 */
[----:B------:R-:W0:Y:S01]  /*1d0c0*/  S2UR UR8, SR_CgaCtaId ;  /* 0x00000000000879c3 */ /* 0x000e220000008800 */
[----:B------:R-:W-:Y:S01]  /*1d0d0*/  IMAD.MOV.U32 R14, RZ, RZ, R8 ;  /* 0x000000ffff0e7224 */ /* 0x000fe200078e0008 */
[----:B------:R-:W-:Y:S02]  /*1d0e0*/  UMOV UR5, 0x400 ;  /* 0x0000040000057882 */ /* 0x000fe40000000000 */
[----:B0-----:R-:W-:-:S12]  /*1d0f0*/  ULEA UR5, UR8, UR5, 0x18 ;  /* 0x0000000508057291 */ /* 0x001fd8000f8ec0ff */
.L_x_378:
[----:B------:R-:W-:Y:S01]  /*1d100*/  IMAD.IADD R16, R17, 0x1, R14 ;  /* 0x0000000111107824 */ /* 0x000fe200078e020e */
[----:B------:R-:W-:-:S04]  /*1d110*/  IADD3 R14, PT, PT, R14, 0x10, RZ ;  /* 0x000000100e0e7810 */ /* 0x000fc80007ffe0ff */
[----:B------:R-:W-:Y:S01]  /*1d120*/  LEA R16, R16, UR5, 0x2 ;  /* 0x0000000510107c11 */ /* 0x000fe2000f8e10ff */
[----:B------:R-:W-:-:S04]  /*1d130*/  IMAD.IADD R28, R14, 0x1, R9 ;  /* 0x000000010e1c7824 */ /* 0x000fc800078e0209 */
[----:B------:R-:W-:Y:S01]  /*1d140*/  LDS R19, [R16] ;  /* 0x0000000010137984 */ /* 0x000fe20000000800 */
[----:B------:R-:W-:-:S03]  /*1d150*/  ISETP.NE.AND P0, PT, R28, R7, PT ;  /* 0x000000071c00720c */ /* 0x000fc60003f05270 */
        /* <DEDUP_REMOVED lines=13> */
[----:B------:R-:W2:Y:S04]  /*1d230*/  LDS R21, [R16+0x2c] ;  /* 0x00002c0010157984 */ /* 0x000ea80000000800 */
[----:B------:R-:W-:Y:S01]  /*1d240*/  LDS R26, [R16+0x30] ;  /* 0x00003000101a7984 */ /* 0x000fe20000000800 */
[----:B0-----:R-:W-:-:S03]  /*1d250*/  IADD3 R27, PT, PT, R23, R22, R25 ;  /* 0x00000016171b7210 */ /* 0x001fc60007ffe019 */
[----:B------:R-:W0:Y:S04]  /*1d260*/  LDS R25, [R16+0x34] ;  /* 0x0000340010197984 */ /* 0x000e280000000800 */
[----:B------:R-:W-:Y:S01]  /*1d270*/  LDS R22, [R16+0x38] ;  /* 0x0000380010167984 */ /* 0x000fe20000000800 */
[----:B-1----:R-:W-:-:S03]  /*1d280*/  IADD3 R18, PT, PT, R19, R18, R27 ;  /* 0x0000001213127210 */ /* 0x002fc60007ffe01b */
[----:B------:R-:W1:Y:S01]  /*1d290*/  LDS R23, [R16+0x3c] ;  /* 0x00003c0010177984 */ /* 0x000e620000000800 */
[----:B--2---:R-:W-:-:S04]  /*1d2a0*/  IADD3 R18, PT, PT, R21, R20, R18 ;  /* 0x0000001415127210 */ /* 0x004fc80007ffe012 */
[----:B0-----:R-:W-:-:S04]  /*1d2b0*/  IADD3 R18, PT, PT, R25, R26, R18 ;  /* 0x0000001a19127210 */ /* 0x001fc80007ffe012 */
[----:B-1----:R-:W-:Y:S01]  /*1d2c0*/  IADD3 R18, PT, PT, R23, R22, R18 ;  /* 0x0000001617127210 */ /* 0x002fe20007ffe012 */
[----:B------:R-:W-:Y:S06]  /*1d2d0*/  @P0 BRA `(.L_x_378) ;  /* 0xfffffffc00880947 */ /* 0x000fec000383ffff */
.L_x_377:
        /* <DEDUP_REMOVED lines=19> */
.L_x_379:
[----:B------:R-:W-:Y:S01]  /*1d410*/  VIADD R13, R13, 0x1 ;  /* 0x000000010d0d7836 */ /* 0x000fe20000000000 */
[----:B------:R-:W-:Y:S06]  /*1d420*/  @!P2 BRA `(.L_x_380) ;  /* 0x000000000030a947 */ /* 0x000fec0003800000 */
        /* <DEDUP_REMOVED lines=12> */
.L_x_380:
        /* <DEDUP_REMOVED lines=23> */
[----:B0-----:R-:W-:-:S06]  /*1d660*/  IADD3 R14, PT, PT, R17, 0xffffffe, RZ ;  /* 0x0ffffffe110e7810 */ /* 0x001fcc0007ffe0ff */
[----:B------:R0:W1:Y:S02]  /*1d670*/  F2I.FTZ.U32.TRUNC.NTZ R15, R14 ;  /* 0x0000000e000f7305 */ /* 0x000064000021f000 */
[----:B0-----:R-:W-:Y:S02]  /*1d680*/  IMAD.MOV.U32 R14, RZ, RZ, RZ ;  /* 0x000000ffff0e7224 */ /* 0x001fe400078e00ff */
[----:B-1----:R-:W-:-:S04]  /*1d690*/  IMAD.MOV R19, RZ, RZ, -R15 ;  /* 0x000000ffff137224 */ /* 0x002fc800078e0a0f */
[----:B------:R-:W-:-:S04]  /*1d6a0*/  IMAD R19, R19, R16, RZ ;  /* 0x0000001013137224 */ /* 0x000fc800078e02ff */
[----:B------:R-:W-:-:S04]  /*1d6b0*/  IMAD.HI.U32 R15, R15, R19, R14 ;  /* 0x000000130f0f7227 */ /* 0x000fc800078e000e */
[----:B------:R-:W-:Y:S02]  /*1d6c0*/  IMAD.MOV R19, RZ, RZ, -R21 ;  /* 0x000000ffff137224 */ /* 0x000fe400078e0a15 */
[----:B------:R-:W-:-:S04]  /*1d6d0*/  IMAD.HI.U32 R14, R15, R20, RZ ;  /* 0x000000140f0e7227 */ /* 0x000fc800078e00ff */
[----:B------:R-:W-:-:S05]  /*1d6e0*/  IMAD R17, R14, R19, R20 ;  /* 0x000000130e117224 */ /* 0x000fca00078e0214 */
[----:B------:R-:W-:-:S13]  /*1d6f0*/  ISETP.GT.U32.AND P3, PT, R16, R17, PT ;  /* 0x000000111000720c */ /* 0x000fda0003f64070 */
[----:B------:R-:W-:Y:S01]  /*1d700*/  @!P3 IMAD.IADD R17, R17, 0x1, -R16 ;  /* 0x000000011111b824 */ /* 0x000fe200078e0a10 */
[----:B------:R-:W-:-:S04]  /*1d710*/  @!P3 IADD3 R14, PT, PT, R14, 0x1, RZ ;  /* 0x000000010e0eb810 */ /* 0x000fc80007ffe0ff */
        /* <DEDUP_REMOVED lines=14> */
[----:B------:R-:W-:Y:S02]  /*1d800*/  @!P4 IMAD.IADD R19, R19, 0x1, -R16 ;  /* 0x000000011313c824 */ /* 0x000fe400078e0a10 */
[----:B------:R-:W-:-:S03]  /*1d810*/  @!P4 VIADD R15, R15, 0x1 ;  /* 0x000000010f0fc836 */ /* 0x000fc60000000000 */
[----:B------:R-:W-:-:S13]  /*1d820*/  ISETP.GE.U32.AND P3, PT, R19, R16, PT ;  /* 0x000000101300720c */ /* 0x000fda0003f66070 */
[----:B------:R-:W-:-:S05]  /*1d830*/  @P3 IADD3 R15, PT, PT, R15, 0x1, RZ ;  /* 0x000000010f0f3810 */ /* 0x000fca0007ffe0ff */
[----:B------:R-:W-:-:S05]  /*1d840*/  @!P5 IMAD.MOV R15, RZ, RZ, -R15 ;  /* 0x000000ffff0fd224 */ /* 0x000fca00078e0a0f */
[----:B------:R-:W-:-:S05]  /*1d850*/  SEL R15, R17, R15, !P0 ;  /* 0x0000000f110f7207 */ /* 0x000fca0004000000 */
[----:B------:R0:W-:Y:S02]  /*1d860*/  STS [R14], R15 ;  /* 0x0000000f0e007388 */ /* 0x0001e40000000800 */
.L_x_376:
[----:B------:R-:W-:Y:S05]  /*1d870*/  BSYNC.RECONVERGENT B1 ;  /* 0x0000000000017941 */ /* 0x000fea0003800200 */
.L_x_375:
[----:B------:R-:W-:-:S05]  /*1d880*/  VIADD R12, R12, UR9 ;  /* 0x000000090c0c7c36 */ /* 0x000fca0008000000 */
[----:B------:R-:W-:-:S13]  /*1d890*/  ISETP.GE.AND P0, PT, R12, R5, PT ;  /* 0x000000050c00720c */ /* 0x000fda0003f06270 */
[----:B------:R-:W-:Y:S05]  /*1d8a0*/  @!P0 BRA `(.L_x_382) ;  /* 0xfffffff400488947 */ /* 0x000fea000383ffff */
.L_x_371:
[----:B------:R-:W-:Y:S05]  /*1d8b0*/  BSYNC.RECONVERGENT B0 ;  /* 0x0000000000007941 */ /* 0x000fea0003800200 */
.L_x_370:
        /* <DEDUP_REMOVED lines=10> */
[----:B------:R-:W1:Y:S02]  /*1d960*/  LDS.64 R12, [UR11+0xbfc0] ;  /* 0x00bfc00bff0c7984 */ /* 0x000e640008000a00 */
[----:B-1----:R-:W-:-:S05]  /*1d970*/  IMAD R5, R12, R9, RZ ;  /* 0x000000090c057224 */ /* 0x002fca00078e02ff */
[----:B------:R-:W-:-:S13]  /*1d980*/  ISETP.GE.U32.AND P0, PT, R6, R5, PT ;  /* 0x000000050600720c */ /* 0x000fda0003f06070 */
[----:B------:R-:W-:Y:S05]  /*1d990*/  @P0 BRA `(.L_x_384) ;  /* 0x0000000000800947 */ /* 0x000fea0003800000 */
[----:B------:R-:W1:Y:S01]  /*1d9a0*/  I2F.U32.RP R7, R9 ;  /* 0x0000000900077306 */ /* 0x000e620000209000 */
[----:B--234-:R-:W-:Y:S01]  /*1d9b0*/  IMAD.MOV R17, RZ, RZ, -R9 ;  /* 0x000000ffff117224 */ /* 0x01cfe200078e0a09 */
[C---:B------:R-:W-:Y:S01]  /*1d9c0*/  ISETP.NE.U32.AND P2, PT, R9.reuse, RZ, PT ;  /* 0x000000ff0900720c */ /* 0x040fe20003f45070 */
[----:B------:R-:W-:Y:S01]  /*1d9d0*/  IMAD R11, R9, R10, R11 ;  /* 0x0000000a090b7224 */ /* 0x000fe200078e020b */
[----:B------:R-:W-:Y:S01]  /*1d9e0*/  UIADD3 UR5, UPT, UPT, UR8, 0x5c00, URZ ;  /* 0x00005c0008057890 */ /* 0x000fe2000fffe0ff */
[----:B------:R-:W-:-:S03]  /*1d9f0*/  IMAD R5, R5, UR4, R6 ;  /* 0x0000000405057c24 */ /* 0x000fc6000f8e0206 */
[----:B------:R-:W-:-:S06]  /*1da00*/  ULEA UR5, UR10, UR5, 0x18 ;  /* 0x000000050a057291 */ /* 0x000fcc000f8ec0ff */
[----:B------:R-:W-:Y:S01]  /*1da10*/  LEA R5, R5, UR5, 0x2 ;  /* 0x0000000505057c11 */ /* 0x000fe2000f8e10ff */
[----:B-1----:R-:W0:Y:S02]  /*1da20*/  MUFU.RCP R7, R7 ;  /* 0x0000000700077308 */ /* 0x002e240000001000 */
[----:B0-----:R-:W-:-:S06]  /*1da30*/  VIADD R14, R7, 0xffffffe ;  /* 0x0ffffffe070e7836 */ /* 0x001fcc0000000000 */
[----:B------:R0:W1:Y:S02]  /*1da40*/  F2I.FTZ.U32.TRUNC.NTZ R15, R14 ;  /* 0x0000000e000f7305 */ /* 0x000064000021f000 */
[----:B0-----:R-:W-:Y:S01]  /*1da50*/  MOV R14, RZ ;  /* 0x000000ff000e7202 */ /* 0x001fe20000000f00 */
[----:B-1----:R-:W-:-:S04]  /*1da60*/  IMAD R17, R17, R15, RZ ;  /* 0x0000000f11117224 */ /* 0x002fc800078e02ff */
[----:B------:R-:W-:-:S06]  /*1da70*/  IMAD.HI.U32 R15, R15, R17, R14 ;  /* 0x000000110f0f7227 */ /* 0x000fcc00078e000e */
[----:B------:R-:W-:-:S04]  /*1da80*/  IMAD.HI.U32 R15, R15, R6, RZ ;  /* 0x000000060f0f7227 */ /* 0x000fc800078e00ff */
[----:B------:R-:W-:-:S04]  /*1da90*/  IMAD.MOV R8, RZ, RZ, -R15 ;  /* 0x000000ffff087224 */ /* 0x000fc800078e0a0f */
[----:B------:R-:W-:-:S05]  /*1daa0*/  IMAD R8, R9, R8, R6 ;  /* 0x0000000809087224 */ /* 0x000fca00078e0206 */
[----:B------:R-:W-:-:S13]  /*1dab0*/  ISETP.GE.U32.AND P0, PT, R8, R9, PT ;  /* 0x000000090800720c */ /* 0x000fda0003f06070 */
[----:B------:R-:W-:Y:S02]  /*1dac0*/  @P0 IMAD.IADD R8, R8, 0x1, -R9 ;  /* 0x0000000108080824 */ /* 0x000fe400078e0a09 */
[----:B------:R-:W-:-:S03]  /*1dad0*/  @P0 VIADD R15, R15, 0x1 ;  /* 0x000000010f0f0836 */ /* 0x000fc60000000000 */
[----:B------:R-:W-:Y:S02]  /*1dae0*/  ISETP.GE.U32.AND P1, PT, R8, R9, PT ;  /* 0x000000090800720c */ /* 0x000fe40003f26070 */
[----:B------:R-:W-:-:S05]  /*1daf0*/  IADD3 R8, PT, PT, -R13, RZ, RZ ;  /* 0x000000ff0d087210 */ /* 0x000fca0007ffe1ff */
[----:B------:R-:W-:-:S06]  /*1db00*/  IMAD R8, R8, UR4, R11 ;  /* 0x0000000408087c24 */ /* 0x000fcc000f8e020b */
[----:B------:R-:W-:Y:S01]  /*1db10*/  @P1 VIADD R15, R15, 0x1 ;  /* 0x000000010f0f1836 */ /* 0x000fe20000000000 */
[----:B------:R-:W-:-:S05]  /*1db20*/  @!P2 LOP3.LUT R15, RZ, R9, RZ, 0x33, !PT ;  /* 0x00000009ff0fa212 */ /* 0x000fca00078e33ff */
[----:B------:R-:W-:-:S04]  /*1db30*/  IMAD.MOV R7, RZ, RZ, -R15 ;  /* 0x000000ffff077224 */ /* 0x000fc800078e0a0f */
[----:B------:R-:W-:-:S04]  /*1db40*/  IMAD R9, R9, R7, R6 ;  /* 0x0000000709097224 */ /* 0x000fc800078e0206 */
[----:B------:R-:W-:-:S04]  /*1db50*/  IMAD.IADD R8, R9, 0x1, R8 ;  /* 0x0000000109087824 */ /* 0x000fc800078e0208 */
[----:B------:R-:W-:-:S05]  /*1db60*/  IMAD R8, R15, R10, R8 ;  /* 0x0000000a0f087224 */ /* 0x000fca00078e0208 */
[----:B------:R-:W-:-:S06]  /*1db70*/  LEA R8, R8, UR11, 0x2 ;  /* 0x0000000b08087c11 */ /* 0x000fcc000f8e10ff */
[----:B------:R-:W0:Y:S04]  /*1db80*/  LDS R8, [R8] ;  /* 0x0000000008087984 */ /* 0x000e280000000800 */
[----:B0-----:R1:W-:Y:S02]  /*1db90*/  STS [R5], R8 ;  /* 0x0000000805007388 */ /* 0x0013e40000000800 */
.L_x_384:
[----:B------:R-:W-:Y:S05]  /*1dba0*/  BSYNC.RECONVERGENT B0 ;  /* 0x0000000000007941 */ /* 0x000fea0003800200 */
.L_x_383:
[----:B------:R-:W-:Y:S06]  /*1dbb0*/  MEMBAR.SC.GPU ;  /* 0x0000000000007992 */ /* 0x000fec0000002000 */
[----:B------:R-:W-:-:S00]  /*1dbc0*/  ERRBAR ;  /* 0x00000000000079ab */ /* 0x000fc00000000000 */
[----:B------:R-:W-:Y:S06]  /*1dbd0*/  CGAERRBAR ;  /* 0x00000000000075ab */ /* 0x000fec0000000000 */
[----:B------:R-:W-:Y:S02]  /*1dbe0*/  CCTL.IVALL ;  /* 0x00000000ff00798f */ /* 0x000fe40002000000 */
[----:B------:R-:W-:Y:S06]  /*1dbf0*/  BAR.SYNC.DEFER_BLOCKING 0x0 ;  /* 0x0000000000007b1d */ /* 0x000fec0000010000 */
[----:B------:R-:W5:Y:S01]  /*1dc00*/  LDCU UR8, c[0x0][0x3ac] ;  /* 0x00007580ff0877ac */ /* 0x000f620008000800 */
[----:B------:R-:W-:Y:S01]  /*1dc10*/  BSSY.RECONVERGENT B0, `(.L_x_385) ;  /* 0x00000d1000007945 */ /* 0x000fe20003800200 */
[----:B------:R-:W5:Y:S01]  /*1dc20*/  LDCU UR5, c[0x0][0x39c] ;  /* 0x00007380ff0577ac */ /* 0x000f620008000800 */
[----:B------:R-:W0:Y:S01]  /*1dc30*/  LDS R11, [UR11+0xbfb4] ;  /* 0x00bfb40bff0b7984 */ /* 0x000e220008000800 */
[----:B-----5:R-:W-:Y:S01]  /*1dc40*/  UIMAD UR8, UR5, UR8, UR4 ;  /* 0x00000008050872a4 */ /* 0x020fe2000f8e0204 */
[----:B0-----:R-:W-:-:S13]  /*1dc50*/  ISETP.GE.U32.AND P0, PT, R6, R11, PT ;  /* 0x0000000b0600720c */ /* 0x001fda0003f06070 */
[----:B------:R-:W-:Y:S05]  /*1dc60*/  @P0 BRA `(.L_x_386) ;  /* 0x0000000c002c0947 */ /* 0x000fea0003800000 */
[----:B------:R-:W-:-:S13]  /*1dc70*/  ISETP.GE.AND P0, PT, R11, 0x1, PT ;  /* 0x000000010b00780c */ /* 0x000fda0003f06270 */
[----:B------:R-:W-:Y:S05]  /*1dc80*/  @!P0 BRA `(.L_x_386) ;  /* 0x0000000c00248947 */ /* 0x000fea0003800000 */
[----:B-1----:R-:W0:Y:S01]  /*1dc90*/  LDS R8, [UR11+0xbfd8] ;  /* 0x00bfd80bff087984 */ /* 0x002e220008000800 */
[C---:B------:R-:W-:Y:S01]  /*1dca0*/  ISETP.GE.U32.AND P0, PT, R11.reuse, 0x4, PT ;  /* 0x000000040b00780c */ /* 0x040fe20003f06070 */
[C---:B------:R-:W-:Y:S01]  /*1dcb0*/  IMAD R13, R11.reuse, UR8, RZ ;  /* 0x000000080b0d7c24 */ /* 0x040fe2000f8e02ff */
[C---:B------:R-:W-:Y:S01]  /*1dcc0*/  LOP3.LUT R22, R11.reuse, 0x3, RZ, 0xc0, !PT ;  /* 0x000000030b167812 */ /* 0x040fe200078ec0ff */
[----:B------:R-:W-:Y:S04]  /*1dcd0*/  LDS R5, [UR11+0xbfb8] ;  /* 0x00bfb80bff057984 */ /* 0x000fe80008000800 */
[----:B--2-4-:R-:W1:Y:S01]  /*1dce0*/  LDS R16, [UR11+0xbfc0] ;  /* 0x00bfc00bff107984 */ /* 0x014e620008000800 */
[----:B0-----:R-:W-:-:S04]  /*1dcf0*/  IMAD.IADD R7, R11, 0x1, R8 ;  /* 0x000000010b077824 */ /* 0x001fc800078e0208 */
[--C-:B------:R-:W-:Y:S02]  /*1dd00*/  IMAD R13, R7, R13, R6.reuse ;  /* 0x0000000d070d7224 */ /* 0x100fe400078e0206 */
[----:B-1----:R-:W-:Y:S01]  /*1dd10*/  IMAD R16, R16, R5, R6 ;  /* 0x0000000510107224 */ /* 0x002fe200078e0206 */
[----:B------:R-:W-:Y:S06]  /*1dd20*/  @!P0 BRA `(.L_x_387) ;  /* 0x0000000800b48947 */ /* 0x000fec0003800000 */
        /* <DEDUP_REMOVED lines=12> */
.L_x_390:
[----:B------:R-:W-:Y:S01]  /*1ddf0*/  LEA R20, R16, UR11, 0x2 ;  /* 0x0000000b10147c11 */ /* 0x000fe2000f8e10ff */
[----:B-12---:R-:W-:Y:S01]  /*1de00*/  IMAD.WIDE R14, R13, 0x4, R10 ;  /* 0x000000040d0e7825 */ /* 0x006fe200078e020a */
[----:B------:R-:W-:-:S03]  /*1de10*/  UIADD3 UR5, UPT, UPT, UR5, 0x10, URZ ;  /* 0x0000001005057890 */ /* 0x000fc6000fffe0ff */
[----:B---3--:R1:W2:Y:S01]  /*1de20*/  LDS R17, [R20] ;  /* 0x0000000014117984 */ /* 0x0082a20000000800 */
[----:B------:R-:W-:Y:S02]  /*1de30*/  IMAD R24, R5, 0x4, R20 ;  /* 0x0000000405187824 */ /* 0x000fe400078e0214 */
[----:B------:R-:W-:Y:S01]  /*1de40*/  IMAD.IADD R13, R7, 0x1, R13 ;  /* 0x00000001070d7824 */ /* 0x000fe200078e020d */
[----:B------:R-:W-:Y:S01]  /*1de50*/  ISETP.LE.AND P1, PT, R23, UR5, PT ;  /* 0x0000000517007c0c */ /* 0x000fe2000bf23270 */
[----:B------:R-:W-:Y:S02]  /*1de60*/  IMAD R26, R5, 0x4, R24 ;  /* 0x00000004051a7824 */ /* 0x000fe400078e0218 */
[----:B------:R-:W-:-:S03]  /*1de70*/  IMAD.WIDE R18, R13, 0x4, R10 ;  /* 0x000000040d127825 */ /* 0x000fc600078e020a */
[----:B------:R-:W-:Y:S01]  /*1de80*/  LEA R28, R5, R26, 0x2 ;  /* 0x0000001a051c7211 */ /* 0x000fe200078e10ff */
[----:B------:R-:W-:-:S04]  /*1de90*/  IMAD.IADD R13, R7, 0x1, R13 ;  /* 0x00000001070d7824 */ /* 0x000fc800078e020d */
[----:B-1----:R-:W-:-:S04]  /*1dea0*/  IMAD.WIDE R20, R13, 0x4, R10 ;  /* 0x000000040d147825 */ /* 0x002fc800078e020a */
[----:B------:R-:W-:Y:S01]  /*1deb0*/  IMAD.IADD R13, R7, 0x1, R13 ;  /* 0x00000001070d7824 */ /* 0x000fe200078e020d */
[----:B--2---:R-:W-:Y:S04]  /*1dec0*/  STG.E.STRONG.SYS desc[UR6][R14.64], R17 ;  /* 0x000000110e007986 */ /* 0x004fe8000c115906 */
[----:B------:R1:W2:Y:S02]  /*1ded0*/  LDS R25, [R24] ;  /* 0x0000000018197984 */ /* 0x0002a40000000800 */
[----:B-1----:R-:W-:Y:S02]  /*1dee0*/  IMAD R24, R5, 0x4, R16 ;  /* 0x0000000405187824 */ /* 0x002fe400078e0210 */
[----:B------:R-:W-:-:S04]  /*1def0*/  IMAD.WIDE R14, R13, 0x4, R10 ;  /* 0x000000040d0e7825 */ /* 0x000fc800078e020a */
[----:B------:R-:W-:-:S04]  /*1df00*/  IMAD.IADD R13, R7, 0x1, R13 ;  /* 0x00000001070d7824 */ /* 0x000fc800078e020d */
[--C-:B------:R-:W-:Y:S01]  /*1df10*/  IMAD.WIDE R16, R13, 0x4, R10.reuse ;  /* 0x000000040d107825 */ /* 0x100fe200078e020a */
[----:B------:R-:W-:Y:S01]  /*1df20*/  IADD3 R13, PT, PT, R7, R13, RZ ;  /* 0x0000000d070d7210 */ /* 0x000fe20007ffe0ff */
[----:B--2---:R-:W-:Y:S04]  /*1df30*/  STG.E.STRONG.SYS desc[UR6][R18.64], R25 ;  /* 0x0000001912007986 */ /* 0x004fe8000c115906 */
[----:B------:R1:W2:Y:S02]  /*1df40*/  LDS R27, [R26] ;  /* 0x000000001a1b7984 */ /* 0x0002a40000000800 */
[----:B-1----:R-:W-:Y:S01]  /*1df50*/  LEA R26, R24, UR11, 0x2 ;  /* 0x0000000b181a7c11 */ /* 0x002fe2000f8e10ff */
[----:B------:R-:W-:Y:S01]  /*1df60*/  IMAD.WIDE R18, R13, 0x4, R10 ;  /* 0x000000040d127825 */ /* 0x000fe200078e020a */
[----:B------:R-:W-:-:S03]  /*1df70*/  LEA R24, R5, R24, 0x2 ;  /* 0x0000001805187211 */ /* 0x000fc600078e10ff */
[----:B------:R-:W-:Y:S01]  /*1df80*/  IMAD.IADD R13, R7, 0x1, R13 ;  /* 0x00000001070d7824 */ /* 0x000fe200078e020d */
[----:B--2---:R-:W-:Y:S04]  /*1df90*/  STG.E.STRONG.SYS desc[UR6][R20.64], R27 ;  /* 0x0000001b14007986 */ /* 0x004fe8000c115906 */
[----:B------:R-:W1:Y:S04]  /*1dfa0*/  LDS R29, [R28] ;  /* 0x000000001c1d7984 */ /* 0x000e680000000800 */
[----:B-1----:R-:W-:Y:S04]  /*1dfb0*/  STG.E.STRONG.SYS desc[UR6][R14.64], R29 ;  /* 0x0000001d0e007986 */ /* 0x002fe8000c115906 */
[----:B------:R1:W2:Y:S02]  /*1dfc0*/  LDS R25, [R26] ;  /* 0x000000001a197984 */ /* 0x0002a40000000800 */
[----:B-1----:R-:W-:-:S02]  /*1dfd0*/  IMAD R26, R5, 0x4, R26 ;  /* 0x00000004051a7824 */ /* 0x002fc400078e021a */
[----:B------:R-:W-:-:S04]  /*1dfe0*/  IMAD.WIDE R14, R13, 0x4, R10 ;  /* 0x000000040d0e7825 */ /* 0x000fc800078e020a */
[----:B------:R-:W-:Y:S02]  /*1dff0*/  IMAD R20, R5, 0x4, R26 ;  /* 0x0000000405147824 */ /* 0x000fe400078e021a */
[----:B------:R-:W-:Y:S02]  /*1e000*/  IMAD.IADD R13, R7, 0x1, R13 ;  /* 0x00000001070d7824 */ /* 0x000fe400078e020d */
[----:B------:R-:W-:Y:S01]  /*1e010*/  IMAD R28, R5, 0x4, R20 ;  /* 0x00000004051c7824 */ /* 0x000fe200078e0214 */
        /* <DEDUP_REMOVED lines=42> */
[----:B------:R-:W2:Y:S01]  /*1e2c0*/  LDS R25, [R28] ;  /* 0x000000001c197984 */ /* 0x000ea20000000800 */
[----:B-1----:R-:W-:-:S04]  /*1e2d0*/  IMAD.WIDE R14, R13, 0x4, R10 ;  /* 0x000000040d0e7825 */ /* 0x002fc800078e020a */
[----:B------:R-:W-:Y:S01]  /*1e2e0*/  IMAD.IADD R13, R7, 0x1, R13 ;  /* 0x00000001070d7824 */ /* 0x000fe200078e020d */
[----:B--2---:R1:W-:Y:S04]  /*1e2f0*/  STG.E.STRONG.SYS desc[UR6][R16.64], R25 ;  /* 0x0000001910007986 */ /* 0x0043e8000c115906 */
[----:B------:R-:W2:Y:S01]  /*1e300*/  LDS R21, [R26] ;  /* 0x000000001a157984 */ /* 0x000ea20000000800 */
[----:B-1----:R-:W-:-:S03]  /*1e310*/  IMAD R16, R5, 0x4, R24 ;  /* 0x0000000405107824 */ /* 0x002fc600078e0218 */
[----:B--2---:R-:W-:Y:S04]  /*1e320*/  STG.E.STRONG.SYS desc[UR6][R18.64], R21 ;  /* 0x0000001512007986 */ /* 0x004fe8000c115906 */
[----:B------:R-:W1:Y:S04]  /*1e330*/  LDS R27, [R20] ;  /* 0x00000000141b7984 */ /* 0x000e680000000800 */
[----:B-1----:R2:W-:Y:S01]  /*1e340*/  STG.E.STRONG.SYS desc[UR6][R14.64], R27 ;  /* 0x0000001b0e007986 */ /* 0x0025e2000c115906 */
[----:B------:R-:W-:Y:S05]  /*1e350*/  @!P1 BRA `(.L_x_390) ;  /* 0xfffffff800a49947 */ /* 0x000fea000383ffff */
.L_x_389:
[----:B------:R-:W-:-:S05]  /*1e360*/  VIADD R10, R12, -UR5 ;  /* 0x800000050c0a7c36 */ /* 0x000fca0008000000 */
[----:B------:R-:W-:-:S13]  /*1e370*/  ISETP.GT.AND P1, PT, R10, 0x4, PT ;  /* 0x000000040a00780c */ /* 0x000fda0003f24270 */
[----:B------:R-:W-:Y:S05]  /*1e380*/  @!P1 BRA `(.L_x_391) ;  /* 0x0000000000b49947 */ /* 0x000fea0003800000 */
[----:B------:R-:W-:Y:S01]  /*1e390*/  LEA R20, R16, UR11, 0x2 ;  /* 0x0000000b10147c11 */ /* 0x000fe2000f8e10ff */
[----:B------:R-:W1:Y:S01]  /*1e3a0*/  LDC.64 R10, c[0x0][0x3a0] ;  /* 0x0000e800ff0a7b82 */ /* 0x000e620000000a00 */
[----:B------:R-:W-:Y:S01]  /*1e3b0*/  PLOP3.LUT P0, PT, PT, PT, PT, 0x8, 0x80 ;  /* 0x000000000080781c */ /* 0x000fe20003f0e170 */
[----:B------:R-:W-:Y:S02]  /*1e3c0*/  UIADD3 UR5, UPT, UPT, UR5, 0x8, URZ ;  /* 0x0000000805057890 */ /* 0x000fe4000fffe0ff */
[----:B---3--:R3:W4:Y:S01]  /*1e3d0*/  LDS R17, [R20] ;  /* 0x0000000014117984 */ /* 0x0087220000000800 */
[----:B------:R-:W-:-:S04]  /*1e3e0*/  IMAD R24, R5, 0x4, R20 ;  /* 0x0000000405187824 */ /* 0x000fc800078e0214 */
[----:B------:R-:W-:-:S04]  /*1e3f0*/  IMAD R26, R5, 0x4, R24 ;  /* 0x00000004051a7824 */ /* 0x000fc800078e0218 */
[----:B--2---:R-:W-:Y:S02]  /*1e400*/  IMAD R27, R5, 0x4, R26 ;  /* 0x00000004051b7824 */ /* 0x004fe400078e021a */
[----:B-1----:R-:W-:Y:S01]  /*1e410*/  IMAD.WIDE R14, R13, 0x4, R10 ;  /* 0x000000040d0e7825 */ /* 0x002fe200078e020a */
[----:B------:R-:W-:-:S05]  /*1e420*/  IADD3 R13, PT, PT, R7, R13, RZ ;  /* 0x0000000d070d7210 */ /* 0x000fca0007ffe0ff */
[----:B------:R-:W-:-:S04]  /*1e430*/  IMAD.WIDE R18, R13, 0x4, R10 ;  /* 0x000000040d127825 */ /* 0x000fc800078e020a */
[----:B------:R-:W-:-:S04]  /*1e440*/  IMAD.IADD R13, R7, 0x1, R13 ;  /* 0x00000001070d7824 */ /* 0x000fc800078e020d */
[----:B---3--:R-:W-:-:S04]  /*1e450*/  IMAD.WIDE R20, R13, 0x4, R10 ;  /* 0x000000040d147825 */ /* 0x008fc800078e020a */
[----:B------:R-:W-:Y:S01]  /*1e460*/  IMAD.IADD R13, R7, 0x1, R13 ;  /* 0x00000001070d7824 */ /* 0x000fe200078e020d */
[----:B----4-:R-:W-:Y:S04]  /*1e470*/  STG.E.STRONG.SYS desc[UR6][R14.64], R17 ;  /* 0x000000110e007986 */ /* 0x010fe8000c115906 */
[----:B------:R1:W2:Y:S02]  /*1e480*/  LDS R23, [R24] ;  /* 0x0000000018177984 */ /* 0x0002a40000000800 */
[----:B-1----:R-:W-:Y:S01]  /*1e490*/  LEA R24, R5, R16, 0x2 ;  /* 0x0000001005187211 */ /* 0x002fe200078e10ff */
[----:B------:R-:W-:-:S03]  /*1e4a0*/  IMAD.WIDE R14, R13, 0x4, R10 ;  /* 0x000000040d0e7825 */ /* 0x000fc600078e020a */
[----:B------:R-:W-:Y:S01]  /*1e4b0*/  LEA R28, R24, UR11, 0x2 ;  /* 0x0000000b181c7c11 */ /* 0x000fe2000f8e10ff */
[----:B------:R-:W-:-:S04]  /*1e4c0*/  IMAD.IADD R13, R7, 0x1, R13 ;  /* 0x00000001070d7824 */ /* 0x000fc800078e020d */
[----:B------:R-:W-:-:S04]  /*1e4d0*/  IMAD.WIDE R16, R13, 0x4, R10 ;  /* 0x000000040d107825 */ /* 0x000fc800078e020a */
[----:B------:R-:W-:Y:S01]  /*1e4e0*/  IMAD.IADD R13, R7, 0x1, R13 ;  /* 0x00000001070d7824 */ /* 0x000fe200078e020d */
[----:B--2---:R-:W-:Y:S04]  /*1e4f0*/  STG.E.STRONG.SYS desc[UR6][R18.64], R23 ;  /* 0x0000001712007986 */ /* 0x004fe8000c115906 */
[----:B------:R1:W2:Y:S02]  /*1e500*/  LDS R25, [R26] ;  /* 0x000000001a197984 */ /* 0x0002a40000000800 */
[----:B-1----:R-:W-:Y:S02]  /*1e510*/  IMAD R26, R5, 0x4, R28 ;  /* 0x00000004051a7824 */ /* 0x002fe400078e021c */
[----:B------:R-:W-:Y:S01]  /*1e520*/  IMAD.WIDE R18, R13, 0x4, R10 ;  /* 0x000000040d127825 */ /* 0x000fe200078e020a */
[----:B------:R-:W-:Y:S01]  /*1e530*/  IADD3 R13, PT, PT, R7, R13, RZ ;  /* 0x0000000d070d7210 */ /* 0x000fe20007ffe0ff */
[----:B--2---:R1:W-:Y:S04]  /*1e540*/  STG.E.STRONG.SYS desc[UR6][R20.64], R25 ;  /* 0x0000001914007986 */ /* 0x0043e8000c115906 */
[----:B------:R-:W2:Y:S01]  /*1e550*/  LDS R27, [R27] ;  /* 0x000000001b1b7984 */ /* 0x000ea20000000800 */
[----:B-1----:R-:W-:-:S03]  /*1e560*/  IMAD R20, R5, 0x4, R26 ;  /* 0x0000000405147824 */ /* 0x002fc600078e021a */
[----:B--2---:R1:W-:Y:S04]  /*1e570*/  STG.E.STRONG.SYS desc[UR6][R14.64], R27 ;  /* 0x0000001b0e007986 */ /* 0x0043e8000c115906 */
[----:B------:R-:W2:Y:S01]  /*1e580*/  LDS R23, [R28] ;  /* 0x000000001c177984 */ /* 0x000ea20000000800 */
[----:B-1----:R-:W-:-:S04]  /*1e590*/  IMAD.WIDE R14, R13, 0x4, R10 ;  /* 0x000000040d0e7825 */ /* 0x002fc800078e020a */
[----:B------:R-:W-:Y:S02]  /*1e5a0*/  IMAD R27, R5, 0x4, R20 ;  /* 0x00000004051b7824 */ /* 0x000fe400078e0214 */
        /* <DEDUP_REMOVED lines=11> */
.L_x_391:
[----:B------:R-:W-:-:S13]  /*1e660*/  ISETP.NE.OR P0, PT, R12, UR5, P0 ;  /* 0x000000050c007c0c */ /* 0x000fda0008705670 */
[----:B------:R-:W-:Y:S05]  /*1e670*/  @!P0 BRA `(.L_x_387) ;  /* 0x0000000000608947 */ /* 0x000fea0003800000 */
.L_x_388:
[----:B---3--:R-:W-:Y:S01]  /*1e680*/  LEA R18, R16, UR11, 0x2 ;  /* 0x0000000b10127c11 */ /* 0x008fe2000f8e10ff */
[----:B01--4-:R-:W-:Y:S01]  /*1e690*/  IMAD.WIDE R10, R13, 0x4, R8 ;  /* 0x000000040d0a7825 */ /* 0x013fe200078e0208 */
        /* <DEDUP_REMOVED lines=22> */
.L_x_387:
[----:B------:R-:W-:-:S13]  /*1e800*/  ISETP.NE.AND P0, PT, R22, RZ, PT ;  /* 0x000000ff1600720c */ /* 0x000fda0003f05270 */
[----:B------:R-:W-:Y:S05]  /*1e810*/  @!P0 BRA `(.L_x_386) ;  /* 0x0000000000408947 */ /* 0x000fea0003800000 */
[----:B------:R-:W-:Y:S01]  /*1e820*/  LEA R16, R16, UR11, 0x2 ;  /* 0x0000000b10107c11 */ /* 0x000fe2000f8e10ff */
[----:B0-----:R-:W0:Y:S01]  /*1e830*/  LDC.64 R8, c[0x0][0x3a0] ;  /* 0x0000e800ff087b82 */ /* 0x001e220000000a00 */
[----:B------:R-:W-:-:S03]  /*1e840*/  ISETP.NE.AND P0, PT, R22, 0x1, PT ;  /* 0x000000011600780c */ /* 0x000fc60003f05270 */
[----:B-1--4-:R-:W1:Y:S01]  /*1e850*/  LDS R11, [R16] ;  /* 0x00000000100b7984 */ /* 0x012e620000000800 */
        /* <DEDUP_REMOVED lines=12> */
.L_x_386:
[----:B------:R-:W-:Y:S05]  /*1e920*/  BSYNC.RECONVERGENT B0 ;  /* 0x0000000000007941 */ /* 0x000fea0003800200 */
.L_x_385:
[----:B------:R-:W-:Y:S06]  /*1e930*/  MEMBAR.SC.GPU ;  /* 0x0000000000007992 */ /* 0x000fec0000002000 */
[----:B------:R-:W-:-:S00]  /*1e940*/  ERRBAR ;  /* 0x00000000000079ab */ /* 0x000fc00000000000 */
[----:B------:R-:W-:Y:S06]  /*1e950*/  CGAERRBAR ;  /* 0x00000000000075ab */ /* 0x000fec0000000000 */
[----:B------:R-:W-:Y:S02]  /*1e960*/  CCTL.IVALL ;  /* 0x00000000ff00798f */ /* 0x000fe40002000000 */
[----:B------:R-:W-:Y:S06]  /*1e970*/  BAR.SYNC.DEFER_BLOCKING 0x0 ;  /* 0x0000000000007b1d */ /* 0x000fec0000010000 */
[----:B------:R-:W-:Y:S01]  /*1e980*/  BSSY.RECONVERGENT B0, `(.L_x_392) ;  /* 0x00000d1000007945 */ /* 0x000fe20003800200 */
[----:B--2---:R-:W2:Y:S04]  /*1e990*/  LDS.64 R14, [UR11+0xbfc0] ;  /* 0x00bfc00bff0e7984 */ /* 0x004ea80008000a00 */
[----:B01--4-:R-:W0:Y:S01]  /*1e9a0*/  LDS.128 R8, [UR11+0xbfb0] ;  /* 0x00bfb00bff087984 */ /* 0x013e220008000c00 */
[----:B--2---:R-:W-:-:S05]  /*1e9b0*/  IADD3 R12, PT, PT, -R15, RZ, RZ ;  /* 0x000000ff0f0c7210 */ /* 0x004fca0007ffe1ff */
[----:B0-----:R-:W-:-:S05]  /*1e9c0*/  IMAD R11, R12, UR4, R11 ;  /* 0x000000040c0b7c24 */ /* 0x001fca000f8e020b */
[----:B------:R-:W-:-:S13]  /*1e9d0*/  ISETP.GE.U32.AND P0, PT, R6, R11, PT ;  /* 0x0000000b0600720c */ /* 0x000fda0003f06070 */
[----:B------:R-:W-:Y:S05]  /*1e9e0*/  @P0 BRA `(.L_x_393) ;  /* 0x0000000c00280947 */ /* 0x000fea0003800000 */
[----:B------:R-:W0:Y:S01]  /*1e9f0*/  LDS R8, [UR11+0xbfd8] ;  /* 0x00bfd80bff087984 */ /* 0x000e220008000800 */
[C---:B------:R-:W-:Y:S01]  /*1ea00*/  ISETP.GE.AND P0, PT, R9.reuse, 0x1, PT ;  /* 0x000000010900780c */ /* 0x040fe20003f06270 */
[----:B------:R-:W-:Y:S02]  /*1ea10*/  IMAD.IADD R7, R6, 0x1, R9 ;  /* 0x0000000106077824 */ /* 0x000fe400078e0209 */
[----:B------:R-:W-:Y:S02]  /*1ea20*/  IMAD R16, R9, UR8, RZ ;  /* 0x0000000809107c24 */ /* 0x000fe4000f8e02ff */
[----:B------:R-:W-:Y:S02]  /*1ea30*/  IMAD R11, R14, R10, R7 ;  /* 0x0000000a0e0b7224 */ /* 0x000fe400078e0207 */
[----:B0-----:R-:W-:-:S04]  /*1ea40*/  IMAD.IADD R5, R8, 0x1, R9 ;  /* 0x0000000108057824 */ /* 0x001fc800078e0209 */
[----:B------:R-:W-:Y:S02]  /*1ea50*/  IMAD R16, R16, R5, R7 ;  /* 0x0000000510107224 */ /* 0x000fe400078e0207 */
[----:B------:R-:W-:Y:S05]  /*1ea60*/  @!P0 BRA `(.L_x_393) ;  /* 0x0000000c00088947 */ /* 0x000fea0003800000 */
        /* <DEDUP_REMOVED lines=15> */
.L_x_397:
[----:B---3--:R-:W-:Y:S01]  /*1eb60*/  LEA R19, R11, UR11, 0x2 ;  /* 0x0000000b0b137c11 */ /* 0x008fe2000f8e10ff */
[----:B-12---:R-:W-:Y:S01]  /*1eb70*/  IMAD.WIDE R14, R16, 0x4, R8 ;  /* 0x00000004100e7825 */ /* 0x006fe200078e0208 */
        /* <DEDUP_REMOVED lines=85> */
.L_x_396:
[----:B------:R-:W-:-:S05]  /*1f0d0*/  VIADD R8, R7, -UR5 ;  /* 0x8000000507087c36 */ /* 0x000fca0008000000 */
[----:B------:R-:W-:-:S13]  /*1f0e0*/  ISETP.GT.AND P1, PT, R8, 0x4, PT ;  /* 0x000000040800780c */ /* 0x000fda0003f24270 */
[----:B------:R-:W-:Y:S05]  /*1f0f0*/  @!P1 BRA `(.L_x_398) ;  /* 0x0000000000b49947 */ /* 0x000fea0003800000 */
[----:B---3--:R-:W-:Y:S01]  /*1f100*/  LEA R19, R11, UR11, 0x2 ;  /* 0x0000000b0b137c11 */ /* 0x008fe2000f8e10ff */
[----:B------:R-:W1:Y:S01]  /*1f110*/  LDC.64 R8, c[0x0][0x3a0] ;  /* 0x0000e800ff087b82 */ /* 0x000e620000000a00 */
[C---:B------:R-:W-:Y:S01]  /*1f120*/  IMAD.IADD R18, R5.reuse, 0x1, R16 ;  /* 0x0000000105127824 */ /* 0x040fe200078e0210 */
[----:B------:R-:W-:Y:S01]  /*1f130*/  PLOP3.LUT P0, PT, PT, PT, PT, 0x8, 0x80 ;  /* 0x000000000080781c */ /* 0x000fe20003f0e170 */
[C---:B------:R-:W-:Y:S01]  /*1f140*/  IMAD R11, R10.reuse, 0x4, R11 ;  /* 0x000000040a0b7824 */ /* 0x040fe200078e020b */
[----:B------:R3:W4:Y:S01]  /*1f150*/  LDS R21, [R19] ;  /* 0x0000000013157984 */ /* 0x0007220000000800 */
[----:B--2---:R-:W-:Y:S01]  /*1f160*/  IMAD R23, R10, 0x4, R19 ;  /* 0x000000040a177824 */ /* 0x004fe200078e0213 */
[----:B------:R-:W-:Y:S01]  /*1f170*/  UIADD3 UR5, UPT, UPT, UR5, 0x8, URZ ;  /* 0x0000000805057890 */ /* 0x000fe2000fffe0ff */
[----:B------:R-:W-:-:S03]  /*1f180*/  IMAD.IADD R22, R5, 0x1, R18 ;  /* 0x0000000105167824 */ /* 0x000fc600078e0212 */
[----:B------:R-:W-:-:S05]  /*1f190*/  LEA R27, R10, R23, 0x2 ;  /* 0x000000170a1b7211 */ /* 0x000fca00078e10ff */
[----:B------:R-:W-:Y:S02]  /*1f1a0*/  IMAD R24, R10, 0x4, R27 ;  /* 0x000000040a187824 */ /* 0x000fe400078e021b */
[----:B-1----:R-:W-:-:S04]  /*1f1b0*/  IMAD.WIDE R14, R16, 0x4, R8 ;  /* 0x00000004100e7825 */ /* 0x002fc800078e0208 */
[----:B------:R-:W-:-:S04]  /*1f1c0*/  IMAD.WIDE R16, R18, 0x4, R8 ;  /* 0x0000000412107825 */ /* 0x000fc800078e0208 */
[----:B---3--:R-:W-:-:S04]  /*1f1d0*/  IMAD.WIDE R18, R22, 0x4, R8 ;  /* 0x0000000416127825 */ /* 0x008fc800078e0208 */
[----:B------:R-:W-:Y:S01]  /*1f1e0*/  IMAD.IADD R22, R5, 0x1, R22 ;  /* 0x0000000105167824 */ /* 0x000fe200078e0216 */
[----:B----4-:R1:W-:Y:S04]  /*1f1f0*/  STG.E.STRONG.SYS desc[UR6][R14.64], R21 ;  /* 0x000000150e007986 */ /* 0x0103e8000c115906 */
        /* <DEDUP_REMOVED lines=29> */
.L_x_398:
[----:B------:R-:W-:-:S13]  /*1f3d0*/  ISETP.NE.OR P0, PT, R7, UR5, P0 ;  /* 0x0000000507007c0c */ /* 0x000fda0008705670 */
[----:B------:R-:W-:Y:S05]  /*1f3e0*/  @!P0 BRA `(.L_x_394) ;  /* 0x0000000000608947 */ /* 0x000fea0003800000 */
.L_x_395:
[----:B---3--:R-:W-:Y:S01]  /*1f3f0*/  LEA R19, R11, UR11, 0x2 ;  /* 0x0000000b0b137c11 */ /* 0x008fe2000f8e10ff */
[----:B01--4-:R-:W-:Y:S01]  /*1f400*/  IMAD.WIDE R8, R16, 0x4, R12 ;  /* 0x0000000410087825 */ /* 0x013fe200078e020c */
[----:B------:R-:W-:Y:S01]  /*1f410*/  IADD3 R16, PT, PT, R5, R16, RZ ;  /* 0x0000001005107210 */ /* 0x000fe20007ffe0ff */
[----:B------:R-:W-:Y:S01]  /*1f420*/  UIADD3 UR5, UPT, UPT, UR5, 0x4, URZ ;  /* 0x0000000405057890 */ /* 0x000fe2000fffe0ff */
[C---:B------:R-:W-:Y:S01]  /*1f430*/  LEA R11, R10.reuse, R11, 0x2 ;  /* 0x0000000b0a0b7211 */ /* 0x040fe200078e10ff */
[----:B------:R0:W1:Y:S01]  /*1f440*/  LDS R17, [R19] ;  /* 0x0000000013117984 */ /* 0x0000620000000800 */
[----:B------:R-:W-:Y:S02]  /*1f450*/  IMAD R25, R10, 0x4, R19 ;  /* 0x000000040a197824 */ /* 0x000fe400078e0213 */
[----:B--2---:R-:W-:Y:S01]  /*1f460*/  IMAD.WIDE R14, R16, 0x4, R12 ;  /* 0x00000004100e7825 */ /* 0x004fe200078e020c */
        /* <DEDUP_REMOVED lines=16> */
.L_x_394:
[----:B------:R-:W-:-:S13]  /*1f570*/  ISETP.NE.AND P0, PT, R20, RZ, PT ;  /* 0x000000ff1400720c */ /* 0x000fda0003f05270 */
[----:B------:R-:W-:Y:S05]  /*1f580*/  @!P0 BRA `(.L_x_393) ;  /* 0x0000000000408947 */ /* 0x000fea0003800000 */
[----:B------:R-:W-:Y:S01]  /*1f590*/  LEA R11, R11, UR11, 0x2 ;  /* 0x0000000b0b0b7c11 */ /* 0x000fe2000f8e10ff */
[----:B-1--4-:R-:W3:Y:S01]  /*1f5a0*/  LDC.64 R8, c[0x0][0x3a0] ;  /* 0x0000e800ff087b82 */ /* 0x012ee20000000a00 */
[----:B------:R-:W-:-:S03]  /*1f5b0*/  ISETP.NE.AND P0, PT, R20, 0x1, PT ;  /* 0x000000011400780c */ /* 0x000fc60003f05270 */
[----:B------:R-:W1:Y:S01]  /*1f5c0*/  LDS R7, [R11] ;  /* 0x000000000b077984 */ /* 0x000e620000000800 */
[----:B---3--:R-:W-:-:S05]  /*1f5d0*/  IMAD.WIDE R16, R16, 0x4, R8 ;  /* 0x0000000410107825 */ /* 0x008fca00078e0208 */
[----:B-1----:R1:W-:Y:S04]  /*1f5e0*/  STG.E.STRONG.SYS desc[UR6][R16.64], R7 ;  /* 0x0000000710007986 */ /* 0x0023e8000c115906 */
[----:B------:R-:W-:Y:S05]  /*1f5f0*/  @!P0 BRA `(.L_x_393) ;  /* 0x0000000000248947 */ /* 0x000fea0003800000 */
[----:B0-----:R-:W-:Y:S01]  /*1f600*/  IMAD R13, R10, 0x4, R11 ;  /* 0x000000040a0d7824 */ /* 0x001fe200078e020b */
[----:B------:R-:W-:Y:S01]  /*1f610*/  ISETP.NE.AND P0, PT, R20, 0x2, PT ;  /* 0x000000021400780c */ /* 0x000fe20003f05270 */
[----:B-1----:R-:W-:-:S03]  /*1f620*/  IMAD.WIDE R16, R5, 0x4, R16 ;  /* 0x0000000405107825 */ /* 0x002fc600078e0210 */
[----:B------:R-:W0:Y:S09]  /*1f630*/  LDS R7, [R13] ;  /* 0x000000000d077984 */ /* 0x000e320000000800 */
[----:B------:R-:W-:Y:S02]  /*1f640*/  @P0 IMAD R10, R10, 0x4, R13 ;  /* 0x000000040a0a0824 */ /* 0x000fe400078e020d */
[----:B------:R-:W-:Y:S01]  /*1f650*/  @P0 IMAD.WIDE R8, R5, 0x4, R16 ;  /* 0x0000000405080825 */ /* 0x000fe200078e0210 */
[----:B0-----:R-:W-:Y:S04]  /*1f660*/  STG.E.STRONG.SYS desc[UR6][R16.64], R7 ;  /* 0x0000000710007986 */ /* 0x001fe8000c115906 */
[----:B------:R-:W0:Y:S04]  /*1f670*/  @P0 LDS R11, [R10] ;  /* 0x000000000a0b0984 */ /* 0x000e280000000800 */
[----:B0-----:R0:W-:Y:S02]  /*1f680*/  @P0 STG.E.STRONG.SYS desc[UR6][R8.64], R11 ;  /* 0x0000000b08000986 */ /* 0x0011e4000c115906 */
.L_x_393:
[----:B------:R-:W-:Y:S05]  /*1f690*/  BSYNC.RECONVERGENT B0 ;  /* 0x0000000000007941 */ /* 0x000fea0003800200 */
.L_x_392:
        /* <DEDUP_REMOVED lines=9> */
[----:B01--4-:R-:W0:Y:S01]  /*1f730*/  LDS.128 R8, [UR11+0xbfb0] ;  /* 0x00bfb00bff087984 */ /* 0x013e220008000c00 */
[----:B------:R-:W-:-:S03]  /*1f740*/  MOV R13, R2 ;  /* 0x00000002000d7202 */ /* 0x000fc60000000f00 */
[----:B------:R-:W1:Y:S01]  /*1f750*/  LDS R12, [UR11+0xbfdc] ;  /* 0x00bfdc0bff0c7984 */ /* 0x000e620008000800 */
[--C-:B0-----:R-:W-:Y:S02]  /*1f760*/  IMAD.IADD R7, R2, 0x1, R9.reuse ;  /* 0x0000000102077824 */ /* 0x101fe400078e0209 */
[-C--:B-1----:R-:W-:Y:S02]  /*1f770*/  IMAD R8, R12, R10.reuse, RZ ;  /* 0x0000000a0c087224 */ /* 0x082fe400078e02ff */
[----:B------:R-:W-:Y:S02]  /*1f780*/  IMAD R9, R7, R10, R9 ;  /* 0x0000000a07097224 */ /* 0x000fe400078e0209 */
[-C--:B------:R-:W-:Y:S02]  /*1f790*/  IMAD R10, R2, R11.reuse, RZ ;  /* 0x0000000b020a7224 */ /* 0x080fe400078e02ff */
[----:B------:R-:W-:-:S07]  /*1f7a0*/  IMAD R7, R12, R11, RZ ;  /* 0x0000000b0c077224 */ /* 0x000fce00078e02ff */
.L_x_404:
[----:B------:R-:W-:Y:S01]  /*1f7b0*/  ISETP.GE.AND P0, PT, R0, R11, PT ;  /* 0x0000000b0000720c */ /* 0x000fe20003f06270 */
[----:B------:R-:W-:Y:S01]  /*1f7c0*/  IMAD.IADD R13, R12, 0x1, R13 ;  /* 0x000000010c0d7824 */ /* 0x000fe200078e020d */
[----:B------:R-:W-:Y:S04]  /*1f7d0*/  BSSY.RECONVERGENT B1, `(.L_x_401) ;  /* 0x0000013000017945 */ /* 0x000fe80003800200 */
[----:B------:R-:W-:-:S07]  /*1f7e0*/  ISETP.GE.AND P1, PT, R13, R5, PT ;  /* 0x000000050d00720c */ /* 0x000fce0003f26270 */
[----:B0-----:R-:W-:Y:S06]  /*1f7f0*/  @P0 BRA `(.L_x_402) ;  /* 0x0000000000400947 */ /* 0x001fec0003800000 */
[----:B---3--:R-:W0:Y:S01]  /*1f800*/  S2R R17, SR_CgaCtaId ;  /* 0x0000000000117919 */ /* 0x008e220000008800 */
[----:B--2---:R-:W-:Y:S01]  /*1f810*/  MOV R15, 0x400 ;  /* 0x00000400000f7802 */ /* 0x004fe20000000f00 */
[----:B------:R-:W-:-:S04]  /*1f820*/  IMAD.MOV.U32 R14, RZ, RZ, R0 ;  /* 0x000000ffff0e7224 */ /* 0x000fc800078e0000 */
[----:B------:R-:W-:Y:S01]  /*1f830*/  VIADD R16, R15, 0x3c00 ;  /* 0x00003c000f107836 */ /* 0x000fe20000000000 */
[----:B0-----:R-:W-:-:S04]  /*1f840*/  LEA R20, R17, R15, 0x18 ;  /* 0x0000000f11147211 */ /* 0x001fc800078ec0ff */
[----:B------:R-:W-:-:S07]  /*1f850*/  LEA R18, R17, R16, 0x18 ;  /* 0x0000001011127211 */ /* 0x000fce00078ec0ff */
.L_x_403:
        /* <DEDUP_REMOVED lines=10> */
.L_x_402:
[----:B------:R-:W-:Y:S05]  /*1f900*/  BSYNC.RECONVERGENT B1 ;  /* 0x0000000000017941 */ /* 0x000fea0003800200 */
.L_x_401:
[----:B------:R-:W-:Y:S01]  /*1f910*/  IMAD.IADD R9, R8, 0x1, R9 ;  /* 0x0000000108097824 */ /* 0x000fe200078e0209 */
[----:B------:R-:W-:Y:S01]  /*1f920*/  IADD3 R10, PT, PT, R7, R10, RZ ;  /* 0x0000000a070a7210 */ /* 0x000fe20007ffe0ff */
[----:B------:R-:W-:Y:S06]  /*1f930*/  @!P1 BRA `(.L_x_404) ;  /* 0xfffffffc009c9947 */ /* 0x000fec000383ffff */
.L_x_400:
[----:B------:R-:W-:Y:S05]  /*1f940*/  BSYNC.RECONVERGENT B0 ;  /* 0x0000000000007941 */ /* 0x000fea0003800200 */
.L_x_399:
        /* <DEDUP_REMOVED lines=9> */
.L_x_358:
[----:B------:R-:W5:Y:S01]  /*1f9e0*/  S2UR UR5, SR_CgaCtaId ;  /* 0x00000000000579c3 */ /* 0x000f620000008800 */
[----:B------:R-:W-:Y:S01]  /*1f9f0*/  UMOV UR4, 0x400 ;  /* 0x0000040000047882 */ /* 0x000fe20000000000 */
[----:B------:R-:W-:Y:S01]  /*1fa00*/  BSSY.RECONVERGENT B0, `(.L_x_406) ;  /* 0x000003e000007945 */ /* 0x000fe20003800200 */
[----:B-----5:R-:W-:-:S09]  /*1fa10*/  ULEA UR4, UR5, UR4, 0x18 ;  /* 0x0000000405047291 */ /* 0x020fd2000f8ec0ff */
[----:B01--4-:R-:W-:Y:S04]  /*1fa20*/  LDS.128 R8, [UR4+0xbfc0] ;  /* 0x00bfc004ff087984 */ /* 0x013fe80008000c00 */
[----:B--2---:R-:W0:Y:S02]  /*1fa30*/  LDS.128 R12, [UR4+0xbfb0] ;  /* 0x00bfb004ff0c7984 */ /* 0x004e240008000c00 */
[----:B0-----:R-:W-:-:S05]  /*1fa40*/  IMAD R5, R15, R8, RZ ;  /* 0x000000080f057224 */ /* 0x001fca00078e02ff */
[----:B------:R-:W-:-:S13]  /*1fa50*/  ISETP.GE.AND P0, PT, R6, R5, PT ;  /* 0x000000050600720c */ /* 0x000fda0003f06270 */
[----:B------:R-:W-:Y:S05]  /*1fa60*/  @P0 BRA `(.L_x_407) ;  /* 0x0000000000dc0947 */ /* 0x000fea0003800000 */
[----:B------:R-:W-:Y:S01]  /*1fa70*/  IABS R7, R15 ;  /* 0x0000000f00077213 */ /* 0x000fe20000000000 */
[----:B------:R-:W0:Y:S01]  /*1fa80*/  LDC R10, c[0x0][0x360] ;  /* 0x0000d800ff0a7b82 */ /* 0x000e220000000800 */
[----:B------:R-:W1:Y:S01]  /*1fa90*/  LDCU UR4, c[0x0][0x3b4] ;  /* 0x00007680ff0477ac */ /* 0x000e620008000800 */
[----:B------:R-:W-:Y:S01]  /*1faa0*/  IMAD R22, RZ, RZ, -UR8 ;  /* 0x80000008ff167e24 */ /* 0x000fe2000f8e02ff */
[----:B------:R-:W2:Y:S01]  /*1fab0*/  I2F.RP R12, R7 ;  /* 0x00000007000c7306 */ /* 0x000ea20000209400 */
[----:B------:R-:W-:Y:S02]  /*1fac0*/  ISETP.NE.AND P1, PT, R15, RZ, PT ;  /* 0x000000ff0f00720c */ /* 0x000fe40003f25270 */
[----:B------:R-:W-:-:S05]  /*1fad0*/  IMAD R22, R22, R9, RZ ;  /* 0x0000000916167224 */ /* 0x000fca00078e02ff */
[----:B--2---:R-:W2:Y:S01]  /*1fae0*/  MUFU.RCP R12, R12 ;  /* 0x0000000c000c7308 */ /* 0x004ea20000001000 */
[----:B-1----:R-:W-:Y:S02]  /*1faf0*/  IMAD R21, R11, R22, UR4 ;  /* 0x000000040b157e24 */ /* 0x002fe4000f8e0216 */
[----:B--2---:R-:W-:Y:S01]  /*1fb00*/  VIADD R16, R12, 0xffffffe ;  /* 0x0ffffffe0c107836 */ /* 0x004fe20000000000 */
[----:B------:R-:W-:-:S04]  /*1fb10*/  IABS R12, R15 ;  /* 0x0000000f000c7213 */ /* 0x000fc80000000000 */
[----:B---3--:R1:W2:Y:S01]  /*1fb20*/  F2I.FTZ.U32.TRUNC.NTZ R17, R16 ;  /* 0x0000001000117305 */ /* 0x0082a2000021f000 */
[----:B------:R-:W-:Y:S01]  /*1fb30*/  IADD3 R20, PT, PT, RZ, -R12, RZ ;  /* 0x8000000cff147210 */ /* 0x000fe20007ffe0ff */
[----:B------:R-:W-:Y:S02]  /*1fb40*/  VIADD R12, R15, -UR8 ;  /* 0x800000080f0c7c36 */ /* 0x000fe40008000000 */
[----:B-1----:R-:W-:Y:S02]  /*1fb50*/  IMAD.MOV.U32 R16, RZ, RZ, RZ ;  /* 0x000000ffff107224 */ /* 0x002fe400078e00ff */
[----:B--2---:R-:W-:-:S04]  /*1fb60*/  IMAD.MOV R18, RZ, RZ, -R17 ;  /* 0x000000ffff127224 */ /* 0x004fc800078e0a11 */
[----:B------:R-:W-:Y:S02]  /*1fb70*/  IMAD R19, R18, R7, RZ ;  /* 0x0000000712137224 */ /* 0x000fe400078e02ff */
[----:B------:R-:W-:Y:S02]  /*1fb80*/  IMAD.MOV.U32 R18, RZ, RZ, R6 ;  /* 0x000000ffff127224 */ /* 0x000fe400078e0006 */
[----:B------:R-:W-:Y:S01]  /*1fb90*/  IMAD.HI.U32 R9, R17, R19, R16 ;  /* 0x0000001311097227 */ /* 0x000fe200078e0010 */
[----:B0-----:R-:W-:-:S07]  /*1fba0*/  IABS R19, R15 ;  /* 0x0000000f00137213 */ /* 0x001fce0000000000 */
.L_x_410:
        /* <DEDUP_REMOVED lines=10> */
[----:B------:R-:W-:-:S06]  /*1fc50*/  @P0 IADD3 R22, PT, PT, R22, 0x1, RZ ;  /* 0x0000000116160810 */ /* 0x000fcc0007ffe0ff */
        /* <DEDUP_REMOVED lines=12> */
[----:B------:R-:W-:Y:S01]  /*1fd20*/  UMOV UR4, 0x400 ;  /* 0x0000040000047882 */ /* 0x000fe20000000000 */
[----:B------:R-:W-:Y:S02]  /*1fd30*/  IMAD.IADD R23, R21, 0x1, R26 ;  /* 0x0000000115177824 */ /* 0x000fe400078e021a */
[----:B------:R-:W-:Y:S02]  /*1fd40*/  IMAD R16, R17, R14, R16 ;  /* 0x0000000e11107224 */ /* 0x000fe400078e0210 */
[----:B------:R-:W-:Y:S01]  /*1fd50*/  IMAD R23, R11, R22, R23 ;  /* 0x000000160b177224 */ /* 0x000fe200078e0217 */
[----:B0-----:R-:W-:-:S06]  /*1fd60*/  ULEA UR4, UR5, UR4, 0x18 ;  /* 0x0000000405047291 */ /* 0x001fcc000f8ec0ff */
[----:B------:R-:W-:Y:S02]  /*1fd70*/  LEA R24, R16, UR4, 0x2 ;  /* 0x0000000410187c11 */ /* 0x000fe4000f8e10ff */
[----:B------:R-:W0:Y:S03]  /*1fd80*/  LDC.64 R16, c[0x0][0x380] ;  /* 0x0000e000ff107b82 */ /* 0x000e260000000a00 */
[----:B------:R-:W1:Y:S01]  /*1fd90*/  LDS R25, [R24] ;  /* 0x0000000018197984 */ /* 0x000e620000000800 */
[----:B0-----:R-:W-:-:S05]  /*1fda0*/  IMAD.WIDE R16, R23, 0x4, R16 ;  /* 0x0000000417107825 */ /* 0x001fca00078e0210 */
[----:B-1----:R0:W-:Y:S02]  /*1fdb0*/  STG.E.STRONG.SYS desc[UR6][R16.64], R25 ;  /* 0x0000001910007986 */ /* 0x0021e4000c115906 */
.L_x_409:
[----:B------:R-:W-:Y:S05]  /*1fdc0*/  BSYNC.RECONVERGENT B1 ;  /* 0x0000000000017941 */ /* 0x000fea0003800200 */
.L_x_408:
[----:B------:R-:W-:Y:S05]  /*1fdd0*/  @!P2 BRA `(.L_x_410) ;  /* 0xfffffffc0074a947 */ /* 0x000fea000383ffff */
.L_x_407:
[----:B------:R-:W-:Y:S05]  /*1fde0*/  BSYNC.RECONVERGENT B0 ;  /* 0x0000000000007941 */ /* 0x000fea0003800200 */
.L_x_406:
        /* <DEDUP_REMOVED lines=11> */
[----:B------:R-:W4:Y:S01]  /*1fea0*/  LDC.64 R8, c[0x0][0x3b8] ;  /* 0x0000ee00ff087b82 */ /* 0x000f220000000a00 */
[----:B-1----:R-:W-:-:S09]  /*1feb0*/  ULEA UR4, UR5, UR4, 0x18 ;  /* 0x0000000405047291 */ /* 0x002fd2000f8ec0ff */
[----:B------:R-:W2:Y:S02]  /*1fec0*/  LDS R5, [UR4+0xbfd4] ;  /* 0x00bfd404ff057984 */ /* 0x000ea40008000800 */
[----:B------:R-:W2:Y:S02]  /*1fed0*/  LDCU UR4, c[0x0][0x3b0] ;  /* 0x00007600ff0477ac */ /* 0x000ea40008000800 */
[----:B--2---:R-:W-:-:S04]  /*1fee0*/  IMAD R5, R5, UR4, R10 ;  /* 0x0000000405057c24 */ /* 0x004fc8000f8e020a */
[----:B------:R-:W-:-:S04]  /*1fef0*/  VIADD R5, R5, 0x1 ;  /* 0x0000000105057836 */ /* 0x000fc80000000000 */
[----:B----4-:R-:W-:-:S05]  /*1ff00*/  IMAD.WIDE R8, R5, 0x4, R8 ;  /* 0x0000000405087825 */ /* 0x010fca00078e0208 */
[----:B------:R-:W2:Y:S02]  /*1ff10*/  LDG.E.STRONG.SYS R5, desc[UR6][R8.64] ;  /* 0x0000000608057981 */ /* 0x000ea4000c1f5900 */
[----:B--2---:R-:W-:-:S05]  /*1ff20*/  VIADD R5, R5, 0x1 ;  /* 0x0000000105057836 */ /* 0x004fca0000000000 */
[----:B------:R1:W-:Y:S02]  /*1ff30*/  STG.E.STRONG.SYS desc[UR6][R8.64], R5 ;  /* 0x0000000508007986 */ /* 0x0003e4000c115906 */
.L_x_412:
[----:B------:R-:W-:Y:S05]  /*1ff40*/  BSYNC.RECONVERGENT B0 ;  /* 0x0000000000007941 */ /* 0x000fea0003800200 */
.L_x_411:
        /* <DEDUP_REMOVED lines=12> */
[----:B------:R-:W-:-:S05]  /*20010*/  UMOV UR9, 0x1 ;  /* 0x0000000100097882 */ /* 0x000fca0000000000 */
.L_x_472:
[----:B------:R-:W4:Y:S01]  /*20020*/  S2UR UR5, SR_CgaCtaId ;  /* 0x00000000000579c3 */ /* 0x000f220000008800 */
[----:B------:R-:W-:Y:S01]  /*20030*/  UMOV UR4, 0x400 ;  /* 0x0000040000047882 */ /* 0x000fe20000000000 */
[----:B------:R-:W-:Y:S01]  /*20040*/  ISETP.NE.AND P0, PT, R6, RZ, PT ;  /* 0x000000ff0600720c */ /* 0x000fe20003f05270 */
[----:B------:R-:W-:Y:S05]  /*20050*/  BSSY B0, `(.L_x_414) ;  /* 0x0000012000007945 */ /* 0x000fea0003800000 */
[----:B01----:R-:W1:Y:S01]  /*20060*/  LDC R8, c[0x0][0x3b4] ;  /* 0x0000ed00ff087b82 */ /* 0x003e620000000800 */
[----:B----4-:R-:W-:-:S09]  /*20070*/  ULEA UR4, UR5, UR4, 0x18 ;  /* 0x0000000405047291 */ /* 0x010fd2000f8ec0ff */
[----:B------:R-:W1:Y:S02]  /*20080*/  LDS R5, [UR4+0xbfbc] ;  /* 0x00bfbc04ff057984 */ /* 0x000e640008000800 */
[----:B-1----:R-:W-:Y:S01]  /*20090*/  IMAD R5, R5, UR9, R8 ;  /* 0x0000000905057c24 */ /* 0x002fe2000f8e0208 */
[----:B--2---:R-:W-:Y:S06]  /*200a0*/  @P0 BRA `(.L_x_415) ;  /* 0x0000000000300947 */ /* 0x004fec0003800000 */
[----:B------:R-:W1:Y:S01]  /*200b0*/  LDS R10, [UR4+0xbfd4] ;  /* 0x00bfd404ff0a7984 */ /* 0x000e620008000800 */
[----:B------:R-:W1:Y:S01]  /*200c0*/  LDC R11, c[0x0][0x388] ;  /* 0x0000e200ff0b7b82 */ /* 0x000e620000000800 */
[----:B------:R-:W1:Y:S02]  /*200d0*/  LDCU UR5, c[0x0][0x3b0] ;  /* 0x00007600ff0577ac */ /* 0x000e640008000800 */
[----:B------:R-:W4:Y:S05]  /*200e0*/  LDS R12, [UR4+0xbfb0] ;  /* 0x00bfb004ff0c7984 */ /* 0x000f2a0008000800 */
[----:B------:R-:W5:Y:S01]  /*200f0*/  LDC.64 R8, c[0x0][0x3b8] ;  /* 0x0000ee00ff087b82 */ /* 0x000f620000000a00 */
[----:B-1----:R-:W-:Y:S01]  /*20100*/  IMAD R11, R10, UR5, R11 ;  /* 0x000000050a0b7c24 */ /* 0x002fe2000f8e020b */
[----:B----4-:R-:W-:-:S03]  /*20110*/  VIADDMNMX R12, R12, UR9, R7, PT ;  /* 0x000000090c0c7c46 */ /* 0x010fc6000b800107 */
[----:B-----5:R-:W-:-:S07]  /*20120*/  IMAD.WIDE R8, R11, 0x4, R8 ;  /* 0x000000040b087825 */ /* 0x020fce00078e0208 */
.L_x_416:
[----:B------:R-:W4:Y:S01]  /*20130*/  LDG.E.STRONG.SYS R7, desc[UR6][R8.64] ;  /* 0x0000000608077981 */ /* 0x000f22000c1f5900 */
[----:B------:R-:W-:Y:S05]  /*20140*/  YIELD ;  /* 0x0000000000007946 */ /* 0x000fea0003800000 */
[----:B----4-:R-:W-:-:S13]  /*20150*/  ISETP.GE.AND P0, PT, R7, R12, PT ;  /* 0x0000000c0700720c */ /* 0x010fda0003f06270 */
[----:B------:R-:W-:Y:S05]  /*20160*/  @!P0 BRA `(.L_x_416) ;  /* 0xfffffffc00f08947 */ /* 0x000fea000383ffff */
.L_x_415:
[----:B--2---:R-:W-:Y:S05]  /*20170*/  BSYNC B0 ;  /* 0x0000000000007941 */ /* 0x004fea0003800000 */
.L_x_414:
        /* <DEDUP_REMOVED lines=11> */
[----:B------:R-:W2:Y:S04]  /*20230*/  LDS R13, [UR4+0xbfdc] ;  /* 0x00bfdc04ff0d7984 */ /* 0x000ea80008000800 */
[----:B------:R-:W4:Y:S01]  /*20240*/  LDS R14, [UR4+0xbfcc] ;  /* 0x00bfcc04ff0e7984 */ /* 0x000f220008000800 */
[----:B-1----:R-:W-:-:S04]  /*20250*/  IMAD.IADD R8, R2, 0x1, R9 ;  /* 0x0000000102087824 */ /* 0x002fc800078e0209 */
[----:B------:R-:W-:Y:S01]  /*20260*/  IMAD R9, R8, R10, R9 ;  /* 0x0000000a08097224 */ /* 0x000fe200078e0209 */
[----:B------:R-:W-:Y:S01]  /*20270*/  MOV R8, R2 ;  /* 0x0000000200087202 */ /* 0x000fe20000000f00 */
[C---:B--2---:R-:W-:Y:S02]  /*20280*/  IMAD R10, R13.reuse, R10, RZ ;  /* 0x0000000a0d0a7224 */ /* 0x044fe400078e02ff */
[-C--:B----4-:R-:W-:Y:S02]  /*20290*/  IMAD R12, R2, R14.reuse, R5 ;  /* 0x0000000e020c7224 */ /* 0x090fe400078e0205 */
[----:B------:R-:W-:-:S07]  /*202a0*/  IMAD R21, R13, R14, RZ ;  /* 0x0000000e0d157224 */ /* 0x000fce00078e02ff */
.L_x_426:
[----:B------:R-:W-:Y:S01]  /*202b0*/  ISETP.GE.AND P0, PT, R0, R11, PT ;  /* 0x0000000b0000720c */ /* 0x000fe20003f06270 */
[----:B------:R-:W-:-:S12]  /*202c0*/  BSSY.RECONVERGENT B1, `(.L_x_419) ;  /* 0x0000051000017945 */ /* 0x000fd80003800200 */
[----:B-12-4-:R-:W-:Y:S05]  /*202d0*/  @P0 BRA `(.L_x_420) ;  /* 0x00000004003c0947 */ /* 0x016fea0003800000 */
[--C-:B------:R-:W-:Y:S01]  /*202e0*/  IMAD.IADD R14, R11, 0x1, -R0.reuse ;  /* 0x000000010b0e7824 */ /* 0x100fe200078e0a00 */
[----:B------:R-:W-:Y:S01]  /*202f0*/  BSSY.RECONVERGENT B2, `(.L_x_421) ;  /* 0x0000029000027945 */ /* 0x000fe20003800200 */
[----:B------:R-:W-:Y:S01]  /*20300*/  PLOP3.LUT P0, PT, PT, PT, PT, 0x80, 0x8 ;  /* 0x000000000008781c */ /* 0x000fe20003f0f070 */
[----:B------:R-:W-:Y:S02]  /*20310*/  IMAD.MOV.U32 R20, RZ, RZ, R0 ;  /* 0x000000ffff147224 */ /* 0x000fe400078e0000 */
[----:B------:R-:W-:-:S13]  /*20320*/  ISETP.GT.AND P1, PT, R14, 0x60, PT ;  /* 0x000000600e00780c */ /* 0x000fda0003f24270 */
[----:B------:R-:W-:Y:S05]  /*20330*/  @!P1 BRA `(.L_x_422) ;  /* 0x0000000000909947 */ /* 0x000fea0003800000 */
[----:B0--3--:R-:W0:Y:S01]  /*20340*/  S2R R17, SR_CgaCtaId ;  /* 0x0000000000117919 */ /* 0x009e220000008800 */
[----:B------:R-:W1:Y:S01]  /*20350*/  LDC.64 R14, c[0x0][0x380] ;  /* 0x0000e000ff0e7b82 */ /* 0x000e620000000a00 */
[----:B------:R-:W-:Y:S01]  /*20360*/  MOV R22, 0x400 ;  /* 0x0000040000167802 */ /* 0x000fe20000000f00 */
[----:B------:R-:W-:Y:S01]  /*20370*/  VIADD R23, R11, 0xffffffa0 ;  /* 0xffffffa00b177836 */ /* 0x000fe20000000000 */
[----:B------:R-:W-:Y:S02]  /*20380*/  PLOP3.LUT P0, PT, PT, PT, PT, 0x8, 0x80 ;  /* 0x000000000080781c */ /* 0x000fe40003f0e170 */
[----:B0-----:R-:W-:-:S11]  /*20390*/  LEA R22, R17, R22, 0x18 ;  /* 0x0000001611167211 */ /* 0x001fd600078ec0ff */
.L_x_423:
[----:B------:R-:W-:-:S04]  /*203a0*/  IMAD.IADD R17, R20, 0x1, R12 ;  /* 0x0000000114117824 */ /* 0x000fc800078e020c */
[----:B-12---:R-:W-:-:S05]  /*203b0*/  IMAD.WIDE R16, R17, 0x4, R14 ;  /* 0x0000000411107825 */ /* 0x006fca00078e020e */
[----:B------:R-:W2:Y:S01]  /*203c0*/  LDG.E.STRONG.SYS R24, desc[UR6][R16.64] ;  /* 0x0000000610187981 */ /* 0x000ea2000c1f5900 */
[C---:B------:R-:W-:Y:S01]  /*203d0*/  IADD3 R26, PT, PT, R20.reuse, 0x20, RZ ;  /* 0x00000020141a7810 */ /* 0x040fe20007ffe0ff */
[----:B------:R-:W-:-:S04]  /*203e0*/  IMAD.IADD R19, R20, 0x1, R9 ;  /* 0x0000000114137824 */ /* 0x000fc800078e0209 */
[----:B------:R-:W-:Y:S02]  /*203f0*/  IMAD.IADD R27, R26, 0x1, R12 ;  /* 0x000000011a1b7824 */ /* 0x000fe400078e020c */
[----:B------:R-:W-:Y:S02]  /*20400*/  IMAD R25, R19, 0x4, R22 ;  /* 0x0000000413197824 */ /* 0x000fe400078e0216 */
[----:B------:R-:W-:-:S03]  /*20410*/  IMAD.WIDE R18, R27, 0x4, R14 ;  /* 0x000000041b127825 */ /* 0x000fc600078e020e */
[----:B--2---:R0:W-:Y:S04]  /*20420*/  STS [R25], R24 ;  /* 0x0000001819007388 */ /* 0x0041e80000000800 */
[----:B------:R-:W2:Y:S01]  /*20430*/  LDG.E.STRONG.SYS R27, desc[UR6][R18.64] ;  /* 0x00000006121b7981 */ /* 0x000ea2000c1f5900 */
[----:B------:R-:W-:Y:S01]  /*20440*/  VIADD R28, R20, 0x40 ;  /* 0x00000040141c7836 */ /* 0x000fe20000000000 */
[----:B------:R-:W-:-:S03]  /*20450*/  IADD3 R29, PT, PT, R26, R9, RZ ;  /* 0x000000091a1d7210 */ /* 0x000fc60007ffe0ff */
[----:B------:R-:W-:Y:S02]  /*20460*/  IMAD.IADD R17, R28, 0x1, R12 ;  /* 0x000000011c117824 */ /* 0x000fe400078e020c */
[----:B------:R-:W-:Y:S02]  /*20470*/  IMAD R26, R29, 0x4, R22 ;  /* 0x000000041d1a7824 */ /* 0x000fe400078e0216 */
[----:B------:R-:W-:-:S03]  /*20480*/  IMAD.WIDE R16, R17, 0x4, R14 ;  /* 0x0000000411107825 */ /* 0x000fc600078e020e */
[----:B--2---:R2:W-:Y:S04]  /*20490*/  STS [R26], R27 ;  /* 0x0000001b1a007388 */ /* 0x0045e80000000800 */
[----:B------:R1:W3:Y:S01]  /*204a0*/  LDG.E.STRONG.SYS R16, desc[UR6][R16.64] ;  /* 0x0000000610107981 */ /* 0x0002e2000c1f5900 */
[----:B------:R-:W-:-:S04]  /*204b0*/  IMAD.IADD R29, R28, 0x1, R9 ;  /* 0x000000011c1d7824 */ /* 0x000fc800078e0209 */
[----:B------:R-:W-:Y:S02]  /*204c0*/  IMAD R29, R29, 0x4, R22 ;  /* 0x000000041d1d7824 */ /* 0x000fe400078e0216 */
[----:B-1----:R-:W-:-:S05]  /*204d0*/  VIADD R17, R20, 0x60 ;  /* 0x0000006014117836 */ /* 0x002fca0000000000 */
[----:B0-----:R-:W-:-:S05]  /*204e0*/  IADD3 R25, PT, PT, R17, R12, RZ ;  /* 0x0000000c11197210 */ /* 0x001fca0007ffe0ff */
[----:B------:R-:W-:Y:S01]  /*204f0*/  IMAD.WIDE R18, R25, 0x4, R14 ;  /* 0x0000000419127825 */ /* 0x000fe200078e020e */
[----:B---3--:R2:W-:Y:S05]  /*20500*/  STS [R29], R16 ;  /* 0x000000101d007388 */ /* 0x0085ea0000000800 */
[----:B------:R-:W3:Y:S01]  /*20510*/  LDG.E.STRONG.SYS R18, desc[UR6][R18.64] ;  /* 0x0000000612127981 */ /* 0x000ee2000c1f5900 */
[----:B------:R-:W-:Y:S02]  /*20520*/  IMAD.IADD R25, R17, 0x1, R9 ;  /* 0x0000000111197824 */ /* 0x000fe400078e0209 */
[----:B------:R-:W-:Y:S02]  /*20530*/  VIADD R20, R20, 0x80 ;  /* 0x0000008014147836 */ /* 0x000fe40000000000 */
[----:B------:R-:W-:-:S03]  /*20540*/  IMAD R25, R25, 0x4, R22 ;  /* 0x0000000419197824 */ /* 0x000fc600078e0216 */
[----:B------:R-:W-:Y:S02]  /*20550*/  ISETP.GE.AND P1, PT, R20, R23, PT ;  /* 0x000000171400720c */ /* 0x000fe40003f26270 */
[----:B---3--:R2:W-:Y:S11]  /*20560*/  STS [R25], R18 ;  /* 0x0000001219007388 */ /* 0x0085f60000000800 */
[----:B------:R-:W-:Y:S05]  /*20570*/  @!P1 BRA `(.L_x_423) ;  /* 0xfffffffc00889947 */ /* 0x000fea000383ffff */
.L_x_422:
[----:B------:R-:W-:Y:S05]  /*20580*/  BSYNC.RECONVERGENT B2 ;  /* 0x0000000000027941 */ /* 0x000fea0003800200 */
.L_x_421:
[----:B------:R-:W-:Y:S01]  /*20590*/  IADD3 R14, PT, PT, R11, -R20, RZ ;  /* 0x800000140b0e7210 */ /* 0x000fe20007ffe0ff */
[----:B------:R-:W-:Y:S03]  /*205a0*/  BSSY.RECONVERGENT B2, `(.L_x_424) ;  /* 0x0000016000027945 */ /* 0x000fe60003800200 */
[----:B------:R-:W-:-:S13]  /*205b0*/  ISETP.GT.AND P1, PT, R14, 0x20, PT ;  /* 0x000000200e00780c */ /* 0x000fda0003f24270 */
[----:B------:R-:W-:Y:S05]  /*205c0*/  @!P1 BRA `(.L_x_425) ;  /* 0x00000000004c9947 */ /* 0x000fea0003800000 */
[----:B------:R-:W2:Y:S01]  /*205d0*/  LDC.64 R14, c[0x0][0x380] ;  /* 0x0000e000ff0e7b82 */ /* 0x000ea20000000a00 */
[----:B0--3--:R-:W-:-:S04]  /*205e0*/  IMAD.IADD R17, R20, 0x1, R12 ;  /* 0x0000000114117824 */ /* 0x009fc800078e020c */
[----:B--2---:R-:W-:-:S06]  /*205f0*/  IMAD.WIDE R16, R17, 0x4, R14 ;  /* 0x0000000411107825 */ /* 0x004fcc00078e020e */
[----:B------:R-:W2:Y:S01]  /*20600*/  LDG.E.STRONG.SYS R16, desc[UR6][R16.64] ;  /* 0x0000000610107981 */ /* 0x000ea2000c1f5900 */
[----:B------:R-:W0:Y:S01]  /*20610*/  S2UR UR8, SR_CgaCtaId ;  /* 0x00000000000879c3 */ /* 0x000e220000008800 */
[----:B------:R-:W-:Y:S01]  /*20620*/  UMOV UR5, 0x400 ;  /* 0x0000040000057882 */ /* 0x000fe20000000000 */
[C---:B------:R-:W-:Y:S02]  /*20630*/  VIADD R22, R20.reuse, 0x20 ;  /* 0x0000002014167836 */ /* 0x040fe40000000000 */
[----:B------:R-:W-:Y:S02]  /*20640*/  IMAD.IADD R18, R20, 0x1, R9 ;  /* 0x0000000114127824 */ /* 0x000fe400078e0209 */
[----:B------:R-:W-:-:S04]  /*20650*/  IMAD.IADD R23, R22, 0x1, R12 ;  /* 0x0000000116177824 */ /* 0x000fc800078e020c */
[----:B------:R-:W-:Y:S01]  /*20660*/  IMAD.WIDE R14, R23, 0x4, R14 ;  /* 0x00000004170e7825 */ /* 0x000fe200078e020e */
[----:B0-----:R-:W-:-:S06]  /*20670*/  ULEA UR5, UR8, UR5, 0x18 ;  /* 0x0000000508057291 */ /* 0x001fcc000f8ec0ff */
[----:B------:R-:W-:-:S05]  /*20680*/  LEA R19, R18, UR5, 0x2 ;  /* 0x0000000512137c11 */ /* 0x000fca000f8e10ff */
[----:B--2---:R1:W-:Y:S04]  /*20690*/  STS [R19], R16 ;  /* 0x0000001013007388 */ /* 0x0043e80000000800 */
[----:B------:R-:W2:Y:S01]  /*206a0*/  LDG.E.STRONG.SYS R14, desc[UR6][R14.64] ;  /* 0x000000060e0e7981 */ /* 0x000ea2000c1f5900 */
[----:B------:R-:W-:Y:S01]  /*206b0*/  IADD3 R22, PT, PT, R22, R9, RZ ;  /* 0x0000000916167210 */ /* 0x000fe20007ffe0ff */
[----:B------:R-:W-:Y:S01]  /*206c0*/  VIADD R20, R20, 0x40 ;  /* 0x0000004014147836 */ /* 0x000fe20000000000 */
[----:B------:R-:W-:Y:S02]  /*206d0*/  PLOP3.LUT P0, PT, PT, PT, PT, 0x8, 0x80 ;  /* 0x000000000080781c */ /* 0x000fe40003f0e170 */
[----:B------:R-:W-:-:S05]  /*206e0*/  LEA R17, R22, UR5, 0x2 ;  /* 0x0000000516117c11 */ /* 0x000fca000f8e10ff */
[----:B--2---:R1:W-:Y:S06]  /*206f0*/  STS [R17], R14 ;  /* 0x0000000e11007388 */ /* 0x0043ec0000000800 */
.L_x_425:
[----:B------:R-:W-:Y:S05]  /*20700*/  BSYNC.RECONVERGENT B2 ;  /* 0x0000000000027941 */ /* 0x000fea0003800200 */
.L_x_424:
[----:B------:R-:W-:-:S13]  /*20710*/  ISETP.LT.OR P0, PT, R20, R11, P0 ;  /* 0x0000000b1400720c */ /* 0x000fda0000701670 */
[----:B------:R-:W-:Y:S05]  /*20720*/  @!P0 BRA `(.L_x_420) ;  /* 0x0000000000288947 */ /* 0x000fea0003800000 */
[----:B-1----:R-:W1:Y:S01]  /*20730*/  LDC.64 R14, c[0x0][0x380] ;  /* 0x0000e000ff0e7b82 */ /* 0x002e620000000a00 */
[----:B0--3--:R-:W-:-:S04]  /*20740*/  IMAD.IADD R17, R20, 0x1, R12 ;  /* 0x0000000114117824 */ /* 0x009fc800078e020c */
[----:B-1----:R-:W-:-:S06]  /*20750*/  IMAD.WIDE R14, R17, 0x4, R14 ;  /* 0x00000004110e7825 */ /* 0x002fcc00078e020e */
[----:B------:R-:W3:Y:S01]  /*20760*/  LDG.E.STRONG.SYS R14, desc[UR6][R14.64] ;  /* 0x000000060e0e7981 */ /* 0x000ee2000c1f5900 */
[----:B------:R-:W0:Y:S01]  /*20770*/  S2UR UR8, SR_CgaCtaId ;  /* 0x00000000000879c3 */ /* 0x000e220000008800 */
[----:B------:R-:W-:Y:S01]  /*20780*/  UMOV UR5, 0x400 ;  /* 0x0000040000057882 */ /* 0x000fe20000000000 */
[----:B--2---:R-:W-:Y:S01]  /*20790*/  IMAD.IADD R16, R20, 0x1, R9 ;  /* 0x0000000114107824 */ /* 0x004fe200078e0209 */
[----:B0-----:R-:W-:-:S06]  /*207a0*/  ULEA UR5, UR8, UR5, 0x18 ;  /* 0x0000000508057291 */ /* 0x001fcc000f8ec0ff */
[----:B------:R-:W-:-:S05]  /*207b0*/  LEA R17, R16, UR5, 0x2 ;  /* 0x0000000510117c11 */ /* 0x000fca000f8e10ff */
[----:B---3--:R4:W-:Y:S02]  /*207c0*/  STS [R17], R14 ;  /* 0x0000000e11007388 */ /* 0x0089e40000000800 */
.L_x_420:
[----:B------:R-:W-:Y:S05]  /*207d0*/  BSYNC.RECONVERGENT B1 ;  /* 0x0000000000017941 */ /* 0x000fea0003800200 */
.L_x_419:
[----:B------:R-:W-:Y:S01]  /*207e0*/  IMAD.IADD R8, R13, 0x1, R8 ;  /* 0x000000010d087824 */ /* 0x000fe200078e0208 */
[----:B------:R-:W-:Y:S01]  /*207f0*/  IADD3 R9, PT, PT, R10, R9, RZ ;  /* 0x000000090a097210 */ /* 0x000fe20007ffe0ff */
[----:B------:R-:W-:-:S03]  /*20800*/  IMAD.IADD R12, R21, 0x1, R12 ;  /* 0x00000001150c7824 */ /* 0x000fc600078e020c */
[----:B------:R-:W-:-:S13]  /*20810*/  ISETP.GE.AND P0, PT, R8, R7, PT ;  /* 0x000000070800720c */ /* 0x000fda0003f06270 */
[----:B------:R-:W-:Y:S05]  /*20820*/  @!P0 BRA `(.L_x_426) ;  /* 0xfffffff800a08947 */ /* 0x000fea000383ffff */
.L_x_418:
[----:B------:R-:W-:Y:S05]  /*20830*/  BSYNC.RECONVERGENT B0 ;  /* 0x0000000000007941 */ /* 0x000fea0003800200 */
.L_x_417:
        /* <DEDUP_REMOVED lines=8> */
[----:B------:R-:W-:-:S05]  /*208c0*/  UMOV UR4, URZ ;  /* 0x000000ff00047c82 */ /* 0x000fca0008000000 */
.L_x_466:
[----:B------:R-:W5:Y:S01]  /*208d0*/  S2UR UR8, SR_CgaCtaId ;  /* 0x00000000000879c3 */ /* 0x000f620000008800 */
[----:B------:R-:W-:Y:S01]  /*208e0*/  UMOV UR5, 0x400 ;  /* 0x0000040000057882 */ /* 0x000fe20000000000 */
[----:B------:R-:W-:Y:S01]  /*208f0*/  BSSY.RECONVERGENT B0, `(.L_x_428) ;  /* 0x0000027000007945 */ /* 0x000fe20003800200 */
[----:B------:R-:W-:Y:S02]  /*20900*/  IMAD.U32 R12, RZ, RZ, UR5 ;  /* 0x00000005ff0c7e24 */ /* 0x000fe4000f8e00ff */
[----:B-----5:R-:W-:-:S05]  /*20910*/  IMAD.U32 R13, RZ, RZ, UR8 ;  /* 0x00000008ff0d7e24 */ /* 0x020fca000f8e00ff */
[----:B0-----:R-:W-:-:S05]  /*20920*/  LEA R7, R13, R12, 0x18 ;  /* 0x0000000c0d077211 */ /* 0x001fca00078ec0ff */
[----:B------:R-:W-:Y:S04]  /*20930*/  LDS R8, [R7+0xbfc0] ;  /* 0x00bfc00007087984 */ /* 0x000fe80000000800 */
[----:B------:R-:W5:Y:S02]  /*20940*/  LDS R9, [R7+0xbfb4] ;  /* 0x00bfb40007097984 */ /* 0x000f640000000800 */
[----:B-----5:R-:W-:-:S05]  /*20950*/  IMAD R15, R8, R9, RZ ;  /* 0x00000009080f7224 */ /* 0x020fca00078e02ff */
[----:B------:R-:W-:-:S13]  /*20960*/  ISETP.GE.U32.AND P0, PT, R6, R15, PT ;  /* 0x0000000f0600720c */ /* 0x000fda0003f06070 */
[----:B-12---:R-:W-:Y:S05]  /*20970*/  @P0 BRA `(.L_x_429) ;  /* 0x0000000000780947 */ /* 0x006fea0003800000 */
[----:B------:R-:W5:Y:S01]  /*20980*/  I2F.U32.RP R8, R9 ;  /* 0x0000000900087306 */ /* 0x000f620000209000 */
[----:B01-34-:R-:W-:Y:S01]  /*20990*/  IADD3 R17, PT, PT, RZ, -R9, RZ ;  /* 0x80000009ff117210 */ /* 0x01bfe20007ffe0ff */
[----:B------:R-:W-:Y:S01]  /*209a0*/  IMAD R15, R15, UR4, R6 ;  /* 0x000000040f0f7c24 */ /* 0x000fe2000f8e0206 */
[----:B------:R-:W-:-:S05]  /*209b0*/  ISETP.NE.U32.AND P2, PT, R9, RZ, PT ;  /* 0x000000ff0900720c */ /* 0x000fca0003f45070 */
[----:B-----5:R-:W0:Y:S02]  /*209c0*/  MUFU.RCP R8, R8 ;  /* 0x0000000800087308 */ /* 0x020e240000001000 */
[----:B0-----:R-:W-:Y:S02]  /*209d0*/  VIADD R10, R8, 0xffffffe ;  /* 0x0ffffffe080a7836 */ /* 0x001fe40000000000 */
[----:B------:R-:W-:-:S04]  /*209e0*/  VIADD R8, R12, 0x5c00 ;  /* 0x00005c000c087836 */ /* 0x000fc80000000000 */
[----:B------:R0:W1:Y:S01]  /*209f0*/  F2I.FTZ.U32.TRUNC.NTZ R11, R10 ;  /* 0x0000000a000b7305 */ /* 0x000062000021f000 */
[----:B------:R-:W-:-:S05]  /*20a00*/  LEA R8, R13, R8, 0x18 ;  /* 0x000000080d087211 */ /* 0x000fca00078ec0ff */
[----:B------:R-:W-:Y:S02]  /*20a10*/  IMAD R15, R15, 0x4, R8 ;  /* 0x000000040f0f7824 */ /* 0x000fe400078e0208 */
[----:B0-----:R-:W-:-:S04]  /*20a20*/  IMAD.MOV.U32 R10, RZ, RZ, RZ ;  /* 0x000000ffff0a7224 */ /* 0x001fc800078e00ff */
[----:B------:R-:W-:Y:S01]  /*20a30*/  LDS R15, [R15] ;  /* 0x000000000f0f7984 */ /* 0x000fe20000000800 */
[----:B-1----:R-:W-:-:S04]  /*20a40*/  IMAD R17, R17, R11, RZ ;  /* 0x0000000b11117224 */ /* 0x002fc800078e02ff */
[----:B------:R-:W-:Y:S02]  /*20a50*/  IMAD.HI.U32 R11, R11, R17, R10 ;  /* 0x000000110b0b7227 */ /* 0x000fe400078e000a */
[----:B------:R-:W0:Y:S04]  /*20a60*/  LDS R10, [R7+0xbfb8] ;  /* 0x00bfb800070a7984 */ /* 0x000e280000000800 */
[----:B------:R-:W-:-:S04]  /*20a70*/  IMAD.HI.U32 R14, R11, R6, RZ ;  /* 0x000000060b0e7227 */ /* 0x000fc800078e00ff */
[----:B--2---:R-:W-:-:S04]  /*20a80*/  IMAD.MOV R16, RZ, RZ, -R14 ;  /* 0x000000ffff107224 */ /* 0x004fc800078e0a0e */
        /* <DEDUP_REMOVED lines=9> */
[----:B------:R-:W-:-:S04]  /*20b20*/  IMAD R8, R9, R8, R6 ;  /* 0x0000000809087224 */ /* 0x000fc800078e0206 */
[----:B0-----:R-:W-:-:S05]  /*20b30*/  IMAD R8, R11, R10, R8 ;  /* 0x0000000a0b087224 */ /* 0x001fca00078e0208 */
[----:B------:R-:W-:-:S05]  /*20b40*/  LEA R8, R8, R7, 0x2 ;  /* 0x0000000708087211 */ /* 0x000fca00078e10ff */
[----:B------:R0:W-:Y:S02]  /*20b50*/  STS [R8], R15 ;  /* 0x0000000f08007388 */ /* 0x0001e40000000800 */
.L_x_429:
[----:B------:R-:W-:Y:S05]  /*20b60*/  BSYNC.RECONVERGENT B0 ;  /* 0x0000000000007941 */ /* 0x000fea0003800200 */
.L_x_428:
[----:B------:R-:W0:Y:S01]  /*20b70*/  LDS.64 R10, [R7+0xbfb8] ;  /* 0x00bfb800070a7984 */ /* 0x000e220000000a00 */
[----:B------:R-:W-:Y:S01]  /*20b80*/  BSSY.RECONVERGENT B0, `(.L_x_430) ;  /* 0x00000d7000007945 */ /* 0x000fe20003800200 */
[----:B0-----:R-:W-:-:S05]  /*20b90*/  IMAD.IADD R15, R9, 0x1, R11 ;  /* 0x00000001090f7824 */ /* 0x001fca00078e020b */
[----:B------:R-:W-:-:S13]  /*20ba0*/  ISETP.GE.U32.AND P0, PT, R6, R15, PT ;  /* 0x0000000f0600720c */ /* 0x000fda0003f06070 */
[----:B------:R-:W-:Y:S05]  /*20bb0*/  @P0 BRA `(.L_x_431) ;  /* 0x0000000c004c0947 */ /* 0x000fea0003800000 */
[----:B------:R-:W0:Y:S01]  /*20bc0*/  LDS R8, [R7+0xbfd8] ;  /* 0x00bfd80007087984 */ /* 0x000e220000000800 */
[----:B------:R-:W5:Y:S01]  /*20bd0*/  LDCU UR5, c[0x0][0x3ac] ;  /* 0x00007580ff0577ac */ /* 0x000f620008000800 */
[C---:B-1--4-:R-:W-:Y:S02]  /*20be0*/  LEA.HI R14, R9.reuse, R9, RZ, 0x1 ;  /* 0x00000009090e7211 */ /* 0x052fe400078f08ff */
[----:B------:R-:W-:Y:S01]  /*20bf0*/  ISETP.GE.AND P0, PT, R9, 0x1, PT ;  /* 0x000000010900780c */ /* 0x000fe20003f06270 */
[----:B------:R-:W5:Y:S01]  /*20c00*/  LDCU UR8, c[0x0][0x398] ;  /* 0x00007300ff0877ac */ /* 0x000f620008000800 */
[----:B------:R-:W-:-:S05]  /*20c10*/  SHF.R.S32.HI R14, RZ, 0x1, R14 ;  /* 0x00000001ff0e7819 */ /* 0x000fca000001140e */
[----:B------:R-:W-:-:S04]  /*20c20*/  IMAD.MOV R15, RZ, RZ, -R14 ;  /* 0x000000ffff0f7224 */ /* 0x000fc800078e0a0e */
[----:B------:R-:W-:Y:S01]  /*20c30*/  IMAD R15, R15, UR4, R6 ;  /* 0x000000040f0f7c24 */ /* 0x000fe2000f8e0206 */
[----:B-----5:R-:W-:-:S06]  /*20c40*/  UIMAD UR5, UR8, UR5, UR4 ;  /* 0x00000005080572a4 */ /* 0x020fcc000f8e0204 */
[C---:B------:R-:W-:Y:S02]  /*20c50*/  IMAD R14, R9.reuse, UR5, RZ ;  /* 0x00000005090e7c24 */ /* 0x040fe4000f8e02ff */
[----:B0-----:R-:W-:-:S04]  /*20c60*/  IMAD.IADD R8, R9, 0x1, R8 ;  /* 0x0000000109087824 */ /* 0x001fc800078e0208 */
[----:B------:R-:W-:-:S04]  /*20c70*/  IMAD R14, R8, R14, R15 ;  /* 0x0000000e080e7224 */ /* 0x000fc800078e020f */
[----:B------:R-:W-:Y:S01]  /*20c80*/  IMAD R23, R11, UR9, R14 ;  /* 0x000000090b177c24 */ /* 0x000fe2000f8e020e */
[----:B------:R-:W-:Y:S06]  /*20c90*/  @!P0 BRA `(.L_x_431) ;  /* 0x0000000c00148947 */ /* 0x000fec0003800000 */
[C---:B------:R-:W-:Y:S01]  /*20ca0*/  ISETP.GE.U32.AND P0, PT, R9.reuse, 0x4, PT ;  /* 0x000000040900780c */ /* 0x040fe20003f06070 */
[----:B------:R-:W-:Y:S01]  /*20cb0*/  IMAD.MOV.U32 R24, RZ, RZ, R6 ;  /* 0x000000ffff187224 */ /* 0x000fe200078e0006 */
[----:B------:R-:W-:-:S11]  /*20cc0*/  LOP3.LUT R11, R9, 0x3, RZ, 0xc0, !PT ;  /* 0x00000003090b7812 */ /* 0x000fd600078ec0ff */
[----:B------:R-:W-:Y:S05]  /*20cd0*/  @!P0 BRA `(.L_x_432) ;  /* 0x0000000800b88947 */ /* 0x000fea0003800000 */
[----:B------:R-:W0:Y:S01]  /*20ce0*/  LDC.64 R14, c[0x0][0x3a0] ;  /* 0x0000e800ff0e7b82 */ /* 0x000e220000000a00 */
[----:B------:R-:W-:Y:S01]  /*20cf0*/  LOP3.LUT R9, R9, 0x7ffffffc, RZ, 0xc0, !PT ;  /* 0x7ffffffc09097812 */ /* 0x000fe200078ec0ff */
[----:B------:R-:W-:Y:S01]  /*20d00*/  UMOV UR5, URZ ;  /* 0x000000ff00057c82 */ /* 0x000fe20008000000 */
[----:B------:R-:W-:Y:S02]  /*20d10*/  MOV R24, R6 ;  /* 0x0000000600187202 */ /* 0x000fe40000000f00 */
[----:B------:R-:W-:-:S13]  /*20d20*/  ISETP.GT.AND P0, PT, R9, RZ, PT ;  /* 0x000000ff0900720c */ /* 0x000fda0003f04270 */
[----:B------:R-:W-:Y:S05]  /*20d30*/  @!P0 BRA `(.L_x_433) ;  /* 0x0000000800408947 */ /* 0x000fea0003800000 */
[----:B--2---:R-:W-:Y:S01]  /*20d40*/  VIADD R16, R9, -UR5 ;  /* 0x8000000509107c36 */ /* 0x004fe20008000000 */
[----:B------:R-:W-:-:S04]  /*20d50*/  PLOP3.LUT P0, PT, PT, PT, PT, 0x80, 0x8 ;  /* 0x000000000008781c */ /* 0x000fc80003f0f070 */
[----:B------:R-:W-:-:S13]  /*20d60*/  ISETP.GT.AND P1, PT, R16, 0xc, PT ;  /* 0x0000000c1000780c */ /* 0x000fda0003f24270 */
[----:B------:R-:W-:Y:S05]  /*20d70*/  @!P1 BRA `(.L_x_434) ;  /* 0x0000000400689947 */ /* 0x000fea0003800000 */
[----:B---3--:R-:W1:Y:S01]  /*20d80*/  LDC.64 R16, c[0x0][0x3a0] ;  /* 0x0000e800ff107b82 */ /* 0x008e620000000a00 */
[----:B------:R-:W-:Y:S01]  /*20d90*/  PLOP3.LUT P0, PT, PT, PT, PT, 0x8, 0x80 ;  /* 0x000000000080781c */ /* 0x000fe20003f0e170 */
[----:B------:R-:W-:-:S12]  /*20da0*/  VIADD R25, R9, 0xfffffff4 ;  /* 0xfffffff409197836 */ /* 0x000fd80000000000 */
.L_x_435:
[----:B-12---:R-:W-:-:S05]  /*20db0*/  IMAD.WIDE R20, R23, 0x4, R16 ;  /* 0x0000000417147825 */ /* 0x006fca00078e0210 */
[----:B------:R-:W2:Y:S01]  /*20dc0*/  LDG.E.STRONG.SYS R26, desc[UR6][R20.64] ;  /* 0x00000006141a7981 */ /* 0x000ea2000c1f5900 */
[----:B------:R-:W-:Y:S02]  /*20dd0*/  IMAD.IADD R23, R8, 0x1, R23 ;  /* 0x0000000108177824 */ /* 0x000fe400078e0217 */
[----:B------:R-:W-:Y:S02]  /*20de0*/  IMAD R27, R24, 0x4, R7 ;  /* 0x00000004181b7824 */ /* 0x000fe400078e0207 */
[----:B------:R-:W-:-:S03]  /*20df0*/  IMAD.WIDE R18, R23, 0x4, R16 ;  /* 0x0000000417127825 */ /* 0x000fc600078e0210 */
[----:B--2---:R1:W-:Y:S04]  /*20e00*/  STS [R27], R26 ;  /* 0x0000001a1b007388 */ /* 0x0043e80000000800 */
[----:B------:R2:W3:Y:S01]  /*20e10*/  LDG.E.STRONG.SYS R28, desc[UR6][R18.64] ;  /* 0x00000006121c7981 */ /* 0x0004e2000c1f5900 */
[----:B------:R-:W-:Y:S01]  /*20e20*/  IMAD R29, R10, 0x4, R27 ;  /* 0x000000040a1d7824 */ /* 0x000fe200078e021b */
[----:B--2---:R-:W-:-:S05]  /*20e30*/  IADD3 R19, PT, PT, R8, R23, RZ ;  /* 0x0000001708137210 */ /* 0x004fca0007ffe0ff */
[----:B------:R-:W-:Y:S01]  /*20e40*/  IMAD.WIDE R22, R19, 0x4, R16 ;  /* 0x0000000413167825 */ /* 0x000fe200078e0210 */
[----:B---3--:R2:W-:Y:S05]  /*20e50*/  STS [R29], R28 ;  /* 0x0000001c1d007388 */ /* 0x0085ea0000000800 */
[----:B------:R3:W4:Y:S01]  /*20e60*/  LDG.E.STRONG.SYS R22, desc[UR6][R22.64] ;  /* 0x0000000616167981 */ /* 0x000722000c1f5900 */
[----:B------:R-:W-:-:S04]  /*20e70*/  IMAD.IADD R19, R8, 0x1, R19 ;  /* 0x0000000108137824 */ /* 0x000fc800078e0213 */
[----:B------:R-:W-:-:S04]  /*20e80*/  IMAD.WIDE R20, R19, 0x4, R16 ;  /* 0x0000000413147825 */ /* 0x000fc800078e0210 */
[----:B---3--:R-:W-:-:S05]  /*20e90*/  IMAD R23, R10, 0x4, R29 ;  /* 0x000000040a177824 */ /* 0x008fca00078e021d */
[----:B----4-:R3:W-:Y:S04]  /*20ea0*/  STS [R23], R22 ;  /* 0x0000001617007388 */ /* 0x0107e80000000800 */
[----:B------:R4:W5:Y:S01]  /*20eb0*/  LDG.E.STRONG.SYS R20, desc[UR6][R20.64] ;  /* 0x0000000614147981 */ /* 0x000962000c1f5900 */
[----:B-1----:R-:W-:-:S04]  /*20ec0*/  IMAD.IADD R27, R8, 0x1, R19 ;  /* 0x00000001081b7824 */ /* 0x002fc800078e0213 */
[----:B------:R-:W-:Y:S01]  /*20ed0*/  IMAD.WIDE R18, R27, 0x4, R16 ;  /* 0x000000041b127825 */ /* 0x000fe200078e0210 */
[----:B----4-:R-:W-:-:S05]  /*20ee0*/  LEA R21, R10, R23, 0x2 ;  /* 0x000000170a157211 */ /* 0x010fca00078e10ff */
[----:B-----5:R1:W-:Y:S04]  /*20ef0*/  STS [R21], R20 ;  /* 0x0000001415007388 */ /* 0x0203e80000000800 */
[----:B------:R4:W5:Y:S01]  /*20f00*/  LDG.E.STRONG.SYS R18, desc[UR6][R18.64] ;  /* 0x0000000612127981 */ /* 0x000962000c1f5900 */
[----:B------:R-:W-:Y:S02]  /*20f10*/  IMAD R24, R10, 0x4, R24 ;  /* 0x000000040a187824 */ /* 0x000fe400078e0218 */
[----:B------:R-:W-:-:S04]  /*20f20*/  IMAD.IADD R27, R8, 0x1, R27 ;  /* 0x00000001081b7824 */ /* 0x000fc800078e021b */
[----:B--2---:R-:W-:-:S04]  /*20f30*/  IMAD.WIDE R28, R27, 0x4, R16 ;  /* 0x000000041b1c7825 */ /* 0x004fc800078e0210 */
[----:B----4-:R-:W-:-:S05]  /*20f40*/  IMAD R19, R24, 0x4, R7 ;  /* 0x0000000418137824 */ /* 0x010fca00078e0207 */
[----:B-----5:R2:W-:Y:S04]  /*20f50*/  STS [R19], R18 ;  /* 0x0000001213007388 */ /* 0x0205e80000000800 */
[----:B------:R4:W5:Y:S01]  /*20f60*/  LDG.E.STRONG.SYS R28, desc[UR6][R28.64] ;  /* 0x000000061c1c7981 */ /* 0x000962000c1f5900 */
[----:B---3--:R-:W-:-:S04]  /*20f70*/  IMAD.IADD R23, R8, 0x1, R27 ;  /* 0x0000000108177824 */ /* 0x008fc800078e021b */
[----:B------:R-:W-:Y:S01]  /*20f80*/  IMAD.WIDE R26, R23, 0x4, R16 ;  /* 0x00000004171a7825 */ /* 0x000fe200078e0210 */
[----:B----4-:R-:W-:-:S05]  /*20f90*/  LEA R29, R10, R19, 0x2 ;  /* 0x000000130a1d7211 */ /* 0x010fca00078e10ff */
[----:B-----5:R3:W-:Y:S04]  /*20fa0*/  STS [R29], R28 ;  /* 0x0000001c1d007388 */ /* 0x0207e80000000800 */
[----:B------:R4:W5:Y:S01]  /*20fb0*/  LDG.E.STRONG.SYS R26, desc[UR6][R26.64] ;  /* 0x000000061a1a7981 */ /* 0x000962000c1f5900 */
[----:B-1----:R-:W-:-:S04]  /*20fc0*/  IMAD.IADD R21, R8, 0x1, R23 ;  /* 0x0000000108157824 */ /* 0x002fc800078e0217 */
[----:B------:R-:W-:-:S04]  /*20fd0*/  IMAD.WIDE R22, R21, 0x4, R16 ;  /* 0x0000000415167825 */ /* 0x000fc800078e0210 */
[----:B----4-:R-:W-:-:S05]  /*20fe0*/  IMAD R27, R10, 0x4, R29 ;  /* 0x000000040a1b7824 */ /* 0x010fca00078e021d */
[----:B-----5:R-:W-:Y:S04]  /*20ff0*/  STS [R27], R26 ;  /* 0x0000001a1b007388 */ /* 0x020fe80000000800 */
[----:B------:R-:W4:Y:S01]  /*21000*/  LDG.E.STRONG.SYS R22, desc[UR6][R22.64] ;  /* 0x0000000616167981 */ /* 0x000f22000c1f5900 */
[----:B--2---:R-:W-:Y:S02]  /*21010*/  IMAD.IADD R18, R8, 0x1, R21 ;  /* 0x0000000108127824 */ /* 0x004fe400078e0215 */
[----:B------:R-:W-:Y:S02]  /*21020*/  IMAD R19, R10, 0x4, R27 ;  /* 0x000000040a137824 */ /* 0x000fe400078e021b */
[----:B------:R-:W-:Y:S01]  /*21030*/  IMAD.WIDE R20, R18, 0x4, R16 ;  /* 0x0000000412147825 */ /* 0x000fe200078e0210 */
[----:B------:R-:W-:-:S02]  /*21040*/  LEA R24, R10, R24, 0x2 ;  /* 0x000000180a187211 */ /* 0x000fc400078e10ff */
[----:B----4-:R1:W-:Y:S04]  /*21050*/  STS [R19], R22 ;  /* 0x0000001613007388 */ /* 0x0103e80000000800 */
[----:B---3--:R2:W3:Y:S01]  /*21060*/  LDG.E.STRONG.SYS R28, desc[UR6][R20.64] ;  /* 0x00000006141c7981 */ /* 0x0084e2000c1f5900 */
[----:B------:R-:W-:Y:S02]  /*21070*/  IMAD R29, R24, 0x4, R7 ;  /* 0x00000004181d7824 */ /* 0x000fe400078e0207 */
        /* <DEDUP_REMOVED lines=9> */
[----:B------:R-:W-:Y:S01]  /*21110*/  IADD3 R19, PT, PT, R8, R21, RZ ;  /* 0x0000001508137210 */ /* 0x000fe20007ffe0ff */
[----:B-1----:R-:W-:-:S04]  /*21120*/  IMAD R27, R10, 0x4, R27 ;  /* 0x000000040a1b7824 */ /* 0x002fc800078e021b */
[----:B------:R-:W-:Y:S01]  /*21130*/  IMAD.WIDE R20, R19, 0x4, R16 ;  /* 0x0000000413147825 */ /* 0x000fe200078e0210 */
[----:B--2---:R1:W-:Y:S04]  /*21140*/  STS [R27], R22 ;  /* 0x000000161b007388 */ /* 0x0043e80000000800 */
[----:B------:R2:W3:Y:S01]  /*21150*/  LDG.E.STRONG.SYS R28, desc[UR6][R20.64] ;  /* 0x00000006141c7981 */ /* 0x0004e2000c1f5900 */
[----:B------:R-:W-:Y:S02]  /*21160*/  IMAD R29, R10, 0x4, R27 ;  /* 0x000000040a1d7824 */ /* 0x000fe400078e021b */
[----:B--2---:R-:W-:-:S04]  /*21170*/  IMAD.IADD R21, R8, 0x1, R19 ;  /* 0x0000000108157824 */ /* 0x004fc800078e0213 */
[----:B------:R-:W-:Y:S01]  /*21180*/  IMAD.WIDE R18, R21, 0x4, R16 ;  /* 0x0000000415127825 */ /* 0x000fe200078e0210 */
[----:B---3--:R2:W-:Y:S04]  /*21190*/  STS [R29], R28 ;  /* 0x0000001c1d007388 */ /* 0x0085e80000000800 */
[----:B------:R-:W3:Y:S01]  /*211a0*/  LDG.E.STRONG.SYS R26, desc[UR6][R18.64] ;  /* 0x00000006121a7981 */ /* 0x000ee2000c1f5900 */
[----:B------:R-:W-:Y:S01]  /*211b0*/  IADD3 R21, PT, PT, R8, R21, RZ ;  /* 0x0000001508157210 */ /* 0x000fe20007ffe0ff */
[----:B------:R-:W-:-:S04]  /*211c0*/  IMAD R24, R10, 0x4, R24 ;  /* 0x000000040a187824 */ /* 0x000fc800078e0218 */
[----:B-1----:R-:W-:Y:S02]  /*211d0*/  IMAD R27, R24, 0x4, R7 ;  /* 0x00000004181b7824 */ /* 0x002fe400078e0207 */
[----:B------:R-:W-:-:S03]  /*211e0*/  IMAD.WIDE R22, R21, 0x4, R16 ;  /* 0x0000000415167825 */ /* 0x000fc600078e0210 */
[----:B---3--:R1:W-:Y:S04]  /*211f0*/  STS [R27], R26 ;  /* 0x0000001a1b007388 */ /* 0x0083e80000000800 */
[----:B------:R3:W4:Y:S01]  /*21200*/  LDG.E.STRONG.SYS R22, desc[UR6][R22.64] ;  /* 0x0000000616167981 */ /* 0x000722000c1f5900 */
[----:B------:R-:W-:-:S04]  /*21210*/  IMAD.IADD R19, R8, 0x1, R21 ;  /* 0x0000000108137824 */ /* 0x000fc800078e0215 */
[----:B------:R-:W-:-:S04]  /*21220*/  IMAD.WIDE R20, R19, 0x4, R16 ;  /* 0x0000000413147825 */ /* 0x000fc800078e0210 */
[----:B---3--:R-:W-:-:S05]  /*21230*/  IMAD R23, R10, 0x4, R27 ;  /* 0x000000040a177824 */ /* 0x008fca00078e021b */
[----:B----4-:R3:W-:Y:S04]  /*21240*/  STS [R23], R22 ;  /* 0x0000001617007388 */ /* 0x0107e80000000800 */
[----:B------:R-:W4:Y:S01]  /*21250*/  LDG.E.STRONG.SYS R20, desc[UR6][R20.64] ;  /* 0x0000000614147981 */ /* 0x000f22000c1f5900 */
[----:B--2---:R-:W-:Y:S01]  /*21260*/  IMAD.IADD R28, R8, 0x1, R19 ;  /* 0x00000001081c7824 */ /* 0x004fe200078e0213 */
[----:B------:R-:W-:-:S03]  /*21270*/  LEA R29, R10, R23, 0x2 ;  /* 0x000000170a1d7211 */ /* 0x000fc600078e10ff */
[----:B------:R-:W-:Y:S02]  /*21280*/  IMAD.WIDE R18, R28, 0x4, R16 ;  /* 0x000000041c127825 */ /* 0x000fe400078e0210 */
[----:B----4-:R2:W-:Y:S04]  /*21290*/  STS [R29], R20 ;  /* 0x000000141d007388 */ /* 0x0105e80000000800 */
[----:B------:R-:W4:Y:S01]  /*212a0*/  LDG.E.STRONG.SYS R18, desc[UR6][R18.64] ;  /* 0x0000000612127981 */ /* 0x000f22000c1f5900 */
[C---:B-1----:R-:W-:Y:S01]  /*212b0*/  IMAD R27, R10.reuse, 0x4, R29 ;  /* 0x000000040a1b7824 */ /* 0x042fe200078e021d */
[----:B------:R-:W-:Y:S01]  /*212c0*/  UIADD3 UR5, UPT, UPT, UR5, 0x10, URZ ;  /* 0x0000001005057890 */ /* 0x000fe2000fffe0ff */
[----:B------:R-:W-:Y:S02]  /*212d0*/  IMAD R24, R10, 0x4, R24 ;  /* 0x000000040a187824 */ /* 0x000fe400078e0218 */
[----:B---3--:R-:W-:-:S03]  /*212e0*/  IMAD.IADD R23, R8, 0x1, R28 ;  /* 0x0000000108177824 */ /* 0x008fc600078e021c */
[----:B------:R-:W-:Y:S01]  /*212f0*/  ISETP.LE.AND P1, PT, R25, UR5, PT ;  /* 0x0000000519007c0c */ /* 0x000fe2000bf23270 */
[----:B----4-:R2:W-:-:S12]  /*21300*/  STS [R27], R18 ;  /* 0x000000121b007388 */ /* 0x0105d80000000800 */
[----:B------:R-:W-:Y:S05]  /*21310*/  @!P1 BRA `(.L_x_435) ;  /* 0xfffffff800a49947 */ /* 0x000fea000383ffff */
.L_x_434:
[----:B------:R-:W-:-:S05]  /*21320*/  VIADD R16, R9, -UR5 ;  /* 0x8000000509107c36 */ /* 0x000fca0008000000 */
[----:B------:R-:W-:-:S13]  /*21330*/  ISETP.GT.AND P1, PT, R16, 0x4, PT ;  /* 0x000000041000780c */ /* 0x000fda0003f24270 */
[----:B------:R-:W-:Y:S05]  /*21340*/  @!P1 BRA `(.L_x_436) ;  /* 0x0000000000b49947 */ /* 0x000fea0003800000 */
[----:B---3--:R-:W2:Y:S02]  /*21350*/  LDC.64 R16, c[0x0][0x3a0] ;  /* 0x0000e800ff107b82 */ /* 0x008ea40000000a00 */
[----:B--2---:R-:W-:-:S05]  /*21360*/  IMAD.WIDE R18, R23, 0x4, R16 ;  /* 0x0000000417127825 */ /* 0x004fca00078e0210 */
[----:B------:R-:W2:Y:S01]  /*21370*/  LDG.E.STRONG.SYS R25, desc[UR6][R18.64] ;  /* 0x0000000612197981 */ /* 0x000ea2000c1f5900 */
[----:B------:R-:W-:Y:S01]  /*21380*/  IADD3 R23, PT, PT, R8, R23, RZ ;  /* 0x0000001708177210 */ /* 0x000fe20007ffe0ff */
[----:B------:R-:W-:-:S04]  /*21390*/  IMAD R26, R24, 0x4, R7 ;  /* 0x00000004181a7824 */ /* 0x000fc800078e0207 */
[----:B------:R-:W-:Y:S01]  /*213a0*/  IMAD.WIDE R20, R23, 0x4, R16 ;  /* 0x0000000417147825 */ /* 0x000fe200078e0210 */
[----:B--2---:R1:W-:Y:S04]  /*213b0*/  STS [R26], R25 ;  /* 0x000000191a007388 */ /* 0x0043e80000000800 */
[----:B------:R-:W2:Y:S01]  /*213c0*/  LDG.E.STRONG.SYS R27, desc[UR6][R20.64] ;  /* 0x00000006141b7981 */ /* 0x000ea2000c1f5900 */
[----:B------:R-:W-:Y:S02]  /*213d0*/  IMAD.IADD R29, R8, 0x1, R23 ;  /* 0x00000001081d7824 */ /* 0x000fe400078e0217 */
[----:B------:R-:W-:Y:S02]  /*213e0*/  IMAD R28, R10, 0x4, R26 ;  /* 0x000000040a1c7824 */ /* 0x000fe400078e021a */
[----:B------:R-:W-:-:S03]  /*213f0*/  IMAD.WIDE R22, R29, 0x4, R16 ;  /* 0x000000041d167825 */ /* 0x000fc600078e0210 */
[----:B--2---:R2:W-:Y:S04]  /*21400*/  STS [R28], R27 ;  /* 0x0000001b1c007388 */ /* 0x0045e80000000800 */
[----:B------:R-:W3:Y:S01]  /*21410*/  LDG.E.STRONG.SYS R22, desc[UR6][R22.64] ;  /* 0x0000000616167981 */ /* 0x000ee2000c1f5900 */
[----:B------:R-:W-:Y:S01]  /*21420*/  IMAD.IADD R21, R8, 0x1, R29 ;  /* 0x0000000108157824 */ /* 0x000fe200078e021d */
[----:B------:R-:W-:-:S03]  /*21430*/  LEA R29, R10, R28, 0x2 ;  /* 0x0000001c0a1d7211 */ /* 0x000fc600078e10ff */
[----:B------:R-:W-:Y:S02]  /*21440*/  IMAD.WIDE R18, R21, 0x4, R16 ;  /* 0x0000000415127825 */ /* 0x000fe400078e0210 */
[----:B---3--:R3:W-:Y:S04]  /*21450*/  STS [R29], R22 ;  /* 0x000000161d007388 */ /* 0x0087e80000000800 */
[----:B-1----:R1:W4:Y:S01]  /*21460*/  LDG.E.STRONG.SYS R25, desc[UR6][R18.64] ;  /* 0x0000000612197981 */ /* 0x002322000c1f5900 */
[----:B------:R-:W-:Y:S02]  /*21470*/  IMAD R26, R10, 0x4, R29 ;  /* 0x000000040a1a7824 */ /* 0x000fe400078e021d */
[----:B-1----:R-:W-:-:S04]  /*21480*/  IMAD.IADD R19, R8, 0x1, R21 ;  /* 0x0000000108137824 */ /* 0x002fc800078e0215 */
[----:B------:R-:W-:Y:S01]  /*21490*/  IMAD.WIDE R20, R19, 0x4, R16 ;  /* 0x0000000413147825 */ /* 0x000fe200078e0210 */
[----:B----4-:R1:W-:Y:S05]  /*214a0*/  STS [R26], R25 ;  /* 0x000000191a007388 */ /* 0x0103ea0000000800 */
[----:B------:R-:W4:Y:S01]  /*214b0*/  LDG.E.STRONG.SYS R20, desc[UR6][R20.64] ;  /* 0x0000000614147981 */ /* 0x000f22000c1f5900 */
[----:B------:R-:W-:Y:S02]  /*214c0*/  IMAD R24, R10, 0x4, R24 ;  /* 0x000000040a187824 */ /* 0x000fe400078e0218 */
[----:B--2---:R-:W-:-:S03]  /*214d0*/  IMAD.IADD R28, R8, 0x1, R19 ;  /* 0x00000001081c7824 */ /* 0x004fc600078e0213 */
[----:B------:R-:W-:Y:S01]  /*214e0*/  LEA R27, R24, R7, 0x2 ;  /* 0x00000007181b7211 */ /* 0x000fe200078e10ff */
[----:B---3--:R-:W-:-:S04]  /*214f0*/  IMAD.WIDE R22, R28, 0x4, R16 ;  /* 0x000000041c167825 */ /* 0x008fc800078e0210 */
[----:B----4-:R2:W-:Y:S04]  /*21500*/  STS [R27], R20 ;  /* 0x000000141b007388 */ /* 0x0105e80000000800 */
[----:B------:R-:W3:Y:S01]  /*21510*/  LDG.E.STRONG.SYS R22, desc[UR6][R22.64] ;  /* 0x0000000616167981 */ /* 0x000ee2000c1f5900 */
[----:B------:R-:W-:Y:S02]  /*21520*/  IMAD.IADD R28, R8, 0x1, R28 ;  /* 0x00000001081c7824 */ /* 0x000fe400078e021c */
[----:B------:R-:W-:Y:S02]  /*21530*/  IMAD R29, R10, 0x4, R27 ;  /* 0x000000040a1d7824 */ /* 0x000fe400078e021b */
[----:B------:R-:W-:-:S03]  /*21540*/  IMAD.WIDE R18, R28, 0x4, R16 ;  /* 0x000000041c127825 */ /* 0x000fc600078e0210 */
[----:B---3--:R4:W-:Y:S04]  /*21550*/  STS [R29], R22 ;  /* 0x000000161d007388 */ /* 0x0089e80000000800 */
[----:B------:R-:W3:Y:S01]  /*21560*/  LDG.E.STRONG.SYS R18, desc[UR6][R18.64] ;  /* 0x0000000612127981 */ /* 0x000ee2000c1f5900 */
[----:B-1----:R-:W-:Y:S02]  /*21570*/  IMAD.IADD R25, R8, 0x1, R28 ;  /* 0x0000000108197824 */ /* 0x002fe400078e021c */
[----:B------:R-:W-:Y:S02]  /*21580*/  IMAD R21, R10, 0x4, R29 ;  /* 0x000000040a157824 */ /* 0x000fe400078e021d */
[----:B------:R-:W-:-:S03]  /*21590*/  IMAD.WIDE R16, R25, 0x4, R16 ;  /* 0x0000000419107825 */ /* 0x000fc600078e0210 */
[----:B---3--:R4:W-:Y:S04]  /*215a0*/  STS [R21], R18 ;  /* 0x0000001215007388 */ /* 0x0089e80000000800 */
[----:B------:R-:W3:Y:S01]  /*215b0*/  LDG.E.STRONG.SYS R16, desc[UR6][R16.64] ;  /* 0x0000000610107981 */ /* 0x000ee2000c1f5900 */
[C---:B--2---:R-:W-:Y:S01]  /*215c0*/  LEA R27, R10.reuse, R21, 0x2 ;  /* 0x000000150a1b7211 */ /* 0x044fe200078e10ff */
[----:B------:R-:W-:Y:S01]  /*215d0*/  IMAD R24, R10, 0x4, R24 ;  /* 0x000000040a187824 */ /* 0x000fe200078e0218 */
[----:B------:R-:W-:Y:S01]  /*215e0*/  PLOP3.LUT P0, PT, PT, PT, PT, 0x8, 0x80 ;  /* 0x000000000080781c */ /* 0x000fe20003f0e170 */
[----:B------:R-:W-:Y:S01]  /*215f0*/  IMAD.IADD R23, R8, 0x1, R25 ;  /* 0x0000000108177824 */ /* 0x000fe200078e0219 */
[----:B------:R-:W-:Y:S01]  /*21600*/  UIADD3 UR5, UPT, UPT, UR5, 0x8, URZ ;  /* 0x0000000805057890 */ /* 0x000fe2000fffe0ff */
[----:B---3--:R4:W-:Y:S11]  /*21610*/  STS [R27], R16 ;  /* 0x000000101b007388 */ /* 0x0089f60000000800 */
.L_x_436:
[----:B------:R-:W-:-:S13]  /*21620*/  ISETP.NE.OR P0, PT, R9, UR5, P0 ;  /* 0x0000000509007c0c */ /* 0x000fda0008705670 */
[----:B------:R-:W-:Y:S05]  /*21630*/  @!P0 BRA `(.L_x_432) ;  /* 0x0000000000608947 */ /* 0x000fea0003800000 */
.L_x_433:
[----:B01234-:R-:W-:-:S05]  /*21640*/  IMAD.WIDE R16, R23, 0x4, R14 ;  /* 0x0000000417107825 */ /* 0x01ffca00078e020e */
[----:B------:R-:W2:Y:S01]  /*21650*/  LDG.E.STRONG.SYS R22, desc[UR6][R16.64] ;  /* 0x0000000610167981 */ /* 0x000ea2000c1f5900 */
[----:B------:R-:W-:Y:S02]  /*21660*/  IMAD.IADD R19, R8, 0x1, R23 ;  /* 0x0000000108137824 */ /* 0x000fe400078e0217 */
[----:B------:R-:W-:Y:S02]  /*21670*/  IMAD R23, R24, 0x4, R7 ;  /* 0x0000000418177824 */ /* 0x000fe400078e0207 */
[----:B------:R-:W-:Y:S01]  /*21680*/  IMAD.WIDE R20, R19, 0x4, R14 ;  /* 0x0000000413147825 */ /* 0x000fe200078e020e */
[----:B------:R-:W-:Y:S02]  /*21690*/  IADD3 R27, PT, PT, R8, R19, RZ ;  /* 0x00000013081b7210 */ /* 0x000fe40007ffe0ff */
[----:B--2---:R0:W-:Y:S04]  /*216a0*/  STS [R23], R22 ;  /* 0x0000001617007388 */ /* 0x0041e80000000800 */
[----:B------:R-:W2:Y:S01]  /*216b0*/  LDG.E.STRONG.SYS R20, desc[UR6][R20.64] ;  /* 0x0000000614147981 */ /* 0x000ea2000c1f5900 */
[----:B------:R-:W-:-:S02]  /*216c0*/  IMAD R25, R10, 0x4, R23 ;  /* 0x000000040a197824 */ /* 0x000fc400078e0217 */
        /* <DEDUP_REMOVED lines=15> */
.L_x_432:
[----:B------:R-:W-:-:S13]  /*217c0*/  ISETP.NE.AND P0, PT, R11, RZ, PT ;  /* 0x000000ff0b00720c */ /* 0x000fda0003f05270 */
[----:B------:R-:W-:Y:S05]  /*217d0*/  @!P0 BRA `(.L_x_431) ;  /* 0x0000000000448947 */ /* 0x000fea0003800000 */
[----:B0-----:R-:W0:Y:S02]  /*217e0*/  LDC.64 R14, c[0x0][0x3a0] ;  /* 0x0000e800ff0e7b82 */ /* 0x001e240000000a00 */
[----:B0-----:R-:W-:-:S05]  /*217f0*/  IMAD.WIDE R14, R23, 0x4, R14 ;  /* 0x00000004170e7825 */ /* 0x001fca00078e020e */
[----:B------:R-:W5:Y:S01]  /*21800*/  LDG.E.STRONG.SYS R9, desc[UR6][R14.64] ;  /* 0x000000060e097981 */ /* 0x000f62000c1f5900 */
[----:B-12-4-:R-:W-:Y:S01]  /*21810*/  IMAD R16, R24, 0x4, R7 ;  /* 0x0000000418107824 */ /* 0x016fe200078e0207 */
[----:B------:R-:W-:-:S04]  /*21820*/  ISETP.NE.AND P0, PT, R11, 0x1, PT ;  /* 0x000000010b00780c */ /* 0x000fc80003f05270 */
[----:B-----5:R0:W-:Y:S09]  /*21830*/  STS [R16], R9 ;  /* 0x0000000910007388 */ /* 0x0201f20000000800 */
[----:B------:R-:W-:Y:S05]  /*21840*/  @!P0 BRA `(.L_x_431) ;  /* 0x0000000000288947 */ /* 0x000fea0003800000 */
[----:B------:R-:W-:-:S05]  /*21850*/  IMAD.WIDE R14, R8, 0x4, R14 ;  /* 0x00000004080e7825 */ /* 0x000fca00078e020e */
[----:B0-----:R-:W2:Y:S01]  /*21860*/  LDG.E.STRONG.SYS R9, desc[UR6][R14.64] ;  /* 0x000000060e097981 */ /* 0x001ea2000c1f5900 */
[----:B------:R-:W-:Y:S01]  /*21870*/  IMAD R16, R10, 0x4, R16 ;  /* 0x000000040a107824 */ /* 0x000fe200078e0210 */
[----:B------:R-:W-:-:S04]  /*21880*/  ISETP.NE.AND P0, PT, R11, 0x2, PT ;  /* 0x000000020b00780c */ /* 0x000fc80003f05270 */
[----:B--2---:R0:W-:Y:S09]  /*21890*/  STS [R16], R9 ;  /* 0x0000000910007388 */ /* 0x0041f20000000800 */
[----:B------:R-:W-:Y:S05]  /*218a0*/  @!P0 BRA `(.L_x_431) ;  /* 0x0000000000108947 */ /* 0x000fea0003800000 */
[----:B0-----:R-:W-:-:S06]  /*218b0*/  IMAD.WIDE R8, R8, 0x4, R14 ;  /* 0x0000000408087825 */ /* 0x001fcc00078e020e */
[----:B------:R-:W2:Y:S01]  /*218c0*/  LDG.E.STRONG.SYS R8, desc[UR6][R8.64] ;  /* 0x0000000608087981 */ /* 0x000ea2000c1f5900 */
[----:B------:R-:W-:-:S05]  /*218d0*/  IMAD R11, R10, 0x4, R16 ;  /* 0x000000040a0b7824 */ /* 0x000fca00078e0210 */
[----:B--2---:R0:W-:Y:S02]  /*218e0*/  STS [R11], R8 ;  /* 0x000000080b007388 */ /* 0x0041e40000000800 */
.L_x_431:
[----:B------:R-:W-:Y:S05]  /*218f0*/  BSYNC.RECONVERGENT B0 ;  /* 0x0000000000007941 */ /* 0x000fea0003800200 */
.L_x_430:
[----:B------:R-:W-:Y:S06]  /*21900*/  MEMBAR.SC.GPU ;  /* 0x0000000000007992 */ /* 0x000fec0000002000 */
[----:B------:R-:W-:-:S00]  /*21910*/  ERRBAR ;  /* 0x00000000000079ab */ /* 0x000fc00000000000 */
[----:B------:R-:W-:Y:S06]  /*21920*/  CGAERRBAR ;  /* 0x00000000000075ab */ /* 0x000fec0000000000 */
[----:B------:R-:W-:Y:S02]  /*21930*/  CCTL.IVALL ;  /* 0x00000000ff00798f */ /* 0x000fe40002000000 */
[----:B------:R-:W-:Y:S06]  /*21940*/  BAR.SYNC.DEFER_BLOCKING 0x0 ;  /* 0x0000000000007b1d */ /* 0x000fec0000010000 */
[----:B------:R-:W-:Y:S01]  /*21950*/  BSSY.RECONVERGENT B0, `(.L_x_437) ;  /* 0x00000b8000007945 */ /* 0x000fe20003800200 */
[----:B0-----:R-:W-:Y:S04]  /*21960*/  LDS.64 R10, [R7+0xbfb8] ;  /* 0x00bfb800070a7984 */ /* 0x001fe80000000a00 */
[----:B------:R-:W1:Y:S02]  /*21970*/  LDS.64 R8, [R7+0xbfc0] ;  /* 0x00bfc00007087984 */ /* 0x000e640000000a00 */
[----:B-1-34-:R-:W-:-:S05]  /*21980*/  IMAD R17, R11, R8, RZ ;  /* 0x000000080b117224 */ /* 0x01afca00078e02ff */
[----:B------:R-:W-:-:S13]  /*21990*/  ISETP.GE.AND P0, PT, R6, R17, PT ;  /* 0x000000110600720c */ /* 0x000fda0003f06270 */
[----:B------:R-:W-:Y:S05]  /*219a0*/  @P0 BRA `(.L_x_438) ;  /* 0x0000000800c80947 */ /* 0x000fea0003800000 */
[----:B------:R-:W-:Y:S01]  /*219b0*/  ISETP.GT.AND P0, PT, R9, -0x1, PT ;  /* 0xffffffff0900780c */ /* 0x000fe20003f04270 */
[----:B--2---:R-:W-:Y:S01]  /*219c0*/  IMAD R16, R3, R11, R4 ;  /* 0x0000000b03107224 */ /* 0x004fe200078e0204 */
[----:B------:R-:W-:Y:S01]  /*219d0*/  IADD3 R8, PT, PT, R12, 0x3c00, RZ ;  /* 0x00003c000c087810 */ /* 0x000fe20007ffe0ff */
[----:B------:R-:W-:-:S03]  /*219e0*/  IMAD.MOV R18, RZ, RZ, -R9 ;  /* 0x000000ffff127224 */ /* 0x000fc600078e0a09 */
[----:B------:R-:W-:Y:S02]  /*219f0*/  LEA R15, R13, R8, 0x18 ;  /* 0x000000080d0f7211 */ /* 0x000fe400078ec0ff */
[----:B------:R-:W-:-:S03]  /*21a00*/  LEA R8, R9, 0x1, 0x1 ;  /* 0x0000000109087811 */ /* 0x000fc600078e08ff */
[----:B------:R-:W-:Y:S02]  /*21a10*/  IMAD R16, R16, 0x4, R15 ;  /* 0x0000000410107824 */ /* 0x000fe400078e020f */
[----:B------:R-:W-:Y:S05]  /*21a20*/  @P0 BRA `(.L_x_439) ;  /* 0x0000000000180947 */ /* 0x000fea0003800000 */
[----:B------:R-:W-:-:S07]  /*21a30*/  IMAD.MOV.U32 R8, RZ, RZ, R6 ;  /* 0x000000ffff087224 */ /* 0x000fce00078e0006 */
.L_x_440:
[----:B------:R0:W-:Y:S01]  /*21a40*/  STS [R16], RZ ;  /* 0x000000ff10007388 */ /* 0x0001e20000000800 */
[----:B------:R-:W-:-:S05]  /*21a50*/  VIADD R8, R8, UR10 ;  /* 0x0000000a08087c36 */ /* 0x000fca0008000000 */
[----:B------:R-:W-:-:S13]  /*21a60*/  ISETP.GE.AND P0, PT, R8, R17, PT ;  /* 0x000000110800720c */ /* 0x000fda0003f06270 */
[----:B0-----:R-:W-:Y:S05]  /*21a70*/  @!P0 BRA `(.L_x_440) ;  /* 0xfffffffc00f08947 */ /* 0x001fea000383ffff */
[----:B------:R-:W-:Y:S05]  /*21a80*/  BRA `(.L_x_438) ;  /* 0x0000000800907947 */ /* 0x000fea0003800000 */
.L_x_439:
[C---:B------:R-:W-:Y:S02]  /*21a90*/  LOP3.LUT R19, R8.reuse, 0x7ffffff0, RZ, 0xc0, !PT ;  /* 0x7ffffff008137812 */ /* 0x040fe400078ec0ff */
[----:B------:R-:W-:Y:S02]  /*21aa0*/  LOP3.LUT R23, R8, 0x3, RZ, 0xc0, !PT ;  /* 0x0000000308177812 */ /* 0x000fe400078ec0ff */
[----:B------:R-:W-:-:S07]  /*21ab0*/  MOV R20, R6 ;  /* 0x0000000600147202 */ /* 0x000fce0000000f00 */
.L_x_446:
[-C--:B------:R-:W-:Y:S02]  /*21ac0*/  IABS R7, R11.reuse ;  /* 0x0000000b00077213 */ /* 0x080fe40000000000 */
[----:B------:R-:W-:Y:S02]  /*21ad0*/  IABS R21, R20 ;  /* 0x0000001400157213 */ /* 0x000fe40000000000 */
[----:B------:R-:W0:Y:S01]  /*21ae0*/  I2F.RP R14, R7 ;  /* 0x00000007000e7306 */ /* 0x000e220000209400 */
[----:B------:R-:W-:-:S07]  /*21af0*/  IABS R24, R11 ;  /* 0x0000000b00187213 */ /* 0x000fce0000000000 */
[----:B0-----:R-:W0:Y:S02]  /*21b00*/  MUFU.RCP R14, R14 ;  /* 0x0000000e000e7308 */ /* 0x001e240000001000 */
[----:B0-----:R-:W-:Y:S01]  /*21b10*/  VIADD R12, R14, 0xffffffe ;  /* 0x0ffffffe0e0c7836 */ /* 0x001fe20000000000 */
[----:B------:R-:W-:-:S05]  /*21b20*/  IADD3 R14, PT, PT, RZ, -R24, RZ ;  /* 0x80000018ff0e7210 */ /* 0x000fca0007ffe0ff */
[----:B------:R0:W1:Y:S02]  /*21b30*/  F2I.FTZ.U32.TRUNC.NTZ R13, R12 ;  /* 0x0000000c000d7305 */ /* 0x000064000021f000 */
[----:B0-----:R-:W-:Y:S02]  /*21b40*/  IMAD.MOV.U32 R12, RZ, RZ, RZ ;  /* 0x000000ffff0c7224 */ /* 0x001fe400078e00ff */
[----:B-1----:R-:W-:-:S04]  /*21b50*/  IMAD.MOV R22, RZ, RZ, -R13 ;  /* 0x000000ffff167224 */ /* 0x002fc800078e0a0d */
[----:B------:R-:W-:Y:S02]  /*21b60*/  IMAD R15, R22, R7, RZ ;  /* 0x00000007160f7224 */ /* 0x000fe400078e02ff */
[----:B------:R-:W-:Y:S02]  /*21b70*/  IMAD.MOV.U32 R22, RZ, RZ, R21 ;  /* 0x000000ffff167224 */ /* 0x000fe400078e0015 */
[----:B------:R-:W-:-:S04]  /*21b80*/  IMAD.HI.U32 R13, R13, R15, R12 ;  /* 0x0000000f0d0d7227 */ /* 0x000fc800078e000c */
[----:B------:R-:W-:Y:S02]  /*21b90*/  IMAD.MOV.U32 R21, RZ, RZ, RZ ;  /* 0x000000ffff157224 */ /* 0x000fe400078e00ff */
[----:B------:R-:W-:-:S04]  /*21ba0*/  IMAD.HI.U32 R13, R13, R22, RZ ;  /* 0x000000160d0d7227 */ /* 0x000fc800078e00ff */
[----:B------:R-:W-:Y:S02]  /*21bb0*/  IMAD R12, R13, R14, R22 ;  /* 0x0000000e0d0c7224 */ /* 0x000fe400078e0216 */
[----:B------:R-:W-:-:S03]  /*21bc0*/  IMAD.MOV.U32 R15, RZ, RZ, R18 ;  /* 0x000000ffff0f7224 */ /* 0x000fc600078e0012 */
[----:B------:R-:W-:-:S13]  /*21bd0*/  ISETP.GT.U32.AND P1, PT, R7, R12, PT ;  /* 0x0000000c0700720c */ /* 0x000fda0003f24070 */
[----:B------:R-:W-:Y:S02]  /*21be0*/  @!P1 IMAD.IADD R12, R12, 0x1, -R7 ;  /* 0x000000010c0c9824 */ /* 0x000fe400078e0a07 */
[----:B------:R-:W-:Y:S01]  /*21bf0*/  @!P1 VIADD R13, R13, 0x1 ;  /* 0x000000010d0d9836 */ /* 0x000fe20000000000 */
[----:B------:R-:W-:Y:S02]  /*21c00*/  ISETP.NE.AND P1, PT, R11, RZ, PT ;  /* 0x000000ff0b00720c */ /* 0x000fe40003f25270 */
[----:B------:R-:W-:Y:S02]  /*21c10*/  ISETP.GE.U32.AND P0, PT, R12, R7, PT ;  /* 0x000000070c00720c */ /* 0x000fe40003f06070 */
[----:B------:R-:W-:-:S04]  /*21c20*/  LOP3.LUT R7, R20, R11, RZ, 0x3c, !PT ;  /* 0x0000000b14077212 */ /* 0x000fc800078e3cff */
[----:B------:R-:W-:-:S07]  /*21c30*/  ISETP.GE.AND P2, PT, R7, RZ, PT ;  /* 0x000000ff0700720c */ /* 0x000fce0003f46270 */
[----:B------:R-:W-:-:S06]  /*21c40*/  @P0 VIADD R13, R13, 0x1 ;  /* 0x000000010d0d0836 */ /* 0x000fcc0000000000 */
[----:B------:R-:W-:Y:S01]  /*21c50*/  @!P2 IMAD.MOV R13, RZ, RZ, -R13 ;  /* 0x000000ffff0da224 */ /* 0x000fe200078e0a0d */
[----:B------:R-:W-:-:S04]  /*21c60*/  @!P1 LOP3.LUT R13, RZ, R11, RZ, 0x33, !PT ;  /* 0x0000000bff0d9212 */ /* 0x000fc800078e33ff */
[C---:B------:R-:W-:Y:S01]  /*21c70*/  IADD3 R12, PT, PT, -R13.reuse, RZ, RZ ;  /* 0x000000ff0d0c7210 */ /* 0x040fe20007ffe1ff */
[----:B------:R-:W-:-:S04]  /*21c80*/  IMAD.IADD R13, R13, 0x1, R9 ;  /* 0x000000010d0d7824 */ /* 0x000fc800078e0209 */
[----:B------:R-:W-:-:S04]  /*21c90*/  IMAD R12, R11, R12, R20 ;  /* 0x0000000c0b0c7224 */ /* 0x000fc800078e0214 */
[----:B------:R-:W-:-:S04]  /*21ca0*/  IMAD.IADD R12, R12, 0x1, R9 ;  /* 0x000000010c0c7824 */ /* 0x000fc800078e0209 */
[----:B------:R-:W-:-:S07]  /*21cb0*/  IMAD R14, R13, R10, R12 ;  /* 0x0000000a0d0e7224 */ /* 0x000fce00078e020c */
.L_x_445:
[----:B------:R-:W-:Y:S01]  /*21cc0*/  ISETP.GE.U32.AND P0, PT, R9, 0x8, PT ;  /* 0x000000080900780c */ /* 0x000fe20003f06070 */
[C---:B------:R-:W-:Y:S01]  /*21cd0*/  IMAD R7, R15.reuse, R10, R14 ;  /* 0x0000000a0f077224 */ /* 0x040fe200078e020e */
[C---:B------:R-:W-:Y:S02]  /*21ce0*/  LOP3.LUT P1, RZ, R8.reuse, 0x8, RZ, 0xc0, !PT ;  /* 0x0000000808ff7812 */ /* 0x040fe4000782c0ff */
[----:B------:R-:W-:Y:S02]  /*21cf0*/  ISETP.NE.AND P3, PT, R15, R9, PT ;  /* 0x000000090f00720c */ /* 0x000fe40003f65270 */
[----:B------:R-:W-:Y:S02]  /*21d00*/  LOP3.LUT P2, RZ, R8, 0x4, RZ, 0xc0, !PT ;  /* 0x0000000408ff7812 */ /* 0x000fe4000784c0ff */
[----:B------:R-:W-:-:S05]  /*21d10*/  MOV R22, R18 ;  /* 0x0000001200167202 */ /* 0x000fca0000000f00 */
[----:B------:R-:W-:Y:S06]  /*21d20*/  @!P0 BRA `(.L_x_441) ;  /* 0x0000000000888947 */ /* 0x000fec0003800000 */
[----:B------:R-:W0:Y:S01]  /*21d30*/  S2R R13, SR_CgaCtaId ;  /* 0x00000000000d7919 */ /* 0x000e220000008800 */
[----:B------:R-:W-:Y:S01]  /*21d40*/  MOV R12, 0x400 ;  /* 0x00000400000c7802 */ /* 0x000fe20000000f00 */
[----:B------:R-:W-:-:S03]  /*21d50*/  IMAD.MOV.U32 R22, RZ, RZ, R18 ;  /* 0x000000ffff167224 */ /* 0x000fc600078e0012 */
[----:B0-----:R-:W-:-:S07]  /*21d60*/  LEA R12, R13, R12, 0x18 ;  /* 0x0000000c0d0c7211 */ /* 0x001fce00078ec0ff */
.L_x_442:
[----:B------:R-:W-:Y:S02]  /*21d70*/  IMAD.IADD R13, R7, 0x1, R22 ;  /* 0x00000001070d7824 */ /* 0x000fe400078e0216 */
[----:B------:R-:W-:Y:S02]  /*21d80*/  VIADD R22, R22, 0x10 ;  /* 0x0000001016167836 */ /* 0x000fe40000000000 */
[----:B------:R-:W-:-:S05]  /*21d90*/  IMAD R13, R13, 0x4, R12 ;  /* 0x000000040d0d7824 */ /* 0x000fca00078e020c */
        /* <DEDUP_REMOVED lines=19> */
[----:B------:R-:W0:Y:S04]  /*21ed0*/  LDS R25, [R13+0x34] ;  /* 0x000034000d197984 */ /* 0x000e280000000800 */
[----:B------:R-:W-:Y:S04]  /*21ee0*/  LDS R26, [R13+0x38] ;  /* 0x000038000d1a7984 */ /* 0x000fe80000000800 */
[----:B------:R-:W1:Y:S01]  /*21ef0*/  LDS R27, [R13+0x3c] ;  /* 0x00003c000d1b7984 */ /* 0x000e620000000800 */
[----:B0-----:R-:W-:-:S02]  /*21f00*/  IADD3 R21, PT, PT, R25, R24, R21 ;  /* 0x0000001819157210 */ /* 0x001fc40007ffe015 */
[----:B------:R-:W-:-:S04]  /*21f10*/  IADD3 R24, PT, PT, R22, R9, RZ ;  /* 0x0000000916187210 */ /* 0x000fc80007ffe0ff */
[----:B------:R-:W-:Y:S02]  /*21f20*/  ISETP.NE.AND P0, PT, R24, R19, PT ;  /* 0x000000131800720c */ /* 0x000fe40003f05270 */
[----:B-1----:R-:W-:-:S11]  /*21f30*/  IADD3 R21, PT, PT, R27, R26, R21 ;  /* 0x0000001a1b157210 */ /* 0x002fd60007ffe015 */
[----:B------:R-:W-:Y:S05]  /*21f40*/  @P0 BRA `(.L_x_442) ;  /* 0xfffffffc00880947 */ /* 0x000fea000383ffff */
.L_x_441:
        /* <DEDUP_REMOVED lines=19> */
.L_x_443:
        /* <DEDUP_REMOVED lines=14> */
.L_x_444:
[----:B------:R-:W0:Y:S01]  /*22160*/  S2UR UR8, SR_CgaCtaId ;  /* 0x00000000000879c3 */ /* 0x000e220000008800 */
[----:B------:R-:W-:Y:S01]  /*22170*/  UMOV UR5, 0x400 ;  /* 0x0000040000057882 */ /* 0x000fe20000000000 */
[----:B------:R-:W-:Y:S01]  /*22180*/  IMAD.IADD R22, R7, 0x1, R22 ;  /* 0x0000000107167824 */ /* 0x000fe200078e0216 */
[----:B------:R-:W-:Y:S01]  /*22190*/  ISETP.NE.AND P0, PT, R23, 0x1, PT ;  /* 0x000000011700780c */ /* 0x000fe20003f05270 */
[----:B------:R-:W-:Y:S02]  /*221a0*/  IMAD.U32 R12, RZ, RZ, UR5 ;  /* 0x00000005ff0c7e24 */ /* 0x000fe4000f8e00ff */
[----:B0-----:R-:W-:-:S05]  /*221b0*/  IMAD.U32 R13, RZ, RZ, UR8 ;  /* 0x00000008ff0d7e24 */ /* 0x001fca000f8e00ff */
[----:B------:R-:W-:-:S05]  /*221c0*/  LEA R7, R13, R12, 0x18 ;  /* 0x0000000c0d077211 */ /* 0x000fca00078ec0ff */
[----:B------:R-:W-:-:S05]  /*221d0*/  IMAD R26, R22, 0x4, R7 ;  /* 0x00000004161a7824 */ /* 0x000fca00078e0207 */
[----:B------:R-:W0:Y:S04]  /*221e0*/  LDS R22, [R26] ;  /* 0x000000001a167984 */ /* 0x000e280000000800 */
[----:B------:R-:W-:Y:S04]  /*221f0*/  @P0 LDS R24, [R26+0x4] ;  /* 0x000004001a180984 */ /* 0x000fe80000000800 */
[----:B------:R-:W1:Y:S01]  /*22200*/  @P0 LDS R25, [R26+0x8] ;  /* 0x000008001a190984 */ /* 0x000e620000000800 */
[----:B0-----:R-:W-:-:S04]  /*22210*/  IADD3 R21, PT, PT, R22, R21, RZ ;  /* 0x0000001516157210 */ /* 0x001fc80007ffe0ff */
[----:B-1----:R-:W-:Y:S01]  /*22220*/  @P0 IADD3 R21, PT, PT, R25, R24, R21 ;  /* 0x0000001819150210 */ /* 0x002fe20007ffe015 */
[----:B------:R-:W-:Y:S06]  /*22230*/  @P3 BRA `(.L_x_445) ;  /* 0xfffffff800a03947 */ /* 0x000fec000383ffff */
[-C--:B------:R-:W-:Y:S01]  /*22240*/  IABS R22, R8.reuse ;  /* 0x0000000800167213 */ /* 0x080fe20000000000 */
[----:B------:R-:W-:Y:S01]  /*22250*/  IMAD.MOV.U32 R14, RZ, RZ, RZ ;  /* 0x000000ffff0e7224 */ /* 0x000fe200078e00ff */
[----:B------:R-:W-:Y:S01]  /*22260*/  IABS R26, R21 ;  /* 0x00000015001a7213 */ /* 0x000fe20000000000 */
[----:B------:R-:W-:Y:S01]  /*22270*/  VIADD R20, R20, UR10 ;  /* 0x0000000a14147c36 */ /* 0x000fe20008000000 */
[----:B------:R-:W0:Y:S01]  /*22280*/  I2F.RP R24, R22 ;  /* 0x0000001600187306 */ /* 0x000e220000209400 */
[----:B------:R-:W-:-:S04]  /*22290*/  LOP3.LUT R21, R21, R8, RZ, 0x3c, !PT ;  /* 0x0000000815157212 */ /* 0x000fc800078e3cff */
[----:B------:R-:W-:Y:S02]  /*222a0*/  ISETP.GE.AND P2, PT, R21, RZ, PT ;  /* 0x000000ff1500720c */ /* 0x000fe40003f46270 */
[----:B------:R-:W-:Y:S01]  /*222b0*/  LOP3.LUT R21, RZ, R8, RZ, 0x33, !PT ;  /* 0x00000008ff157212 */ /* 0x000fe200078e33ff */
[----:B0-----:R-:W0:Y:S02]  /*222c0*/  MUFU.RCP R24, R24 ;  /* 0x0000001800187308 */ /* 0x001e240000001000 */
[----:B0-----:R-:W-:-:S06]  /*222d0*/  VIADD R25, R24, 0xffffffe ;  /* 0x0ffffffe18197836 */ /* 0x001fcc0000000000 */
[----:B------:R-:W0:Y:S02]  /*222e0*/  F2I.FTZ.U32.TRUNC.NTZ R15, R25 ;  /* 0x00000019000f7305 */ /* 0x000e24000021f000 */
[----:B0-----:R-:W-:-:S04]  /*222f0*/  IMAD.MOV R27, RZ, RZ, -R15 ;  /* 0x000000ffff1b7224 */ /* 0x001fc800078e0a0f */
[----:B------:R-:W-:-:S04]  /*22300*/  IMAD R27, R27, R22, RZ ;  /* 0x000000161b1b7224 */ /* 0x000fc800078e02ff */
[----:B------:R-:W-:Y:S01]  /*22310*/  IMAD.HI.U32 R15, R15, R27, R14 ;  /* 0x0000001b0f0f7227 */ /* 0x000fe200078e000e */
[----:B------:R-:W-:-:S05]  /*22320*/  IABS R14, R8 ;  /* 0x00000008000e7213 */ /* 0x000fca0000000000 */
[----:B------:R-:W-:Y:S02]  /*22330*/  IMAD.MOV R14, RZ, RZ, -R14 ;  /* 0x000000ffff0e7224 */ /* 0x000fe400078e0a0e */
[----:B------:R-:W-:-:S04]  /*22340*/  IMAD.HI.U32 R25, R15, R26, RZ ;  /* 0x0000001a0f197227 */ /* 0x000fc800078e00ff */
[----:B------:R-:W-:-:S05]  /*22350*/  IMAD R27, R25, R14, R26 ;  /* 0x0000000e191b7224 */ /* 0x000fca00078e021a */
[----:B------:R-:W-:-:S13]  /*22360*/  ISETP.GT.U32.AND P1, PT, R22, R27, PT ;  /* 0x0000001b1600720c */ /* 0x000fda0003f24070 */
[----:B------:R-:W-:Y:S01]  /*22370*/  @!P1 IADD3 R27, PT, PT, R27, -R22, RZ ;  /* 0x800000161b1b9210 */ /* 0x000fe20007ffe0ff */
        /* <DEDUP_REMOVED lines=12> */
[----:B------:R-:W-:Y:S01]  /*22440*/  @!P2 IMAD.IADD R27, R27, 0x1, -R22 ;  /* 0x000000011b1ba824 */ /* 0x000fe200078e0a16 */
[----:B------:R-:W-:-:S04]  /*22450*/  @!P2 IADD3 R15, PT, PT, R15, 0x1, RZ ;  /* 0x000000010f0fa810 */ /* 0x000fc80007ffe0ff */
[----:B------:R-:W-:-:S13]  /*22460*/  ISETP.GE.U32.AND P1, PT, R27, R22, PT ;  /* 0x000000161b00720c */ /* 0x000fda0003f26070 */
[----:B------:R-:W-:-:S04]  /*22470*/  @P1 VIADD R15, R15, 0x1 ;  /* 0x000000010f0f1836 */ /* 0x000fc80000000000 */
[----:B------:R-:W-:-:S05]  /*22480*/  @!P3 IMAD.MOV R15, RZ, RZ, -R15 ;  /* 0x000000ffff0fb224 */ /* 0x000fca00078e0a0f */
[----:B------:R-:W-:Y:S02]  /*22490*/  SEL R15, R21, R15, !P0 ;  /* 0x0000000f150f7207 */ /* 0x000fe40004000000 */
[----:B------:R-:W-:-:S03]  /*224a0*/  ISETP.GE.AND P0, PT, R20, R17, PT ;  /* 0x000000111400720c */ /* 0x000fc60003f06270 */
[----:B------:R0:W-:Y:S10]  /*224b0*/  STS [R16], R15 ;  /* 0x0000000f10007388 */ /* 0x0001f40000000800 */
[----:B0-----:R-:W-:Y:S05]  /*224c0*/  @!P0 BRA `(.L_x_446) ;  /* 0xfffffff4007c8947 */ /* 0x001fea000383ffff */
.L_x_438:
[----:B------:R-:W-:Y:S05]  /*224d0*/  BSYNC.RECONVERGENT B0 ;  /* 0x0000000000007941 */ /* 0x000fea0003800200 */
.L_x_437:
[----:B------:R-:W-:Y:S06]  /*224e0*/  MEMBAR.SC.GPU ;  /* 0x0000000000007992 */ /* 0x000fec0000002000 */
[----:B------:R-:W-:-:S00]  /*224f0*/  ERRBAR ;  /* 0x00000000000079ab */ /* 0x000fc00000000000 */
[----:B------:R-:W-:Y:S06]  /*22500*/  CGAERRBAR ;  /* 0x00000000000075ab */ /* 0x000fec0000000000 */
[----:B------:R-:W-:Y:S02]  /*22510*/  CCTL.IVALL ;  /* 0x00000000ff00798f */ /* 0x000fe40002000000 */
[----:B------:R-:W-:Y:S06]  /*22520*/  BAR.SYNC.DEFER_BLOCKING 0x0 ;  /* 0x0000000000007b1d */ /* 0x000fec0000010000 */
[----:B------:R-:W-:Y:S01]  /*22530*/  BSSY.RECONVERGENT B0, `(.L_x_447) ;  /* 0x0000024000007945 */ /* 0x000fe20003800200 */
[----:B------:R-:W-:Y:S04]  /*22540*/  LDS.128 R8, [R7+0xbfb0] ;  /* 0x00bfb00007087984 */ /* 0x000fe80000000c00 */
[----:B------:R-:W0:Y:S02]  /*22550*/  LDS R14, [R7+0xbfc0] ;  /* 0x00bfc000070e7984 */ /* 0x000e240000000800 */
[----:B0-----:R-:W-:-:S05]  /*22560*/  IMAD R15, R14, R9, RZ ;  /* 0x000000090e0f7224 */ /* 0x001fca00078e02ff */
[----:B------:R-:W-:-:S13]  /*22570*/  ISETP.GE.U32.AND P0, PT, R6, R15, PT ;  /* 0x0000000f0600720c */ /* 0x000fda0003f06070 */
[----:B------:R-:W-:Y:S05]  /*22580*/  @P0 BRA `(.L_x_448) ;  /* 0x0000000000780947 */ /* 0x000fea0003800000 */
[----:B------:R-:W0:Y:S01]  /*22590*/  I2F.U32.RP R8, R9 ;  /* 0x0000000900087306 */ /* 0x000e220000209000 */
[----:B------:R-:W-:Y:S01]  /*225a0*/  IADD3 R19, PT, PT, RZ, -R9, RZ ;  /* 0x80000009ff137210 */ /* 0x000fe20007ffe0ff */
[----:B------:R-:W-:Y:S01]  /*225b0*/  IMAD R15, R15, UR4, R6 ;  /* 0x000000040f0f7c24 */ /* 0x000fe2000f8e0206 */
[----:B------:R-:W-:Y:S02]  /*225c0*/  ISETP.NE.U32.AND P2, PT, R9, RZ, PT ;  /* 0x000000ff0900720c */ /* 0x000fe40003f45070 */
[----:B------:R-:W-:-:S04]  /*225d0*/  IADD3 R12, PT, PT, R12, 0x5c00, RZ ;  /* 0x00005c000c0c7810 */ /* 0x000fc80007ffe0ff */
[----:B------:R-:W-:-:S05]  /*225e0*/  LEA R12, R13, R12, 0x18 ;  /* 0x0000000c0d0c7211 */ /* 0x000fca00078ec0ff */
[----:B------:R-:W-:Y:S01]  /*225f0*/  IMAD R15, R15, 0x4, R12 ;  /* 0x000000040f0f7824 */ /* 0x000fe200078e020c */
[----:B0-----:R-:W2:Y:S02]  /*22600*/  MUFU.RCP R8, R8 ;  /* 0x0000000800087308 */ /* 0x001ea40000001000 */
[----:B--2---:R-:W-:-:S06]  /*22610*/  VIADD R16, R8, 0xffffffe ;  /* 0x0ffffffe08107836 */ /* 0x004fcc0000000000 */
        /* <DEDUP_REMOVED lines=13> */
[----:B------:R-:W-:-:S04]  /*226f0*/  IMAD.MOV R8, RZ, RZ, -R14 ;  /* 0x000000ffff087224 */ /* 0x000fc800078e0a0e */
[C---:B------:R-:W-:Y:S02]  /*22700*/  IMAD R8, R9.reuse, R8, R6 ;  /* 0x0000000809087224 */ /* 0x040fe400078e0206 */
[----:B------:R-:W-:Y:S02]  /*22710*/  IMAD.IADD R9, R9, 0x1, R14 ;  /* 0x0000000109097824 */ /* 0x000fe400078e020e */
[----:B------:R-:W-:-:S04]  /*22720*/  IMAD.IADD R8, R8, 0x1, R11 ;  /* 0x0000000108087824 */ /* 0x000fc800078e020b */
[----:B------:R-:W-:-:S04]  /*22730*/  IMAD R8, R9, R10, R8 ;  /* 0x0000000a09087224 */ /* 0x000fc800078e0208 */
[----:B------:R-:W-:-:S06]  /*22740*/  IMAD R8, R8, 0x4, R7 ;  /* 0x0000000408087824 */ /* 0x000fcc00078e0207 */
[----:B------:R-:W0:Y:S04]  /*22750*/  LDS R8, [R8] ;  /* 0x0000000008087984 */ /* 0x000e280000000800 */
[----:B0-----:R0:W-:Y:S02]  /*22760*/  STS [R15], R8 ;  /* 0x000000080f007388 */ /* 0x0011e40000000800 */
.L_x_448:
[----:B------:R-:W-:Y:S05]  /*22770*/  BSYNC.RECONVERGENT B0 ;  /* 0x0000000000007941 */ /* 0x000fea0003800200 */
.L_x_447:
[----:B------:R-:W-:Y:S06]  /*22780*/  MEMBAR.SC.GPU ;  /* 0x0000000000007992 */ /* 0x000fec0000002000 */
[----:B------:R-:W-:-:S00]  /*22790*/  ERRBAR ;  /* 0x00000000000079ab */ /* 0x000fc00000000000 */
[----:B------:R-:W-:Y:S06]  /*227a0*/  CGAERRBAR ;  /* 0x00000000000075ab */ /* 0x000fec0000000000 */
[----:B------:R-:W-:Y:S02]  /*227b0*/  CCTL.IVALL ;  /* 0x00000000ff00798f */ /* 0x000fe40002000000 */
[----:B------:R-:W-:Y:S06]  /*227c0*/  BAR.SYNC.DEFER_BLOCKING 0x0 ;  /* 0x0000000000007b1d */ /* 0x000fec0000010000 */
[----:B------:R-:W-:Y:S01]  /*227d0*/  BSSY.RECONVERGENT B2, `(.L_x_449) ;  /* 0x00000e0000027945 */ /* 0x000fe20003800200 */
[----:B0-----:R-:W0:Y:S02]  /*227e0*/  LDS.128 R8, [R7+0xbfb0] ;  /* 0x00bfb00007087984 */ /* 0x001e240000000c00 */
[----:B0-----:R-:W-:-:S13]  /*227f0*/  ISETP.GE.U32.AND P0, PT, R6, R11, PT ;  /* 0x0000000b0600720c */ /* 0x001fda0003f06070 */
[----:B------:R-:W-:Y:S05]  /*22800*/  @P0 BRA `(.L_x_450) ;  /* 0x0000000c00700947 */ /* 0x000fea0003800000 */
[----:B------:R-:W0:Y:S01]  /*22810*/  LDS R8, [R7+0xbfd8] ;  /* 0x00bfd80007087984 */ /* 0x000e220000000800 */
[----:B------:R-:W1:Y:S01]  /*22820*/  LDCU UR5, c[0x0][0x3ac] ;  /* 0x00007580ff0577ac */ /* 0x000e620008000800 */
[----:B------:R-:W-:Y:S01]  /*22830*/  IMAD.IADD R15, R6, 0x1, R9 ;  /* 0x00000001060f7824 */ /* 0x000fe200078e0209 */
[----:B------:R-:W-:Y:S01]  /*22840*/  ISETP.GE.AND P0, PT, R9, 0x1, PT ;  /* 0x000000010900780c */ /* 0x000fe20003f06270 */
[----:B------:R-:W3:Y:S01]  /*22850*/  LDS.64 R12, [R7+0xbfc0] ;  /* 0x00bfc000070c7984 */ /* 0x000ee20000000a00 */
[----:B------:R-:W1:Y:S01]  /*22860*/  LDCU UR8, c[0x0][0x39c] ;  /* 0x00007380ff0877ac */ /* 0x000e620008000800 */
[----:B------:R-:W-:Y:S01]  /*22870*/  IMAD.IADD R17, R11, 0x1, R15 ;  /* 0x000000010b117824 */ /* 0x000fe200078e020f */
[----:B-1----:R-:W-:-:S06]  /*22880*/  UIMAD UR5, UR8, UR5, UR4 ;  /* 0x00000005080572a4 */ /* 0x002fcc000f8e0204 */
[----:B------:R-:W-:Y:S01]  /*22890*/  IMAD R14, R9, UR5, RZ ;  /* 0x00000005090e7c24 */ /* 0x000fe2000f8e02ff */
[----:B------:R-:W-:Y:S01]  /*228a0*/  UIADD3 UR5, UPT, UPT, UR9, -0x1, URZ ;  /* 0xffffffff09057890 */ /* 0x000fe2000fffe0ff */
[----:B0-----:R-:W-:-:S04]  /*228b0*/  IMAD.IADD R8, R8, 0x1, R9 ;  /* 0x0000000108087824 */ /* 0x001fc800078e0209 */
[----:B------:R-:W-:Y:S01]  /*228c0*/  IMAD R14, R8, R14, R17 ;  /* 0x0000000e080e7224 */ /* 0x000fe200078e0211 */
[----:B---3--:R-:W-:Y:S01]  /*228d0*/  IADD3 R13, PT, PT, -R13, RZ, RZ ;  /* 0x000000ff0d0d7210 */ /* 0x008fe20007ffe1ff */
[----:B------:R-:W-:Y:S02]  /*228e0*/  IMAD R12, R12, R10, R15 ;  /* 0x0000000a0c0c7224 */ /* 0x000fe400078e020f */
[----:B------:R-:W-:-:S04]  /*228f0*/  IMAD R14, R11, UR5, R14 ;  /* 0x000000050b0e7c24 */ /* 0x000fc8000f8e020e */
[----:B--2---:R-:W-:Y:S01]  /*22900*/  IMAD R25, R13, UR4, R14 ;  /* 0x000000040d197c24 */ /* 0x004fe2000f8e020e */
[----:B------:R-:W-:Y:S06]  /*22910*/  @!P0 BRA `(.L_x_450) ;  /* 0x0000000c002c8947 */ /* 0x000fec0003800000 */
[C---:B------:R-:W-:Y:S01]  /*22920*/  ISETP.GE.U32.AND P0, PT, R9.reuse, 0x4, PT ;  /* 0x000000040900780c */ /* 0x040fe20003f06070 */
[----:B------:R-:W-:Y:S01]  /*22930*/  BSSY.RECONVERGENT B1, `(.L_x_451) ;  /* 0x00000b7000017945 */ /* 0x000fe20003800200 */
[----:B------:R-:W-:-:S11]  /*22940*/  LOP3.LUT R11, R9, 0x3, RZ, 0xc0, !PT ;  /* 0x00000003090b7812 */ /* 0x000fd600078ec0ff */
[----:B------:R-:W-:Y:S05]  /*22950*/  @!P0 BRA `(.L_x_452) ;  /* 0x0000000800d08947 */ /* 0x000fea0003800000 */
[----:B------:R-:W0:Y:S01]  /*22960*/  LDC.64 R14, c[0x0][0x3a0] ;  /* 0x0000e800ff0e7b82 */ /* 0x000e220000000a00 */
[----:B------:R-:W-:Y:S01]  /*22970*/  LOP3.LUT R9, R9, 0x7ffffffc, RZ, 0xc0, !PT ;  /* 0x7ffffffc09097812 */ /* 0x000fe200078ec0ff */
[----:B------:R-:W-:Y:S01]  /*22980*/  BSSY.RELIABLE B0, `(.L_x_453) ;  /* 0x0000099000007945 */ /* 0x000fe20003800100 */
[----:B------:R-:W-:Y:S02]  /*22990*/  IMAD.MOV.U32 R24, RZ, RZ, RZ ;  /* 0x000000ffff187224 */ /* 0x000fe400078e00ff */
[----:B------:R-:W-:-:S13]  /*229a0*/  ISETP.GT.AND P0, PT, R9, RZ, PT ;  /* 0x000000ff0900720c */ /* 0x000fda0003f04270 */
[----:B------:R-:W-:Y:S05]  /*229b0*/  @!P0 BRA `(.L_x_454) ;  /* 0x0000000800548947 */ /* 0x000fea0003800000 */
[----:B------:R-:W-:Y:S01]  /*229c0*/  IMAD.IADD R13, R9, 0x1, -R24 ;  /* 0x00000001090d7824 */ /* 0x000fe200078e0a18 */
[----:B------:R-:W-:Y:S01]  /*229d0*/  BSSY.RECONVERGENT B3, `(.L_x_455) ;  /* 0x000005e000037945 */ /* 0x000fe20003800200 */
[----:B------:R-:W-:-:S03]  /*229e0*/  PLOP3.LUT P0, PT, PT, PT, PT, 0x80, 0x8 ;  /* 0x000000000008781c */ /* 0x000fc60003f0f070 */
[----:B------:R-:W-:-:S13]  /*229f0*/  ISETP.GT.AND P1, PT, R13, 0xc, PT ;  /* 0x0000000c0d00780c */ /* 0x000fda0003f24270 */
[----:B------:R-:W-:Y:S05]  /*22a00*/  @!P1 BRA `(.L_x_456) ;  /* 0x0000000400689947 */ /* 0x000fea0003800000 */
[----:B------:R-:W1:Y:S01]  /*22a10*/  LDC.64 R16, c[0x0][0x3a0] ;  /* 0x0000e800ff107b82 */ /* 0x000e620000000a00 */
[----:B------:R-:W-:Y:S01]  /*22a20*/  PLOP3.LUT P0, PT, PT, PT, PT, 0x8, 0x80 ;  /* 0x000000000080781c */ /* 0x000fe20003f0e170 */
[----:B------:R-:W-:-:S12]  /*22a30*/  VIADD R13, R9, 0xfffffff4 ;  /* 0xfffffff4090d7836 */ /* 0x000fd80000000000 */
.L_x_457:
[----:B------:R-:W-:Y:S02]  /*22a40*/  IMAD R21, R12, 0x4, R7 ;  /* 0x000000040c157824 */ /* 0x000fe400078e0207 */
[----:B-1----:R-:W-:-:S03]  /*22a50*/  IMAD.WIDE R22, R25, 0x4, R16 ;  /* 0x0000000419167825 */ /* 0x002fc600078e0210 */
[----:B--2---:R1:W2:Y:S01]  /*22a60*/  LDS R27, [R21] ;  /* 0x00000000151b7984 */ /* 0x0042a20000000800 */
[----:B------:R-:W-:Y:S01]  /*22a70*/  LEA R29, R10, R21, 0x2 ;  /* 0x000000150a1d7211 */ /* 0x000fe200078e10ff */
[----:B------:R-:W-:Y:S02]  /*22a80*/  IMAD.IADD R25, R8, 0x1, R25 ;  /* 0x0000000108197824 */ /* 0x000fe400078e0219 */
[----:B------:R-:W-:Y:S02]  /*22a90*/  IMAD R12, R10, 0x4, R12 ;  /* 0x000000040a0c7824 */ /* 0x000fe400078e020c */
[----:B------:R-:W-:-:S04]  /*22aa0*/  IMAD.WIDE R18, R25, 0x4, R16 ;  /* 0x0000000419127825 */ /* 0x000fc800078e0210 */
[----:B------:R-:W-:Y:S02]  /*22ab0*/  IMAD.IADD R25, R8, 0x1, R25 ;  /* 0x0000000108197824 */ /* 0x000fe400078e0219 */
[----:B------:R-:W-:Y:S02]  /*22ac0*/  VIADD R24, R24, 0x10 ;  /* 0x0000001018187836 */ /* 0x000fe40000000000 */
[----:B-1----:R-:W-:Y:S01]  /*22ad0*/  IMAD.WIDE R20, R25, 0x4, R16 ;  /* 0x0000000419147825 */ /* 0x002fe200078e0210 */
[----:B------:R-:W-:Y:S02]  /*22ae0*/  IADD3 R25, PT, PT, R8, R25, RZ ;  /* 0x0000001908197210 */ /* 0x000fe40007ffe0ff */
[----:B------:R-:W-:Y:S01]  /*22af0*/  ISETP.GE.AND P1, PT, R24, R13, PT ;  /* 0x0000000d1800720c */ /* 0x000fe20003f26270 */
[----:B--2---:R-:W-:Y:S04]  /*22b00*/  STG.E.STRONG.SYS desc[UR6][R22.64], R27 ;  /* 0x0000001b16007986 */ /* 0x004fe8000c115906 */
[----:B------:R1:W2:Y:S02]  /*22b10*/  LDS R28, [R29] ;  /* 0x000000001d1c7984 */ /* 0x0002a40000000800 */
[----:B-1----:R-:W-:-:S04]  /*22b20*/  IMAD R29, R10, 0x4, R29 ;  /* 0x000000040a1d7824 */ /* 0x002fc800078e021d */
[----:B------:R-:W-:Y:S01]  /*22b30*/  IMAD R26, R10, 0x4, R29 ;  /* 0x000000040a1a7824 */ /* 0x000fe200078e021d */
[----:B--2---:R-:W-:Y:S04]  /*22b40*/  STG.E.STRONG.SYS desc[UR6][R18.64], R28 ;  /* 0x0000001c12007986 */ /* 0x004fe8000c115906 */
[----:B------:R1:W2:Y:S02]  /*22b50*/  LDS R19, [R29] ;  /* 0x000000001d137984 */ /* 0x0002a40000000800 */
[----:B-1----:R-:W-:Y:S01]  /*22b60*/  IMAD R29, R12, 0x4, R7 ;  /* 0x000000040c1d7824 */ /* 0x002fe200078e0207 */
[----:B------:R-:W-:Y:S01]  /*22b70*/  LEA R12, R10, R12, 0x2 ;  /* 0x0000000c0a0c7211 */ /* 0x000fe200078e10ff */
[----:B--2---:R-:W-:Y:S04]  /*22b80*/  STG.E.STRONG.SYS desc[UR6][R20.64], R19 ;  /* 0x0000001314007986 */ /* 0x004fe8000c115906 */
[----:B------:R1:W2:Y:S02]  /*22b90*/  LDS R23, [R26] ;  /* 0x000000001a177984 */ /* 0x0002a40000000800 */
[----:B-1----:R-:W-:-:S04]  /*22ba0*/  IMAD.WIDE R26, R25, 0x4, R16 ;  /* 0x00000004191a7825 */ /* 0x002fc800078e0210 */
[C---:B------:R-:W-:Y:S01]  /*22bb0*/  IMAD.IADD R25, R8.reuse, 0x1, R25 ;  /* 0x0000000108197824 */ /* 0x040fe200078e0219 */
[----:B--2---:R1:W-:Y:S04]  /*22bc0*/  STG.E.STRONG.SYS desc[UR6][R26.64], R23 ;  /* 0x000000171a007986 */ /* 0x0043e8000c115906 */
[----:B------:R2:W3:Y:S01]  /*22bd0*/  LDS R28, [R29] ;  /* 0x000000001d1c7984 */ /* 0x0004e20000000800 */
[----:B-1----:R-:W-:Y:S01]  /*22be0*/  IMAD.WIDE R22, R25, 0x4, R16 ;  /* 0x0000000419167825 */ /* 0x002fe200078e0210 */
[----:B------:R-:W-:-:S03]  /*22bf0*/  IADD3 R25, PT, PT, R8, R25, RZ ;  /* 0x0000001908197210 */ /* 0x000fc60007ffe0ff */
[----:B--2---:R-:W-:Y:S02]  /*22c00*/  IMAD R29, R10, 0x4, R29 ;  /* 0x000000040a1d7824 */ /* 0x004fe400078e021d */
[----:B------:R-:W-:-:S04]  /*22c10*/  IMAD.WIDE R20, R25, 0x4, R16 ;  /* 0x0000000419147825 */ /* 0x000fc800078e0210 */
[----:B------:R-:W-:Y:S02]  /*22c20*/  IMAD R27, R10, 0x4, R29 ;  /* 0x000000040a1b7824 */ /* 0x000fe400078e021d */
[----:B------:R-:W-:Y:S01]  /*22c30*/  IMAD.IADD R25, R8, 0x1, R25 ;  /* 0x0000000108197824 */ /* 0x000fe200078e0219 */
[----:B---3--:R-:W-:Y:S04]  /*22c40*/  STG.E.STRONG.SYS desc[UR6][R22.64], R28 ;  /* 0x0000001c16007986 */ /* 0x008fe8000c115906 */
[----:B------:R1:W2:Y:S02]  /*22c50*/  LDS R19, [R29] ;  /* 0x000000001d137984 */ /* 0x0002a40000000800 */
[----:B-1----:R-:W-:Y:S02]  /*22c60*/  IMAD R29, R12, 0x4, R7 ;  /* 0x000000040c1d7824 */ /* 0x002fe400078e0207 */
[----:B------:R-:W-:Y:S01]  /*22c70*/  IMAD R12, R10, 0x4, R12 ;  /* 0x000000040a0c7824 */ /* 0x000fe200078e020c */
[----:B--2---:R1:W-:Y:S04]  /*22c80*/  STG.E.STRONG.SYS desc[UR6][R20.64], R19 ;  /* 0x0000001314007986 */ /* 0x0043e8000c115906 */
[----:B------:R2:W3:Y:S01]  /*22c90*/  LDS R26, [R27] ;  /* 0x000000001b1a7984 */ /* 0x0004e20000000800 */
[----:B-1----:R-:W-:-:S04]  /*22ca0*/  IMAD.WIDE R18, R25, 0x4, R16 ;  /* 0x0000000419127825 */ /* 0x002fc800078e0210 */
[----:B--2---:R-:W-:Y:S02]  /*22cb0*/  IMAD R27, R10, 0x4, R27 ;  /* 0x000000040a1b7824 */ /* 0x004fe400078e021b */
[----:B------:R-:W-:-:S04]  /*22cc0*/  IMAD.IADD R25, R8, 0x1, R25 ;  /* 0x0000000108197824 */ /* 0x000fc800078e0219 */
[----:B------:R-:W-:-:S04]  /*22cd0*/  IMAD.WIDE R22, R25, 0x4, R16 ;  /* 0x0000000419167825 */ /* 0x000fc800078e0210 */
[----:B------:R-:W-:-:S04]  /*22ce0*/  IMAD.IADD R25, R8, 0x1, R25 ;  /* 0x0000000108197824 */ /* 0x000fc800078e0219 */
[----:B------:R-:W-:-:S04]  /*22cf0*/  IMAD.WIDE R20, R25, 0x4, R16 ;  /* 0x0000000419147825 */ /* 0x000fc800078e0210 */
[----:B------:R-:W-:Y:S01]  /*22d00*/  IMAD.IADD R25, R8, 0x1, R25 ;  /* 0x0000000108197824 */ /* 0x000fe200078e0219 */
[----:B---3--:R1:W-:Y:S04]  /*22d10*/  STG.E.STRONG.SYS desc[UR6][R18.64], R26 ;  /* 0x0000001a12007986 */ /* 0x0083e8000c115906 */
[----:B------:R-:W2:Y:S01]  /*22d20*/  LDS R28, [R27] ;  /* 0x000000001b1c7984 */ /* 0x000ea20000000800 */
[----:B-1----:R-:W-:-:S04]  /*22d30*/  IMAD.WIDE R18, R25, 0x4, R16 ;  /* 0x0000000419127825 */ /* 0x002fc800078e0210 */
[----:B------:R-:W-:Y:S01]  /*22d40*/  IMAD.IADD R25, R8, 0x1, R25 ;  /* 0x0000000108197824 */ /* 0x000fe200078e0219 */
[----:B--2---:R-:W-:Y:S04]  /*22d50*/  STG.E.STRONG.SYS desc[UR6][R22.64], R28 ;  /* 0x0000001c16007986 */ /* 0x004fe8000c115906 */
[----:B------:R1:W2:Y:S02]  /*22d60*/  LDS R27, [R29] ;  /* 0x000000001d1b7984 */ /* 0x0002a40000000800 */
[----:B-1----:R-:W-:Y:S02]  /*22d70*/  IMAD R29, R10, 0x4, R29 ;  /* 0x000000040a1d7824 */ /* 0x002fe400078e021d */
[----:B------:R-:W-:-:S04]  /*22d80*/  IMAD.WIDE R22, R25, 0x4, R16 ;  /* 0x0000000419167825 */ /* 0x000fc800078e0210 */
[----:B------:R-:W-:Y:S01]  /*22d90*/  IMAD.IADD R25, R8, 0x1, R25 ;  /* 0x0000000108197824 */ /* 0x000fe200078e0219 */
[----:B--2---:R1:W-:Y:S04]  /*22da0*/  STG.E.STRONG.SYS desc[UR6][R20.64], R27 ;  /* 0x0000001b14007986 */ /* 0x0043e8000c115906 */
[----:B------:R2:W3:Y:S01]  /*22db0*/  LDS R26, [R29] ;  /* 0x000000001d1a7984 */ /* 0x0004e20000000800 */
[----:B-1----:R-:W-:Y:S01]  /*22dc0*/  LEA R27, R10, R29, 0x2 ;  /* 0x0000001d0a1b7211 */ /* 0x002fe200078e10ff */
[----:B------:R-:W-:-:S04]  /*22dd0*/  IMAD.WIDE R20, R25, 0x4, R16 ;  /* 0x0000000419147825 */ /* 0x000fc800078e0210 */
[----:B--2---:R-:W-:Y:S02]  /*22de0*/  IMAD R29, R10, 0x4, R27 ;  /* 0x000000040a1d7824 */ /* 0x004fe400078e021b */
[----:B------:R-:W-:Y:S01]  /*22df0*/  IMAD.IADD R25, R8, 0x1, R25 ;  /* 0x0000000108197824 */ /* 0x000fe200078e0219 */
[----:B---3--:R-:W-:Y:S04]  /*22e00*/  STG.E.STRONG.SYS desc[UR6][R18.64], R26 ;  /* 0x0000001a12007986 */ /* 0x008fe8000c115906 */
[----:B------:R1:W2:Y:S02]  /*22e10*/  LDS R28, [R27] ;  /* 0x000000001b1c7984 */ /* 0x0002a40000000800 */
[----:B-1----:R-:W-:Y:S01]  /*22e20*/  LEA R27, R12, R7, 0x2 ;  /* 0x000000070c1b7211 */ /* 0x002fe200078e10ff */
[----:B------:R-:W-:-:S04]  /*22e30*/  IMAD.WIDE R18, R25, 0x4, R16 ;  /* 0x0000000419127825 */ /* 0x000fc800078e0210 */
[----:B------:R-:W-:Y:S02]  /*22e40*/  IMAD.IADD R25, R8, 0x1, R25 ;  /* 0x0000000108197824 */ /* 0x000fe400078e0219 */
[----:B------:R-:W-:Y:S01]  /*22e50*/  IMAD R12, R10, 0x4, R12 ;  /* 0x000000040a0c7824 */ /* 0x000fe200078e020c */
[----:B--2---:R1:W-:Y:S04]  /*22e60*/  STG.E.STRONG.SYS desc[UR6][R22.64], R28 ;  /* 0x0000001c16007986 */ /* 0x0043e8000c115906 */
[----:B------:R-:W2:Y:S01]  /*22e70*/  LDS R29, [R29] ;  /* 0x000000001d1d7984 */ /* 0x000ea20000000800 */
[----:B-1----:R-:W-:Y:S01]  /*22e80*/  IMAD.WIDE R22, R25, 0x4, R16 ;  /* 0x0000000419167825 */ /* 0x002fe200078e0210 */
[----:B------:R-:W-:Y:S02]  /*22e90*/  IADD3 R25, PT, PT, R8, R25, RZ ;  /* 0x0000001908197210 */ /* 0x000fe40007ffe0ff */
[----:B--2---:R-:W-:Y:S04]  /*22ea0*/  STG.E.STRONG.SYS desc[UR6][R20.64], R29 ;  /* 0x0000001d14007986 */ /* 0x004fe8000c115906 */
[----:B------:R1:W2:Y:S02]  /*22eb0*/  LDS R26, [R27] ;  /* 0x000000001b1a7984 */ /* 0x0002a40000000800 */
[----:B-1----:R-:W-:-:S02]  /*22ec0*/  IMAD R27, R10, 0x4, R27 ;  /* 0x000000040a1b7824 */ /* 0x002fc400078e021b */
[----:B------:R-:W-:-:S04]  /*22ed0*/  IMAD.WIDE R20, R25, 0x4, R16 ;  /* 0x0000000419147825 */ /* 0x000fc800078e0210 */
[----:B------:R-:W-:Y:S02]  /*22ee0*/  IMAD R29, R10, 0x4, R27 ;  /* 0x000000040a1d7824 */ /* 0x000fe400078e021b */
[C---:B------:R-:W-:Y:S01]  /*22ef0*/  IMAD.IADD R25, R8.reuse, 0x1, R25 ;  /* 0x0000000108197824 */ /* 0x040fe200078e0219 */
[----:B--2---:R1:W-:Y:S04]  /*22f00*/  STG.E.STRONG.SYS desc[UR6][R18.64], R26 ;  /* 0x0000001a12007986 */ /* 0x0043e8000c115906 */
[----:B------:R-:W2:Y:S01]  /*22f10*/  LDS R28, [R27] ;  /* 0x000000001b1c7984 */ /* 0x000ea20000000800 */
[----:B-1----:R-:W-:Y:S01]  /*22f20*/  IMAD.WIDE R18, R25, 0x4, R16 ;  /* 0x0000000419127825 */ /* 0x002fe200078e0210 */
[----:B------:R-:W-:Y:S02]  /*22f30*/  IADD3 R25, PT, PT, R8, R25, RZ ;  /* 0x0000001908197210 */ /* 0x000fe40007ffe0ff */
[----:B--2---:R-:W-:Y:S04]  /*22f40*/  STG.E.STRONG.SYS desc[UR6][R22.64], R28 ;  /* 0x0000001c16007986 */ /* 0x004fe8000c115906 */
[----:B------:R1:W2:Y:S02]  /*22f50*/  LDS R23, [R29] ;  /* 0x000000001d177984 */ /* 0x0002a40000000800 */
[----:B-1----:R-:W-:-:S02]  /*22f60*/  IMAD R29, R10, 0x4, R29 ;  /* 0x000000040a1d7824 */ /* 0x002fc400078e021d */
[----:B--2---:R-:W-:Y:S04]  /*22f70*/  STG.E.STRONG.SYS desc[UR6][R20.64], R23 ;  /* 0x0000001714007986 */ /* 0x004fe8000c115906 */
[----:B------:R-:W1:Y:S04]  /*22f80*/  LDS R26, [R29] ;  /* 0x000000001d1a7984 */ /* 0x000e680000000800 */
[----:B-1----:R2:W-:Y:S01]  /*22f90*/  STG.E.STRONG.SYS desc[UR6][R18.64], R26 ;  /* 0x0000001a12007986 */ /* 0x0025e2000c115906 */
[----:B------:R-:W-:Y:S05]  /*22fa0*/  @!P1 BRA `(.L_x_457) ;  /* 0xfffffff800a49947 */ /* 0x000fea000383ffff */
.L_x_456:
[----:B------:R-:W-:Y:S05]  /*22fb0*/  BSYNC.RECONVERGENT B3 ;  /* 0x0000000000037941 */ /* 0x000fea0003800200 */
.L_x_455:
[----:B------:R-:W-:Y:S01]  /*22fc0*/  IMAD.IADD R13, R9, 0x1, -R24 ;  /* 0x00000001090d7824 */ /* 0x000fe200078e0a18 */
[----:B------:R-:W-:Y:S04]  /*22fd0*/  BSSY.RECONVERGENT B3, `(.L_x_458) ;  /* 0x0000030000037945 */ /* 0x000fe80003800200 */
[----:B------:R-:W-:-:S13]  /*22fe0*/  ISETP.GT.AND P1, PT, R13, 0x4, PT ;  /* 0x000000040d00780c */ /* 0x000fda0003f24270 */
[----:B------:R-:W-:Y:S05]  /*22ff0*/  @!P1 BRA `(.L_x_459) ;  /* 0x0000000000b49947 */ /* 0x000fea0003800000 */
[----:B------:R-:W-:Y:S01]  /*23000*/  IMAD R13, R12, 0x4, R7 ;  /* 0x000000040c0d7824 */ /* 0x000fe200078e0207 */
[----:B------:R-:W2:Y:S01]  /*23010*/  LDC.64 R16, c[0x0][0x3a0] ;  /* 0x0000e800ff107b82 */ /* 0x000ea20000000a00 */
[----:B------:R-:W-:Y:S01]  /*23020*/  PLOP3.LUT P0, PT, PT, PT, PT, 0x8, 0x80 ;  /* 0x000000000080781c */ /* 0x000fe20003f0e170 */
[----:B------:R-:W-:Y:S02]  /*23030*/  VIADD R24, R24, 0x8 ;  /* 0x0000000818187836 */ /* 0x000fe40000000000 */
[----:B------:R-:W1:Y:S01]  /*23040*/  LDS R27, [R13] ;  /* 0x000000000d1b7984 */ /* 0x000e620000000800 */
[----:B------:R-:W-:-:S05]  /*23050*/  IMAD R29, R10, 0x4, R13 ;  /* 0x000000040a1d7824 */ /* 0x000fca00078e020d */
[----:B------:R-:W-:Y:S01]  /*23060*/  LEA R28, R10, R29, 0x2 ;  /* 0x0000001d0a1c7211 */ /* 0x000fe200078e10ff */
[----:B--2---:R-:W-:-:S04]  /*23070*/  IMAD.WIDE R18, R25, 0x4, R16 ;  /* 0x0000000419127825 */ /* 0x004fc800078e0210 */
[----:B------:R-:W-:-:S04]  /*23080*/  IMAD.IADD R25, R8, 0x1, R25 ;  /* 0x0000000108197824 */ /* 0x000fc800078e0219 */
[----:B------:R-:W-:-:S04]  /*23090*/  IMAD.WIDE R20, R25, 0x4, R16 ;  /* 0x0000000419147825 */ /* 0x000fc800078e0210 */
[----:B------:R-:W-:-:S04]  /*230a0*/  IMAD.IADD R25, R8, 0x1, R25 ;  /* 0x0000000108197824 */ /* 0x000fc800078e0219 */
[----:B------:R-:W-:Y:S01]  /*230b0*/  IMAD.WIDE R22, R25, 0x4, R16 ;  /* 0x0000000419167825 */ /* 0x000fe200078e0210 */
[----:B-1----:R1:W-:Y:S04]  /*230c0*/  STG.E.STRONG.SYS desc[UR6][R18.64], R27 ;  /* 0x0000001b12007986 */ /* 0x0023e8000c115906 */
[----:B------:R-:W2:Y:S01]  /*230d0*/  LDS R26, [R29] ;  /* 0x000000001d1a7984 */ /* 0x000ea20000000800 */
[----:B-1----:R-:W-:Y:S02]  /*230e0*/  IMAD.IADD R27, R8, 0x1, R25 ;  /* 0x00000001081b7824 */ /* 0x002fe400078e0219 */
[----:B------:R-:W-:Y:S02]  /*230f0*/  IMAD R25, R10, 0x4, R12 ;  /* 0x000000040a197824 */ /* 0x000fe400078e020c */
[----:B------:R-:W-:-:S03]  /*23100*/  IMAD.WIDE R18, R27, 0x4, R16 ;  /* 0x000000041b127825 */ /* 0x000fc600078e0210 */
[----:B------:R-:W-:Y:S01]  /*23110*/  LEA R12, R25, R7, 0x2 ;  /* 0x00000007190c7211 */ /* 0x000fe200078e10ff */
        /* <DEDUP_REMOVED lines=8> */
[----:B-1----:R-:W-:-:S04]  /*231a0*/  IMAD R23, R10, 0x4, R12 ;  /* 0x000000040a177824 */ /* 0x002fc800078e020c */
[----:B--2---:R-:W-:Y:S01]  /*231b0*/  IMAD R28, R10, 0x4, R23 ;  /* 0x000000040a1c7824 */ /* 0x004fe200078e0217 */
[----:B---3--:R-:W-:Y:S04]  /*231c0*/  STG.E.STRONG.SYS desc[UR6][R18.64], R29 ;  /* 0x0000001d12007986 */ /* 0x008fe8000c115906 */
[----:B------:R1:W2:Y:S02]  /*231d0*/  LDS R26, [R12] ;  /* 0x000000000c1a7984 */ /* 0x0002a40000000800 */
[----:B-1----:R-:W-:Y:S01]  /*231e0*/  IMAD.WIDE R12, R27, 0x4, R16 ;  /* 0x000000041b0c7825 */ /* 0x002fe200078e0210 */
[----:B------:R-:W-:-:S05]  /*231f0*/  IADD3 R27, PT, PT, R8, R27, RZ ;  /* 0x0000001b081b7210 */ /* 0x000fca0007ffe0ff */
[----:B------:R-:W-:-:S04]  /*23200*/  IMAD.WIDE R18, R27, 0x4, R16 ;  /* 0x000000041b127825 */ /* 0x000fc800078e0210 */
[----:B------:R-:W-:-:S04]  /*23210*/  IMAD.IADD R27, R8, 0x1, R27 ;  /* 0x00000001081b7824 */ /* 0x000fc800078e021b */
[----:B------:R-:W-:Y:S01]  /*23220*/  IMAD.WIDE R16, R27, 0x4, R16 ;  /* 0x000000041b107825 */ /* 0x000fe200078e0210 */
[----:B--2---:R-:W-:Y:S04]  /*23230*/  STG.E.STRONG.SYS desc[UR6][R20.64], R26 ;  /* 0x0000001a14007986 */ /* 0x004fe8000c115906 */
[----:B------:R-:W1:Y:S04]  /*23240*/  LDS R22, [R23] ;  /* 0x0000000017167984 */ /* 0x000e680000000800 */
[----:B-1----:R-:W-:Y:S04]  /*23250*/  STG.E.STRONG.SYS desc[UR6][R12.64], R22 ;  /* 0x000000160c007986 */ /* 0x002fe8000c115906 */
[----:B------:R1:W2:Y:S02]  /*23260*/  LDS R29, [R28] ;  /* 0x000000001c1d7984 */ /* 0x0002a40000000800 */
[----:B-1----:R-:W-:-:S02]  /*23270*/  IMAD R28, R10, 0x4, R28 ;  /* 0x000000040a1c7824 */ /* 0x002fc400078e021c */
[----:B------:R-:W-:Y:S01]  /*23280*/  IMAD R12, R10, 0x4, R25 ;  /* 0x000000040a0c7824 */ /* 0x000fe200078e0219 */
[----:B------:R-:W-:Y:S01]  /*23290*/  IADD3 R25, PT, PT, R8, R27, RZ ;  /* 0x0000001b08197210 */ /* 0x000fe20007ffe0ff */
[----:B--2---:R-:W-:Y:S04]  /*232a0*/  STG.E.STRONG.SYS desc[UR6][R18.64], R29 ;  /* 0x0000001d12007986 */ /* 0x004fe8000c115906 */
[----:B------:R-:W1:Y:S04]  /*232b0*/  LDS R21, [R28] ;  /* 0x000000001c157984 */ /* 0x000e680000000800 */
[----:B-1----:R1:W-:Y:S02]  /*232c0*/  STG.E.STRONG.SYS desc[UR6][R16.64], R21 ;  /* 0x0000001510007986 */ /* 0x0023e4000c115906 */
.L_x_459:
[----:B------:R-:W-:Y:S05]  /*232d0*/  BSYNC.RECONVERGENT B3 ;  /* 0x0000000000037941 */ /* 0x000fea0003800200 */
.L_x_458:
[----:B------:R-:W-:-:S13]  /*232e0*/  ISETP.NE.OR P0, PT, R24, R9, P0 ;  /* 0x000000091800720c */ /* 0x000fda0000705670 */
[----:B------:R-:W-:Y:S05]  /*232f0*/  @!P0 BREAK.RELIABLE B0 ;  /* 0x0000000000008942 */ /* 0x000fea0003800100 */
[----:B------:R-:W-:Y:S05]  /*23300*/  @!P0 BRA `(.L_x_452) ;  /* 0x0000000000648947 */ /* 0x000fea0003800000 */
.L_x_454:
[----:B------:R-:W-:Y:S05]  /*23310*/  BSYNC.RELIABLE B0 ;  /* 0x0000000000007941 */ /* 0x000fea0003800100 */
.L_x_453:
[----:B--2---:R-:W-:Y:S02]  /*23320*/  IMAD R19, R12, 0x4, R7 ;  /* 0x000000040c137824 */ /* 0x004fe400078e0207 */
[----:B01-3--:R-:W-:-:S03]  /*23330*/  IMAD.WIDE R16, R25, 0x4, R14 ;  /* 0x0000000419107825 */ /* 0x00bfc600078e020e */
[----:B------:R0:W1:Y:S01]  /*23340*/  LDS R13, [R19] ;  /* 0x00000000130d7984 */ /* 0x0000620000000800 */
[----:B------:R-:W-:Y:S02]  /*23350*/  IMAD R29, R10, 0x4, R19 ;  /* 0x000000040a1d7824 */ /* 0x000fe400078e0213 */
[----:B------:R-:W-:Y:S02]  /*23360*/  IMAD.IADD R25, R8, 0x1, R25 ;  /* 0x0000000108197824 */ /* 0x000fe400078e0219 */
[----:B------:R-:W-:Y:S02]  /*23370*/  IMAD R22, R10, 0x4, R29 ;  /* 0x000000040a167824 */ /* 0x000fe400078e021d */
[----:B------:R-:W-:Y:S01]  /*23380*/  IMAD.WIDE R20, R25, 0x4, R14 ;  /* 0x0000000419147825 */ /* 0x000fe200078e020e */
[----:B------:R-:W-:-:S03]  /*23390*/  IADD3 R25, PT, PT, R8, R25, RZ ;  /* 0x0000001908197210 */ /* 0x000fc60007ffe0ff */
[----:B------:R-:W-:Y:S02]  /*233a0*/  IMAD R26, R10, 0x4, R22 ;  /* 0x000000040a1a7824 */ /* 0x000fe400078e0216 */
[----:B0-----:R-:W-:-:S04]  /*233b0*/  IMAD.WIDE R18, R25, 0x4, R14 ;  /* 0x0000000419127825 */ /* 0x001fc800078e020e */
[----:B------:R-:W-:Y:S02]  /*233c0*/  IMAD.IADD R25, R8, 0x1, R25 ;  /* 0x0000000108197824 */ /* 0x000fe400078e0219 */
[----:B------:R-:W-:Y:S02]  /*233d0*/  VIADD R24, R24, 0x4 ;  /* 0x0000000418187836 */ /* 0x000fe40000000000 */
[----:B------:R-:W-:-:S03]  /*233e0*/  IMAD R12, R10, 0x4, R12 ;  /* 0x000000040a0c7824 */ /* 0x000fc600078e020c */
[----:B------:R-:W-:Y:S01]  /*233f0*/  ISETP.NE.AND P0, PT, R24, R9, PT ;  /* 0x000000091800720c */ /* 0x000fe20003f05270 */
[----:B-1----:R0:W-:Y:S04]  /*23400*/  STG.E.STRONG.SYS desc[UR6][R16.64], R13 ;  /* 0x0000000d10007986 */ /* 0x0021e8000c115906 */
[----:B------:R-:W1:Y:S01]  /*23410*/  LDS R23, [R29] ;  /* 0x000000001d177984 */ /* 0x000e620000000800 */
[----:B0-----:R-:W-:Y:S01]  /*23420*/  IMAD.WIDE R16, R25, 0x4, R14 ;  /* 0x0000000419107825 */ /* 0x001fe200078e020e */
[----:B------:R-:W-:Y:S02]  /*23430*/  IADD3 R25, PT, PT, R8, R25, RZ ;  /* 0x0000001908197210 */ /* 0x000fe40007ffe0ff */
[----:B-1----:R-:W-:Y:S04]  /*23440*/  STG.E.STRONG.SYS desc[UR6][R20.64], R23 ;  /* 0x0000001714007986 */ /* 0x002fe8000c115906 */
[----:B------:R-:W0:Y:S04]  /*23450*/  LDS R27, [R22] ;  /* 0x00000000161b7984 */ /* 0x000e280000000800 */
[----:B0-----:R-:W-:Y:S04]  /*23460*/  STG.E.STRONG.SYS desc[UR6][R18.64], R27 ;  /* 0x0000001b12007986 */ /* 0x001fe8000c115906 */
[----:B------:R-:W0:Y:S04]  /*23470*/  LDS R13, [R26] ;  /* 0x000000001a0d7984 */ /* 0x000e280000000800 */
[----:B0-----:R3:W-:Y:S01]  /*23480*/  STG.E.STRONG.SYS desc[UR6][R16.64], R13 ;  /* 0x0000000d10007986 */ /* 0x0017e2000c115906 */
[----:B------:R-:W-:Y:S05]  /*23490*/  @P0 BRA `(.L_x_453) ;  /* 0xfffffffc00a00947 */ /* 0x000fea000383ffff */
.L_x_452:
[----:B------:R-:W-:Y:S05]  /*234a0*/  BSYNC.RECONVERGENT B1 ;  /* 0x0000000000017941 */ /* 0x000fea0003800200 */
.L_x_451:
[----:B------:R-:W-:-:S13]  /*234b0*/  ISETP.NE.AND P0, PT, R11, RZ, PT ;  /* 0x000000ff0b00720c */ /* 0x000fda0003f05270 */
[----:B------:R-:W-:Y:S05]  /*234c0*/  @!P0 BRA `(.L_x_450) ;  /* 0x0000000000408947 */ /* 0x000fea0003800000 */
[----:B0-----:R-:W-:Y:S01]  /*234d0*/  IMAD R15, R12, 0x4, R7 ;  /* 0x000000040c0f7824 */ /* 0x001fe200078e0207 */
[----:B------:R-:W-:Y:S01]  /*234e0*/  ISETP.NE.AND P0, PT, R11, 0x1, PT ;  /* 0x000000010b00780c */ /* 0x000fe20003f05270 */
[----:B---3--:R-:W0:Y:S03]  /*234f0*/  LDC.64 R12, c[0x0][0x3a0] ;  /* 0x0000e800ff0c7b82 */ /* 0x008e260000000a00 */
[----:B------:R-:W3:Y:S01]  /*23500*/  LDS R9, [R15] ;  /* 0x000000000f097984 */ /* 0x000ee20000000800 */
[----:B0-----:R-:W-:-:S05]  /*23510*/  IMAD.WIDE R12, R25, 0x4, R12 ;  /* 0x00000004190c7825 */ /* 0x001fca00078e020c */
[----:B---3--:R4:W-:Y:S03]  /*23520*/  STG.E.STRONG.SYS desc[UR6][R12.64], R9 ;  /* 0x000000090c007986 */ /* 0x0089e6000c115906 */
[----:B------:R-:W-:Y:S05]  /*23530*/  @!P0 BRA `(.L_x_450) ;  /* 0x0000000000248947 */ /* 0x000fea0003800000 */
[----:B-1----:R-:W-:Y:S01]  /*23540*/  IMAD R17, R10, 0x4, R15 ;  /* 0x000000040a117824 */ /* 0x002fe200078e020f */
        /* <DEDUP_REMOVED lines=8> */
.L_x_450:
[----:B------:R-:W-:Y:S05]  /*235d0*/  BSYNC.RECONVERGENT B2 ;  /* 0x0000000000027941 */ /* 0x000fea0003800200 */
.L_x_449:
[----:B------:R-:W-:Y:S05]  /*235e0*/  WARPSYNC.ALL ;  /* 0x0000000000007948 */ /* 0x000fea0003800000 */
[----:B------:R-:W-:Y:S06]  /*235f0*/  MEMBAR.SC.GPU ;  /* 0x0000000000007992 */ /* 0x000fec0000002000 */
[----:B------:R-:W-:-:S00]  /*23600*/  ERRBAR ;  /* 0x00000000000079ab */ /* 0x000fc00000000000 */
[----:B------:R-:W-:Y:S06]  /*23610*/  CGAERRBAR ;  /* 0x00000000000075ab */ /* 0x000fec0000000000 */
[----:B------:R-:W-:Y:S02]  /*23620*/  CCTL.IVALL ;  /* 0x00000000ff00798f */ /* 0x000fe40002000000 */
[----:B------:R-:W-:Y:S06]  /*23630*/  BAR.SYNC.DEFER_BLOCKING 0x0 ;  /* 0x0000000000007b1d */ /* 0x000fec0000010000 */
[----:B------:R-:W-:Y:S01]  /*23640*/  BSSY.RECONVERGENT B0, `(.L_x_460) ;  /* 0x0000025000007945 */ /* 0x000fe20003800200 */
[----:B---34-:R-:W3:Y:S02]  /*23650*/  LDS R13, [R7+0xbfc0] ;  /* 0x00bfc000070d7984 */ /* 0x018ee40000000800 */
[----:B---3--:R-:W-:-:S13]  /*23660*/  ISETP.GE.AND P0, PT, R2, R13, PT ;  /* 0x0000000d0200720c */ /* 0x008fda0003f06270 */
[----:B------:R-:W-:Y:S05]  /*23670*/  @P0 BRA `(.L_x_461) ;  /* 0x0000000000840947 */ /* 0x000fea0003800000 */
[----:B0-----:R-:W0:Y:S01]  /*23680*/  LDS.128 R8, [R7+0xbfb0] ;  /* 0x00bfb00007087984 */ /* 0x001e220000000c00 */
[----:B-12---:R-:W-:-:S03]  /*23690*/  MOV R16, R2 ;  /* 0x0000000200107202 */ /* 0x006fc60000000f00 */
[----:B------:R-:W1:Y:S01]  /*236a0*/  LDS R12, [R7+0xbfdc] ;  /* 0x00bfdc00070c7984 */ /* 0x000e620000000800 */
[C-C-:B0-----:R-:W-:Y:S02]  /*236b0*/  IMAD.IADD R8, R2.reuse, 0x1, R9.reuse ;  /* 0x0000000102087824 */ /* 0x141fe400078e0209 */
[-C--:B------:R-:W-:Y:S02]  /*236c0*/  IMAD R15, R2, R11.reuse, RZ ;  /* 0x0000000b020f7224 */ /* 0x080fe400078e02ff */
[-C--:B------:R-:W-:Y:S02]  /*236d0*/  IMAD R9, R8, R10.reuse, R9 ;  /* 0x0000000a08097224 */ /* 0x080fe400078e0209 */
[C---:B-1----:R-:W-:Y:S02]  /*236e0*/  IMAD R14, R12.reuse, R10, RZ ;  /* 0x0000000a0c0e7224 */ /* 0x042fe400078e02ff */
[----:B------:R-:W-:-:S07]  /*236f0*/  IMAD R8, R12, R11, RZ ;  /* 0x0000000b0c087224 */ /* 0x000fce00078e02ff */
.L_x_465:
[----:B------:R-:W-:Y:S01]  /*23700*/  ISETP.GE.AND P0, PT, R0, R11, PT ;  /* 0x0000000b0000720c */ /* 0x000fe20003f06270 */
[----:B------:R-:W-:Y:S01]  /*23710*/  IMAD.IADD R16, R12, 0x1, R16 ;  /* 0x000000010c107824 */ /* 0x000fe200078e0210 */
[----:B------:R-:W-:Y:S04]  /*23720*/  BSSY.RECONVERGENT B1, `(.L_x_462) ;  /* 0x0000013000017945 */ /* 0x000fe80003800200 */
[----:B------:R-:W-:-:S07]  /*23730*/  ISETP.GE.AND P1, PT, R16, R13, PT ;  /* 0x0000000d1000720c */ /* 0x000fce0003f26270 */
[----:B0-----:R-:W-:Y:S06]  /*23740*/  @P0 BRA `(.L_x_463) ;  /* 0x0000000000400947 */ /* 0x001fec0003800000 */
[----:B------:R-:W0:Y:S01]  /*23750*/  S2R R18, SR_CgaCtaId ;  /* 0x0000000000127919 */ /* 0x000e220000008800 */
[----:B------:R-:W-:Y:S01]  /*23760*/  MOV R7, 0x400 ;  /* 0x0000040000077802 */ /* 0x000fe20000000f00 */
[----:B------:R-:W-:-:S04]  /*23770*/  IMAD.MOV.U32 R10, RZ, RZ, R0 ;  /* 0x000000ffff0a7224 */ /* 0x000fc800078e0000 */
[----:B------:R-:W-:Y:S01]  /*23780*/  VIADD R17, R7, 0x3c00 ;  /* 0x00003c0007117836 */ /* 0x000fe20000000000 */
[----:B0-----:R-:W-:-:S04]  /*23790*/  LEA R19, R18, R7, 0x18 ;  /* 0x0000000712137211 */ /* 0x001fc800078ec0ff */
[----:B------:R-:W-:-:S07]  /*237a0*/  LEA R20, R18, R17, 0x18 ;  /* 0x0000001112147211 */ /* 0x000fce00078ec0ff */
.L_x_464:
        /* <DEDUP_REMOVED lines=10> */
.L_x_463:
[----:B------:R-:W-:Y:S05]  /*23850*/  BSYNC.RECONVERGENT B1 ;  /* 0x0000000000017941 */ /* 0x000fea0003800200 */
.L_x_462:
[----:B------:R-:W-:Y:S01]  /*23860*/  IMAD.IADD R9, R14, 0x1, R9 ;  /* 0x000000010e097824 */ /* 0x000fe200078e0209 */
[----:B------:R-:W-:Y:S01]  /*23870*/  IADD3 R15, PT, PT, R8, R15, RZ ;  /* 0x0000000f080f7210 */ /* 0x000fe20007ffe0ff */
[----:B------:R-:W-:Y:S06]  /*23880*/  @!P1 BRA `(.L_x_465) ;  /* 0xfffffffc009c9947 */ /* 0x000fec000383ffff */
.L_x_461:
[----:B------:R-:W-:Y:S05]  /*23890*/  BSYNC.RECONVERGENT B0 ;  /* 0x0000000000007941 */ /* 0x000fea0003800200 */
.L_x_460:
[----:B------:R-:W-:Y:S06]  /*238a0*/  MEMBAR.SC.GPU ;  /* 0x0000000000007992 */ /* 0x000fec0000002000 */
[----:B------:R-:W-:-:S00]  /*238b0*/  ERRBAR ;  /* 0x00000000000079ab */ /* 0x000fc00000000000 */
[----:B------:R-:W-:Y:S06]  /*238c0*/  CGAERRBAR ;  /* 0x00000000000075ab */ /* 0x000fec0000000000 */
[----:B------:R-:W-:Y:S01]  /*238d0*/  CCTL.IVALL ;  /* 0x00000000ff00798f */ /* 0x000fe20002000000 */
[----:B------:R-:W3:Y:S01]  /*238e0*/  LDCU UR8, c[0x0][0x3ac] ;  /* 0x00007580ff0877ac */ /* 0x000ee20008000800 */
[----:B------:R-:W-:-:S04]  /*238f0*/  UIADD3 UR4, UPT, UPT, UR4, 0x1, URZ ;  /* 0x0000000104047890 */ /* 0x000fc8000fffe0ff */
[----:B---3--:R-:W-:Y:S01]  /*23900*/  UISETP.NE.AND UP0, UPT, UR4, UR8, UPT ;  /* 0x000000080400728c */ /* 0x008fe2000bf05270 */
[----:B------:R-:W-:Y:S08]  /*23910*/  BAR.SYNC.DEFER_BLOCKING 0x0 ;  /* 0x0000000000007b1d */ /* 0x000ff00000010000 */
[----:B------:R-:W-:Y:S05]  /*23920*/  BRA.U UP0, `(.L_x_466) ;  /* 0xffffffcd00e87547 */ /* 0x000fea000b83ffff */
.L_x_427:
[----:B------:R-:W5:Y:S01]  /*23930*/  S2UR UR5, SR_CgaCtaId ;  /* 0x00000000000579c3 */ /* 0x000f620000008800 */
[----:B------:R-:W-:Y:S01]  /*23940*/  UMOV UR4, 0x400 ;  /* 0x0000040000047882 */ /* 0x000fe20000000000 */
[----:B------:R-:W-:Y:S01]  /*23950*/  BSSY.RECONVERGENT B0, `(.L_x_467) ;  /* 0x0000035000007945 */ /* 0x000fe20003800200 */
[----:B-----5:R-:W-:-:S09]  /*23960*/  ULEA UR4, UR5, UR4, 0x18 ;  /* 0x0000000405047291 */ /* 0x020fd2000f8ec0ff */
[----:B0-----:R-:W-:Y:S04]  /*23970*/  LDS.128 R8, [UR4+0xbfc0] ;  /* 0x00bfc004ff087984 */ /* 0x001fe80008000c00 */
[----:B-1--4-:R-:W0:Y:S02]  /*23980*/  LDS.128 R12, [UR4+0xbfb0] ;  /* 0x00bfb004ff0c7984 */ /* 0x012e240008000c00 */
[----:B0-----:R-:W-:-:S05]  /*23990*/  IMAD R7, R15, R8, RZ ;  /* 0x000000080f077224 */ /* 0x001fca00078e02ff */
[----:B------:R-:W-:-:S13]  /*239a0*/  ISETP.GE.AND P0, PT, R6, R7, PT ;  /* 0x000000070600720c */ /* 0x000fda0003f06270 */
[----:B------:R-:W-:Y:S05]  /*239b0*/  @P0 BRA `(.L_x_468) ;  /* 0x0000000000b80947 */ /* 0x000fea0003800000 */
[----:B------:R-:W-:Y:S01]  /*239c0*/  IABS R10, R15 ;  /* 0x0000000f000a7213 */ /* 0x000fe20000000000 */
[----:B--23--:R-:W0:Y:S01]  /*239d0*/  LDC.64 R16, c[0x0][0x380] ;  /* 0x0000e000ff107b82 */ /* 0x00ce220000000a00 */
[----:B------:R-:W-:Y:S01]  /*239e0*/  IMAD R8, R9, UR8, RZ ;  /* 0x0000000809087c24 */ /* 0x000fe2000f8e02ff */
[----:B------:R-:W-:Y:S01]  /*239f0*/  ISETP.NE.AND P1, PT, R15, RZ, PT ;  /* 0x000000ff0f00720c */ /* 0x000fe20003f25270 */
[----:B------:R-:W1:Y:S01]  /*23a00*/  I2F.RP R12, R10 ;  /* 0x0000000a000c7306 */ /* 0x000e620000209400 */
[----:B------:R-:W-:Y:S02]  /*23a10*/  IMAD.MOV.U32 R20, RZ, RZ, R6 ;  /* 0x000000ffff147224 */ /* 0x000fe400078e0006 */
[----:B------:R-:W-:-:S04]  /*23a20*/  IMAD R8, R11, R8, R8 ;  /* 0x000000080b087224 */ /* 0x000fc800078e0208 */
[----:B------:R-:W-:Y:S01]  /*23a30*/  IMAD.IADD R5, R5, 0x1, -R8 ;  /* 0x0000000105057824 */ /* 0x000fe200078e0a08 */
[----:B-1----:R-:W1:Y:S02]  /*23a40*/  MUFU.RCP R12, R12 ;  /* 0x0000000c000c7308 */ /* 0x002e640000001000 */
[----:B-1----:R-:W-:Y:S01]  /*23a50*/  VIADD R19, R12, 0xffffffe ;  /* 0x0ffffffe0c137836 */ /* 0x002fe20000000000 */
[----:B------:R-:W-:-:S05]  /*23a60*/  LOP3.LUT R12, RZ, R15, RZ, 0x33, !PT ;  /* 0x0000000fff0c7212 */ /* 0x000fca00078e33ff */
[----:B------:R-:W1:Y:S02]  /*23a70*/  F2I.FTZ.U32.TRUNC.NTZ R19, R19 ;  /* 0x0000001300137305 */ /* 0x000e64000021f000 */
[----:B-1----:R-:W-:-:S04]  /*23a80*/  IMAD.MOV R18, RZ, RZ, -R19 ;  /* 0x000000ffff127224 */ /* 0x002fc800078e0a13 */
[----:B------:R-:W-:Y:S02]  /*23a90*/  IMAD.MOV.U32 R9, RZ, RZ, R18 ;  /* 0x000000ffff097224 */ /* 0x000fe400078e0012 */
[----:B------:R-:W-:Y:S02]  /*23aa0*/  HFMA2 R18, -RZ, RZ, 0, 0 ;  /* 0x00000000ff127431 */ /* 0x000fe400000001ff */
[----:B------:R-:W-:-:S04]  /*23ab0*/  IMAD R9, R9, R10, RZ ;  /* 0x0000000a09097224 */ /* 0x000fc800078e02ff */
[----:B0-----:R-:W-:-:S07]  /*23ac0*/  IMAD.HI.U32 R18, R19, R9, R18 ;  /* 0x0000000913127227 */ /* 0x001fce00078e0012 */
.L_x_469:
[-C--:B0-----:R-:W-:Y:S02]  /*23ad0*/  IABS R8, R15.reuse ;  /* 0x0000000f00087213 */ /* 0x081fe40000000000 */
[----:B------:R-:W-:Y:S02]  /*23ae0*/  IABS R9, R20 ;  /* 0x0000001400097213 */ /* 0x000fe40000000000 */
[----:B------:R-:W-:Y:S01]  /*23af0*/  IABS R22, R15 ;  /* 0x0000000f00167213 */ /* 0x000fe20000000000 */
[----:B------:R-:W-:Y:S02]  /*23b00*/  IMAD.MOV R19, RZ, RZ, -R8 ;  /* 0x000000ffff137224 */ /* 0x000fe400078e0a08 */
        /* <DEDUP_REMOVED lines=9> */
[----:B------:R-:W-:-:S05]  /*23ba0*/  @!P3 IMAD.MOV R8, RZ, RZ, -R8 ;  /* 0x000000ffff08b224 */ /* 0x000fca00078e0a08 */
[----:B------:R-:W-:-:S05]  /*23bb0*/  SEL R8, R12, R8, !P1 ;  /* 0x000000080c087207 */ /* 0x000fca0004800000 */
[----:B------:R-:W-:Y:S02]  /*23bc0*/  IMAD.MOV R22, RZ, RZ, -R8 ;  /* 0x000000ffff167224 */ /* 0x000fe400078e0a08 */
[--C-:B------:R-:W-:Y:S02]  /*23bd0*/  IMAD.IADD R9, R8, 0x1, R13.reuse ;  /* 0x0000000108097824 */ /* 0x100fe400078e020d */
[----:B------:R-:W-:Y:S02]  /*23be0*/  IMAD R22, R15, R22, R20 ;  /* 0x000000160f167224 */ /* 0x000fe400078e0214 */
[----:B------:R-:W-:Y:S02]  /*23bf0*/  VIADD R20, R20, UR10 ;  /* 0x0000000a14147c36 */ /* 0x000fe40008000000 */
[----:B------:R-:W-:Y:S01]  /*23c00*/  IMAD.IADD R19, R22, 0x1, R13 ;  /* 0x0000000116137824 */ /* 0x000fe200078e020d */
[----:B------:R-:W-:Y:S02]  /*23c10*/  IADD3 R22, PT, PT, R5, R22, RZ ;  /* 0x0000001605167210 */ /* 0x000fe40007ffe0ff */
[----:B------:R-:W-:Y:S01]  /*23c20*/  ISETP.GE.AND P0, PT, R20, R7, PT ;  /* 0x000000071400720c */ /* 0x000fe20003f06270 */
[----:B------:R-:W-:-:S05]  /*23c30*/  IMAD R9, R9, R14, R19 ;  /* 0x0000000e09097224 */ /* 0x000fca00078e0213 */
[----:B------:R-:W-:Y:S01]  /*23c40*/  LEA R19, R9, UR4, 0x2 ;  /* 0x0000000409137c11 */ /* 0x000fe2000f8e10ff */
[----:B------:R-:W-:-:S04]  /*23c50*/  IMAD R9, R11, R8, R22 ;  /* 0x000000080b097224 */ /* 0x000fc800078e0216 */
[----:B------:R-:W-:Y:S01]  /*23c60*/  IMAD.WIDE R8, R9, 0x4, R16 ;  /* 0x0000000409087825 */ /* 0x000fe200078e0210 */
[----:B------:R-:W0:Y:S04]  /*23c70*/  LDS R19, [R19] ;  /* 0x0000000013137984 */ /* 0x000e280000000800 */
[----:B0-----:R0:W-:Y:S01]  /*23c80*/  STG.E.STRONG.SYS desc[UR6][R8.64], R19 ;  /* 0x0000001308007986 */ /* 0x0011e2000c115906 */
[----:B------:R-:W-:Y:S05]  /*23c90*/  @!P0 BRA `(.L_x_469) ;  /* 0xfffffffc008c8947 */ /* 0x000fea000383ffff */
.L_x_468:
[----:B------:R-:W-:Y:S05]  /*23ca0*/  BSYNC.RECONVERGENT B0 ;  /* 0x0000000000007941 */ /* 0x000fea0003800200 */
.L_x_467:
        /* <DEDUP_REMOVED lines=10> */
[----:B------:R-:W4:Y:S08]  /*23d50*/  LDC R10, c[0x0][0x388] ;  /* 0x0000e200ff0a7b82 */ /* 0x000f300000000800 */
[----:B0-----:R-:W0:Y:S01]  /*23d60*/  LDC.64 R8, c[0x0][0x3b8] ;  /* 0x0000ee00ff087b82 */ /* 0x001e220000000a00 */
[----:B-1----:R-:W-:-:S09]  /*23d70*/  ULEA UR4, UR5, UR4, 0x18 ;  /* 0x0000000405047291 */ /* 0x002fd2000f8ec0ff */
[----:B------:R-:W4:Y:S02]  /*23d80*/  LDS R5, [UR4+0xbfd4] ;  /* 0x00bfd404ff057984 */ /* 0x000f240008000800 */
[----:B------:R-:W4:Y:S02]  /*23d90*/  LDCU UR4, c[0x0][0x3b0] ;  /* 0x00007600ff0477ac */ /* 0x000f240008000800 */
[----:B----4-:R-:W-:-:S04]  /*23da0*/  IMAD R5, R5, UR4, R10 ;  /* 0x0000000405057c24 */ /* 0x010fc8000f8e020a */
[----:B------:R-:W-:-:S04]  /*23db0*/  VIADD R5, R5, 0x1 ;  /* 0x0000000105057836 */ /* 0x000fc80000000000 */
[----:B0-----:R-:W-:-:S05]  /*23dc0*/  IMAD.WIDE R8, R5, 0x4, R8 ;  /* 0x0000000405087825 */ /* 0x001fca00078e0208 */
[----:B------:R-:W4:Y:S02]  /*23dd0*/  LDG.E.STRONG.SYS R5, desc[UR6][R8.64] ;  /* 0x0000000608057981 */ /* 0x000f24000c1f5900 */
[----:B----4-:R-:W-:-:S05]  /*23de0*/  VIADD R5, R5, 0x1 ;  /* 0x0000000105057836 */ /* 0x010fca0000000000 */
[----:B------:R1:W-:Y:S02]  /*23df0*/  STG.E.STRONG.SYS desc[UR6][R8.64], R5 ;  /* 0x0000000508007986 */ /* 0x0003e4000c115906 */
.L_x_471:
[----:B------:R-:W-:Y:S05]  /*23e00*/  BSYNC.RECONVERGENT B0 ;  /* 0x0000000000007941 */ /* 0x000fea0003800200 */
.L_x_470:
[----:B------:R-:W-:Y:S06]  /*23e10*/  MEMBAR.SC.GPU ;  /* 0x0000000000007992 */ /* 0x000fec0000002000 */
[----:B------:R-:W-:-:S00]  /*23e20*/  ERRBAR ;  /* 0x00000000000079ab */ /* 0x000fc00000000000 */
[----:B------:R-:W-:Y:S06]  /*23e30*/  CGAERRBAR ;  /* 0x00000000000075ab */ /* 0x000fec0000000000 */
[----:B------:R-:W-:Y:S02]  /*23e40*/  CCTL.IVALL ;  /* 0x00000000ff00798f */ /* 0x000fe40002000000 */
[----:B------:R-:W4:Y:S08]  /*23e50*/  S2UR UR5, SR_CgaCtaId ;  /* 0x00000000000579c3 */ /* 0x000f300000008800 */
[----:B------:R-:W-:Y:S01]  /*23e60*/  BAR.SYNC.DEFER_BLOCKING 0x0 ;  /* 0x0000000000007b1d */ /* 0x000fe20000010000 */
[----:B------:R-:W-:-:S05]  /*23e70*/  UIADD3 UR9, UPT, UPT, UR9, 0x1, URZ ;  /* 0x0000000109097890 */ /* 0x000fca000fffe0ff */
[----:B------:R-:W-:Y:S02]  /*23e80*/  UMOV UR4, 0x400 ;  /* 0x0000040000047882 */ /* 0x000fe40000000000 */
[----:B----4-:R-:W-:-:S09]  /*23e90*/  ULEA UR4, UR5, UR4, 0x18 ;  /* 0x0000000405047291 */ /* 0x010fd2000f8ec0ff */
[----:B------:R-:W1:Y:S02]  /*23ea0*/  LDS R7, [UR4+0xbfd0] ;  /* 0x00bfd004ff077984 */ /* 0x000e640008000800 */
[----:B-1----:R-:W-:-:S05]  /*23eb0*/  VIADD R5, R7, 0xffffffff ;  /* 0xffffffff07057836 */ /* 0x002fca0000000000 */
[----:B------:R-:W-:-:S13]  /*23ec0*/  ISETP.LE.AND P0, PT, R5, UR9, PT ;  /* 0x0000000905007c0c */ /* 0x000fda000bf03270 */
[----:B------:R-:W-:Y:S05]  /*23ed0*/  @!P0 BRA `(.L_x_472) ;  /* 0xffffffc000508947 */ /* 0x000fea000383ffff */
.L_x_413:
[----:B------:R-:W-:Y:S01]  /*23ee0*/  BSSY B0, `(.L_x_473) ;  /* 0x000000f000007945 */ /* 0x000fe20003800000 */
[----:B------:R-:W-:-:S03]  /*23ef0*/  IADD3 R10, PT, PT, R7, -0x1, RZ ;  /* 0xffffffff070a7810 */ /* 0x000fc60007ffe0ff */
[----:B------:R-:W-:Y:S05]  /*23f00*/  @P1 BRA `(.L_x_474) ;  /* 0x0000000000301947 */ /* 0x000fea0003800000 */
[----:B-1----:R-:W1:Y:S01]  /*23f10*/  LDS R5, [UR4+0xbfd4] ;  /* 0x00bfd404ff057984 */ /* 0x002e620008000800 */
[----:B------:R-:W1:Y:S01]  /*23f20*/  LDC R2, c[0x0][0x388] ;  /* 0x0000e200ff027b82 */ /* 0x000e620000000800 */
[----:B------:R-:W1:Y:S02]  /*23f30*/  LDCU UR5, c[0x0][0x3b0] ;  /* 0x00007600ff0577ac */ /* 0x000e640008000800 */
[----:B------:R-:W4:Y:S05]  /*23f40*/  LDS R0, [UR4+0xbfb0] ;  /* 0x00bfb004ff007984 */ /* 0x000f2a0008000800 */
[----:B0-----:R-:W0:Y:S01]  /*23f50*/  LDC.64 R8, c[0x0][0x3b8] ;  /* 0x0000ee00ff087b82 */ /* 0x001e220000000a00 */
[----:B-1----:R-:W-:Y:S01]  /*23f60*/  IMAD R5, R5, UR5, R2 ;  /* 0x0000000505057c24 */ /* 0x002fe2000f8e0202 */
[----:B----4-:R-:W-:-:S03]  /*23f70*/  VIADDMNMX R11, R0, R10, R7, PT ;  /* 0x0000000a000b7246 */ /* 0x010fc60003800107 */
[----:B0-----:R-:W-:-:S07]  /*23f80*/  IMAD.WIDE R8, R5, 0x4, R8 ;  /* 0x0000000405087825 */ /* 0x001fce00078e0208 */
.L_x_475:
[----:B------:R-:W4:Y:S01]  /*23f90*/  LDG.E.STRONG.SYS R0, desc[UR6][R8.64] ;  /* 0x0000000608007981 */ /* 0x000f22000c1f5900 */
[----:B------:R-:W-:Y:S05]  /*23fa0*/  YIELD ;  /* 0x0000000000007946 */ /* 0x000fea0003800000 */
[----:B----4-:R-:W-:-:S13]  /*23fb0*/  ISETP.GE.AND P0, PT, R0, R11, PT ;  /* 0x0000000b0000720c */ /* 0x010fda0003f06270 */
[----:B------:R-:W-:Y:S05]  /*23fc0*/  @!P0 BRA `(.L_x_475) ;  /* 0xfffffffc00f08947 */ /* 0x000fea000383ffff */
.L_x_474:
[----:B------:R-:W-:Y:S05]  /*23fd0*/  BSYNC B0 ;  /* 0x0000000000007941 */ /* 0x000fea0003800000 */
.L_x_473:
[----:B------:R-:W4:Y:S01]  /*23fe0*/  LDS R2, [UR4+0xbfbc] ;  /* 0x00bfbc04ff027984 */ /* 0x000f220008000800 */
[----:B------:R-:W0:Y:S03]  /*23ff0*/  LDCU UR5, c[0x0][0x3ac] ;  /* 0x00007580ff0577ac */ /* 0x000e260008000800 */
[----:B------:R-:W1:Y:S01]  /*24000*/  LDS R0, [UR4+0xbfc4] ;  /* 0x00bfc404ff007984 */ /* 0x000e620008000800 */
[----:B0-2---:R-:W-:Y:S01]  /*24010*/  IMAD.U32 R16, RZ, RZ, UR5 ;  /* 0x00000005ff107e24 */ /* 0x005fe2000f8e00ff */
[----:B------:R-:W-:Y:S06]  /*24020*/  MEMBAR.SC.GPU ;  /* 0x0000000000007992 */ /* 0x000fec0000002000 */
[----:B------:R-:W-:-:S00]  /*24030*/  ERRBAR ;  /* 0x00000000000079ab */ /* 0x000fc00000000000 */
[----:B------:R-:W-:Y:S06]  /*24040*/  CGAERRBAR ;  /* 0x00000000000075ab */ /* 0x000fec0000000000 */
[----:B------:R-:W-:Y:S01]  /*24050*/  CCTL.IVALL ;  /* 0x00000000ff00798f */ /* 0x000fe20002000000 */
[----:B------:R-:W-:Y:S01]  /*24060*/  ISETP.GE.AND P0, PT, R16, 0x1, PT ;  /* 0x000000011000780c */ /* 0x000fe20003f06270 */
[----:B------:R-:W-:Y:S05]  /*24070*/  WARPSYNC.ALL ;  /* 0x0000000000007948 */ /* 0x000fea0003800000 */
[----:B------:R-:W-:Y:S01]  /*24080*/  BAR.SYNC.DEFER_BLOCKING 0x0 ;  /* 0x0000000000007b1d */ /* 0x000fe20000010000 */
[----:B----4-:R-:W-:-:S06]  /*24090*/  IMAD R2, R10, R2, RZ ;  /* 0x000000020a027224 */ /* 0x010fcc00078e02ff */
[----:B------:R-:W-:Y:S05]  /*240a0*/  @!P0 BRA `(.L_x_476) ;  /* 0x0000003400588947 */ /* 0x000fea0003800000 */
[----:B------:R-:W-:-:S07]  /*240b0*/  IMAD.MOV.U32 R12, RZ, RZ, RZ ;  /* 0x000000ffff0c7224 */ /* 0x000fce00078e00ff */
.L_x_517:
[----:B0-----:R-:W0:Y:S01]  /*240c0*/  S2UR UR9, SR_CgaCtaId ;  /* 0x00000000000979c3 */ /* 0x001e220000008800 */
[----:B------:R-:W-:Y:S01]  /*240d0*/  UMOV UR8, 0x400 ;  /* 0x0000040000087882 */ /* 0x000fe20000000000 */
[----:B------:R-:W-:Y:S01]  /*240e0*/  BSSY.RECONVERGENT B0, `(.L_x_477) ;  /* 0x0000025000007945 */ /* 0x000fe20003800200 */
[----:B0-----:R-:W-:-:S09]  /*240f0*/  ULEA UR10, UR9, UR8, 0x18 ;  /* 0x00000008090a7291 */ /* 0x001fd2000f8ec0ff */
[----:B-1----:R-:W-:Y:S04]  /*24100*/  LDS R8, [UR10+0xbfc0] ;  /* 0x00bfc00aff087984 */ /* 0x002fe80008000800 */
[----:B------:R-:W0:Y:S04]  /*24110*/  LDS R13, [UR10+0xbfb4] ;  /* 0x00bfb40aff0d7984 */ /* 0x000e280008000800 */
[----:B------:R-:W1:Y:S01]  /*24120*/  LDS R5, [UR10+0xbfb8] ;  /* 0x00bfb80aff057984 */ /* 0x000e620008000800 */
[----:B0-----:R-:W-:-:S05]  /*24130*/  IMAD R11, R8, R13, RZ ;  /* 0x0000000d080b7224 */ /* 0x001fca00078e02ff */
[----:B------:R-:W-:-:S13]  /*24140*/  ISETP.GE.U32.AND P3, PT, R6, R11, PT ;  /* 0x0000000b0600720c */ /* 0x000fda0003f66070 */
[----:B-12---:R-:W-:Y:S05]  /*24150*/  @P3 BRA `(.L_x_478) ;  /* 0x0000000000743947 */ /* 0x006fea0003800000 */
[----:B------:R-:W0:Y:S01]  /*24160*/  I2F.U32.RP R10, R13 ;  /* 0x0000000d000a7306 */ /* 0x000e220000209000 */
[----:B------:R-:W-:Y:S01]  /*24170*/  IMAD.MOV R15, RZ, RZ, -R13 ;  /* 0x000000ffff0f7224 */ /* 0x000fe200078e0a0d */
[----:B------:R-:W-:Y:S01]  /*24180*/  UIADD3 UR4, UPT, UPT, UR8, 0x5c00, URZ ;  /* 0x00005c0008047890 */ /* 0x000fe2000fffe0ff */
[----:B------:R-:W-:Y:S01]  /*24190*/  IMAD R11, R11, R12, R6 ;  /* 0x0000000c0b0b7224 */ /* 0x000fe200078e0206 */
[----:B------:R-:W-:Y:S02]  /*241a0*/  ISETP.NE.U32.AND P2, PT, R13, RZ, PT ;  /* 0x000000ff0d00720c */ /* 0x000fe40003f45070 */
[----:B------:R-:W-:-:S06]  /*241b0*/  ULEA UR4, UR9, UR4, 0x18 ;  /* 0x0000000409047291 */ /* 0x000fcc000f8ec0ff */
[----:B------:R-:W-:Y:S01]  /*241c0*/  LEA R11, R11, UR4, 0x2 ;  /* 0x000000040b0b7c11 */ /* 0x000fe2000f8e10ff */
[----:B0-----:R-:W0:Y:S05]  /*241d0*/  MUFU.RCP R10, R10 ;  /* 0x0000000a000a7308 */ /* 0x001e2a0000001000 */
[----:B------:R-:W1:Y:S01]  /*241e0*/  LDS R11, [R11] ;  /* 0x000000000b0b7984 */ /* 0x000e620000000800 */
[----:B0-----:R-:W-:-:S04]  /*241f0*/  VIADD R8, R10, 0xffffffe ;  /* 0x0ffffffe0a087836 */ /* 0x001fc80000000000 */
[----:B------:R0:W2:Y:S02]  /*24200*/  F2I.FTZ.U32.TRUNC.NTZ R9, R8 ;  /* 0x0000000800097305 */ /* 0x0000a4000021f000 */
[----:B0-----:R-:W-:Y:S01]  /*24210*/  MOV R8, RZ ;  /* 0x000000ff00087202 */ /* 0x001fe20000000f00 */
        /* <DEDUP_REMOVED lines=11> */
[----:B------:R-:W-:Y:S01]  /*242d0*/  IADD3 R8, PT, PT, -R14, RZ, RZ ;  /* 0x000000ff0e087210 */ /* 0x000fe20007ffe1ff */
[----:B------:R-:W-:-:S04]  /*242e0*/  IMAD.IADD R14, R13, 0x1, R14 ;  /* 0x000000010d0e7824 */ /* 0x000fc800078e020e */
[----:B------:R-:W-:-:S04]  /*242f0*/  IMAD R8, R13, R8, R6 ;  /* 0x000000080d087224 */ /* 0x000fc800078e0206 */
[----:B------:R-:W-:-:S05]  /*24300*/  IMAD R8, R14, R5, R8 ;  /* 0x000000050e087224 */ /* 0x000fca00078e0208 */
[----:B------:R-:W-:-:S05]  /*24310*/  LEA R8, R8, UR10, 0x2 ;  /* 0x0000000a08087c11 */ /* 0x000fca000f8e10ff */
[----:B-1----:R0:W-:Y:S02]  /*24320*/  STS [R8], R11 ;  /* 0x0000000b08007388 */ /* 0x0021e40000000800 */
.L_x_478:
[----:B------:R-:W-:Y:S05]  /*24330*/  BSYNC.RECONVERGENT B0 ;  /* 0x0000000000007941 */ /* 0x000fea0003800200 */
.L_x_477:
[----:B------:R-:W0:Y:S01]  /*24340*/  LDS R9, [UR10+0xbfc4] ;  /* 0x00bfc40aff097984 */ /* 0x000e220008000800 */
[----:B------:R-:W1:Y:S01]  /*24350*/  LDCU UR4, c[0x0][0x3b4] ;  /* 0x00007680ff0477ac */ /* 0x000e620008000800 */
[----:B------:R-:W-:Y:S02]  /*24360*/  BSSY.RECONVERGENT B0, `(.L_x_479) ;  /* 0x000002a000007945 */ /* 0x000fe40003800200 */
[----:B------:R-:W1:Y:S01]  /*24370*/  LDS R14, [UR10+0xbfcc] ;  /* 0x00bfcc0aff0e7984 */ /* 0x000e620008000800 */
[----:B0-----:R-:W-:-:S04]  /*24380*/  IMAD R8, R9, R12, RZ ;  /* 0x0000000c09087224 */ /* 0x001fc800078e02ff */
[----:B------:R-:W-:-:S04]  /*24390*/  IMAD.MOV R15, RZ, RZ, -R8 ;  /* 0x000000ffff0f7224 */ /* 0x000fc800078e0a08 */
[----:B-1----:R-:W-:Y:S01]  /*243a0*/  IMAD R15, R15, R14, UR4 ;  /* 0x000000040f0f7e24 */ /* 0x002fe2000f8e020e */
[----:B------:R-:W-:Y:S06]  /*243b0*/  @P3 BRA `(.L_x_480) ;  /* 0x0000000000903947 */ /* 0x000fec0003800000 */
[----:B------:R-:W0:Y:S01]  /*243c0*/  I2F.U32.RP R9, R13 ;  /* 0x0000000d00097306 */ /* 0x000e220000209000 */
[----:B---3--:R-:W-:Y:S01]  /*243d0*/  IADD3 R17, PT, PT, RZ, -R13, RZ ;  /* 0x8000000dff117210 */ /* 0x008fe20007ffe0ff */
[----:B------:R-:W1:Y:S01]  /*243e0*/  LDCU.64 UR4, c[0x0][0x380] ;  /* 0x00007000ff0477ac */ /* 0x000e620008000a00 */
[----:B------:R-:W-:-:S05]  /*243f0*/  ISETP.NE.U32.AND P2, PT, R13, RZ, PT ;  /* 0x000000ff0d00720c */ /* 0x000fca0003f45070 */
[----:B0-----:R-:W0:Y:S02]  /*24400*/  MUFU.RCP R9, R9 ;  /* 0x0000000900097308 */ /* 0x001e240000001000 */
[----:B0-----:R-:W-:Y:S02]  /*24410*/  VIADD R10, R9, 0xffffffe ;  /* 0x0ffffffe090a7836 */ /* 0x001fe40000000000 */
[----:B------:R-:W0:Y:S04]  /*24420*/  LDS R9, [UR10+0xbfd8] ;  /* 0x00bfd80aff097984 */ /* 0x000e280008000800 */
[----:B------:R2:W3:Y:S02]  /*24430*/  F2I.FTZ.U32.TRUNC.NTZ R11, R10 ;  /* 0x0000000a000b7305 */ /* 0x0004e4000021f000 */
[----:B--2---:R-:W-:-:S02]  /*24440*/  IMAD.MOV.U32 R10, RZ, RZ, RZ ;  /* 0x000000ffff0a7224 */ /* 0x004fc400078e00ff */
[----:B---3--:R-:W-:-:S04]  /*24450*/  IMAD R17, R17, R11, RZ ;  /* 0x0000000b11117224 */ /* 0x008fc800078e02ff */
        /* <DEDUP_REMOVED lines=10> */
[----:B------:R-:W-:Y:S02]  /*24500*/  IMAD.MOV R10, RZ, RZ, -R17 ;  /* 0x000000ffff0a7224 */ /* 0x000fe400078e0a11 */
[----:B0-----:R-:W-:Y:S02]  /*24510*/  IMAD R9, R17, R14, R9 ;  /* 0x0000000e11097224 */ /* 0x001fe400078e0209 */
        /* <DEDUP_REMOVED lines=9> */
[----:B------:R-:W-:-:S05]  /*245b0*/  IMAD R16, R17, R5, R16 ;  /* 0x0000000511107224 */ /* 0x000fca00078e0210 */
[----:B------:R-:W-:-:S04]  /*245c0*/  IADD3 R9, PT, PT, R18, R16, R13 ;  /* 0x0000001012097210 */ /* 0x000fc80007ffe00d */
[----:B------:R-:W-:-:S04]  /*245d0*/  IADD3 R9, PT, PT, R8, R9, RZ ;  /* 0x0000000908097210 */ /* 0x000fc80007ffe0ff */
[----:B------:R-:W-:-:S05]  /*245e0*/  LEA R9, R9, UR10, 0x2 ;  /* 0x0000000a09097c11 */ /* 0x000fca000f8e10ff */
[----:B--2---:R0:W-:Y:S02]  /*245f0*/  STS [R9], R10 ;  /* 0x0000000a09007388 */ /* 0x0041e40000000800 */
.L_x_480:
[----:B------:R-:W-:Y:S05]  /*24600*/  BSYNC.RECONVERGENT B0 ;  /* 0x0000000000007941 */ /* 0x000fea0003800200 */
.L_x_479:
[----:B---3--:R-:W1:Y:S01]  /*24610*/  LDS R17, [UR10+0xbfbc] ;  /* 0x00bfbc0aff117984 */ /* 0x008e620008000800 */
[C---:B------:R-:W-:Y:S01]  /*24620*/  IMAD.IADD R16, R13.reuse, 0x1, R8 ;  /* 0x000000010d107824 */ /* 0x040fe200078e0208 */
[----:B------:R-:W-:Y:S01]  /*24630*/  ISETP.GE.AND P0, PT, R13, 0x1, PT ;  /* 0x000000010d00780c */ /* 0x000fe20003f06270 */
[C---:B0-----:R-:W-:Y:S01]  /*24640*/  VIADD R10, R7.reuse, 0xffffffff ;  /* 0xffffffff070a7836 */ /* 0x041fe20000000000 */
[----:B------:R-:W-:Y:S01]  /*24650*/  ISETP.GT.AND P1, PT, R7, 0x1, PT ;  /* 0x000000010700780c */ /* 0x000fe20003f24270 */
[C---:B------:R-:W-:Y:S01]  /*24660*/  IMAD.IADD R9, R13.reuse, 0x1, R16 ;  /* 0x000000010d097824 */ /* 0x040fe200078e0210 */
[----:B------:R-:W-:Y:S02]  /*24670*/  BSSY.RECONVERGENT B0, `(.L_x_481) ;  /* 0x0000053000007945 */ /* 0x000fe40003800200 */
[----:B------:R-:W-:Y:S02]  /*24680*/  SEL R8, R8, RZ, P1 ;  /* 0x000000ff08087207 */ /* 0x000fe40000800000 */
[----:B------:R-:W-:Y:S01]  /*24690*/  ISETP.GE.U32.OR P2, PT, R6, R9, !P0 ;  /* 0x000000090600720c */ /* 0x000fe20004746470 */
[----:B------:R-:W-:-:S02]  /*246a0*/  IMAD R9, R13, R14, R13 ;  /* 0x0000000e0d097224 */ /* 0x000fc400078e020d */
[----:B-1----:R-:W-:-:S05]  /*246b0*/  IMAD R17, R10, R17, R6 ;  /* 0x000000110a117224 */ /* 0x002fca00078e0206 */
[----:B------:R-:W-:-:S05]  /*246c0*/  IADD3 R8, PT, PT, R17, -R9, -R8 ;  /* 0x8000000911087210 */ /* 0x000fca0007ffe808 */
[----:B------:R-:W-:Y:S05]  /*246d0*/  @P2 BRA `(.L_x_482) ;  /* 0x0000000400302947 */ /* 0x000fea0003800000 */
[C---:B------:R-:W-:Y:S01]  /*246e0*/  ISETP.GE.U32.AND P2, PT, R13.reuse, 0x4, PT ;  /* 0x000000040d00780c */ /* 0x040fe20003f46070 */
[----:B------:R-:W-:Y:S01]  /*246f0*/  IMAD.MOV.U32 R20, RZ, RZ, R6 ;  /* 0x000000ffff147224 */ /* 0x000fe200078e0006 */
[----:B------:R-:W-:Y:S02]  /*24700*/  LOP3.LUT P1, RZ, R13, 0x3, RZ, 0xc0, !PT ;  /* 0x000000030dff7812 */ /* 0x000fe4000782c0ff */
[----:B------:R-:W-:Y:S02]  /*24710*/  MOV R19, R8 ;  /* 0x0000000800137202 */ /* 0x000fe40000000f00 */
[----:B------:R-:W-:-:S07]  /*24720*/  SHF.R.S32.HI R18, RZ, 0x1f, R15 ;  /* 0x0000001fff127819 */ /* 0x000fce000001140f */
[----:B------:R-:W-:Y:S05]  /*24730*/  @!P2 BRA `(.L_x_483) ;  /* 0x0000000000a0a947 */ /* 0x000fea0003800000 */
[----:B------:R-:W-:Y:S01]  /*24740*/  IMAD.MOV.U32 R20, RZ, RZ, R6 ;  /* 0x000000ffff147224 */ /* 0x000fe200078e0006 */
[----:B------:R-:W-:Y:S01]  /*24750*/  LOP3.LUT R24, R13, 0x7ffffffc, RZ, 0xc0, !PT ;  /* 0x7ffffffc0d187812 */ /* 0x000fe200078ec0ff */
[----:B------:R-:W0:Y:S01]  /*24760*/  LDCU.64 UR12, c[0x0][0x380] ;  /* 0x00007000ff0c77ac */ /* 0x000e220008000a00 */
[----:B------:R-:W-:-:S05]  /*24770*/  UMOV UR4, URZ ;  /* 0x000000ff00047c82 */ /* 0x000fca0008000000 */
.L_x_484:
[----:B------:R-:W-:-:S04]  /*24780*/  IADD3 R9, P2, PT, R15, R19, RZ ;  /* 0x000000130f097210 */ /* 0x000fc80007f5e0ff */
[----:B-1----:R-:W-:Y:S02]  /*24790*/  LEA.HI.X.SX32 R10, R19, R18, 0x1, P2 ;  /* 0x00000012130a7211 */ /* 0x002fe400010f0eff */
[----:B0-----:R-:W-:-:S04]  /*247a0*/  LEA R8, P2, R9, UR12, 0x2 ;  /* 0x0000000c09087c11 */ /* 0x001fc8000f8410ff */
[----:B------:R-:W-:-:S05]  /*247b0*/  LEA.HI.X R9, R9, UR13, R10, 0x2, P2 ;  /* 0x0000000d09097c11 */ /* 0x000fca00090f140a */
[----:B------:R-:W2:Y:S01]  /*247c0*/  LDG.E.STRONG.SYS R21, desc[UR6][R8.64] ;  /* 0x0000000608157981 */ /* 0x000ea2000c1f5900 */
[----:B------:R-:W-:-:S05]  /*247d0*/  IMAD.IADD R19, R19, 0x1, R14 ;  /* 0x0000000113137824 */ /* 0x000fca00078e020e */
[----:B------:R-:W-:-:S04]  /*247e0*/  IADD3 R11, P2, PT, R15, R19, RZ ;  /* 0x000000130f0b7210 */ /* 0x000fc80007f5e0ff */
[----:B------:R-:W-:Y:S02]  /*247f0*/  LEA.HI.X.SX32 R22, R19, R18, 0x1, P2 ;  /* 0x0000001213167211 */ /* 0x000fe400010f0eff */
[----:B------:R-:W-:-:S04]  /*24800*/  LEA R10, P2, R11, UR12, 0x2 ;  /* 0x0000000c0b0a7c11 */ /* 0x000fc8000f8410ff */
[----:B------:R-:W-:Y:S02]  /*24810*/  LEA.HI.X R11, R11, UR13, R22, 0x2, P2 ;  /* 0x0000000d0b0b7c11 */ /* 0x000fe400090f1416 */
[----:B------:R-:W-:-:S05]  /*24820*/  LEA R22, R20, UR10, 0x2 ;  /* 0x0000000a14167c11 */ /* 0x000fca000f8e10ff */
[----:B--2---:R0:W-:Y:S04]  /*24830*/  STS [R22], R21 ;  /* 0x0000001516007388 */ /* 0x0041e80000000800 */
[----:B------:R-:W2:Y:S01]  /*24840*/  LDG.E.STRONG.SYS R23, desc[UR6][R10.64] ;  /* 0x000000060a177981 */ /* 0x000ea2000c1f5900 */
[----:B------:R-:W-:-:S04]  /*24850*/  IADD3 R19, PT, PT, R19, R14, RZ ;  /* 0x0000000e13137210 */ /* 0x000fc80007ffe0ff */
[----:B------:R-:W-:-:S04]  /*24860*/  IADD3 R25, P2, PT, R15, R19, RZ ;  /* 0x000000130f197210 */ /* 0x000fc80007f5e0ff */
[----:B------:R-:W-:Y:S02]  /*24870*/  LEA.HI.X.SX32 R26, R19, R18, 0x1, P2 ;  /* 0x00000012131a7211 */ /* 0x000fe400010f0eff */
[----:B------:R-:W-:-:S04]  /*24880*/  LEA R8, P2, R25, UR12, 0x2 ;  /* 0x0000000c19087c11 */ /* 0x000fc8000f8410ff */
[----:B------:R-:W-:Y:S01]  /*24890*/  LEA.HI.X R9, R25, UR13, R26, 0x2, P2 ;  /* 0x0000000d19097c11 */ /* 0x000fe200090f141a */
[----:B------:R-:W-:Y:S02]  /*248a0*/  IMAD R26, R5, 0x4, R22 ;  /* 0x00000004051a7824 */ /* 0x000fe400078e0216 */
[----:B------:R-:W-:-:S03]  /*248b0*/  IMAD.IADD R19, R19, 0x1, R14 ;  /* 0x0000000113137824 */ /* 0x000fc600078e020e */
[----:B--2---:R1:W-:Y:S04]  /*248c0*/  STS [R26], R23 ;  /* 0x000000171a007388 */ /* 0x0043e80000000800 */
[----:B------:R-:W2:Y:S01]  /*248d0*/  LDG.E.STRONG.SYS R8, desc[UR6][R8.64] ;  /* 0x0000000608087981 */ /* 0x000ea2000c1f5900 */
[----:B0-----:R-:W-:-:S04]  /*248e0*/  IADD3 R21, P2, PT, R15, R19, RZ ;  /* 0x000000130f157210 */ /* 0x001fc80007f5e0ff */
[----:B------:R-:W-:Y:S02]  /*248f0*/  LEA.HI.X.SX32 R22, R19, R18, 0x1, P2 ;  /* 0x0000001213167211 */ /* 0x000fe400010f0eff */
[----:B------:R-:W-:-:S04]  /*24900*/  LEA R10, P2, R21, UR12, 0x2 ;  /* 0x0000000c150a7c11 */ /* 0x000fc8000f8410ff */
[----:B------:R-:W-:Y:S01]  /*24910*/  LEA.HI.X R11, R21, UR13, R22, 0x2, P2 ;  /* 0x0000000d150b7c11 */ /* 0x000fe200090f1416 */
[----:B------:R-:W-:-:S05]  /*24920*/  IMAD R21, R5, 0x4, R26 ;  /* 0x0000000405157824 */ /* 0x000fca00078e021a */
[----:B--2---:R1:W-:Y:S04]  /*24930*/  STS [R21], R8 ;  /* 0x0000000815007388 */ /* 0x0043e80000000800 */
[----:B------:R-:W2:Y:S01]  /*24940*/  LDG.E.STRONG.SYS R10, desc[UR6][R10.64] ;  /* 0x000000060a0a7981 */ /* 0x000ea2000c1f5900 */
[C---:B------:R-:W-:Y:S01]  /*24950*/  LEA R25, R5.reuse, R21, 0x2 ;  /* 0x0000001505197211 */ /* 0x040fe200078e10ff */
[----:B------:R-:W-:Y:S01]  /*24960*/  UIADD3 UR4, UPT, UPT, UR4, 0x4, URZ ;  /* 0x0000000404047890 */ /* 0x000fe2000fffe0ff */
[----:B------:R-:W-:Y:S02]  /*24970*/  IMAD R20, R5, 0x4, R20 ;  /* 0x0000000405147824 */ /* 0x000fe400078e0214 */
[----:B------:R-:W-:-:S03]  /*24980*/  IMAD.IADD R19, R19, 0x1, R14 ;  /* 0x0000000113137824 */ /* 0x000fc600078e020e */
[----:B------:R-:W-:Y:S01]  /*24990*/  ISETP.NE.AND P2, PT, R24, UR4, PT ;  /* 0x0000000418007c0c */ /* 0x000fe2000bf45270 */
[----:B--2---:R1:W-:-:S12]  /*249a0*/  STS [R25], R10 ;  /* 0x0000000a19007388 */ /* 0x0043d80000000800 */
[----:B------:R-:W-:Y:S05]  /*249b0*/  @P2 BRA `(.L_x_484) ;  /* 0xfffffffc00702947 */ /* 0x000fea000383ffff */
.L_x_483:
[----:B------:R-:W-:Y:S05]  /*249c0*/  @!P1 BRA `(.L_x_482) ;  /* 0x0000000000749947 */ /* 0x000fea0003800000 */
[----:B------:R-:W0:Y:S01]  /*249d0*/  LDCU.64 UR4, c[0x0][0x380] ;  /* 0x00007000ff0477ac */ /* 0x000e220008000a00 */
[----:B------:R-:W-:-:S04]  /*249e0*/  IADD3 R9, P1, PT, R15, R19, RZ ;  /* 0x000000130f097210 */ /* 0x000fc80007f3e0ff */
[----:B-1----:R-:W-:Y:S02]  /*249f0*/  LEA.HI.X.SX32 R10, R19, R18, 0x1, P1 ;  /* 0x00000012130a7211 */ /* 0x002fe400008f0eff */
[----:B0-----:R-:W-:-:S04]  /*24a00*/  LEA R8, P1, R9, UR4, 0x2 ;  /* 0x0000000409087c11 */ /* 0x001fc8000f8210ff */
[----:B------:R-:W-:-:S05]  /*24a10*/  LEA.HI.X R9, R9, UR5, R10, 0x2, P1 ;  /* 0x0000000509097c11 */ /* 0x000fca00088f140a */
[----:B------:R-:W2:Y:S01]  /*24a20*/  LDG.E.STRONG.SYS R8, desc[UR6][R8.64] ;  /* 0x0000000608087981 */ /* 0x000ea2000c1f5900 */
[----:B------:R-:W-:Y:S02]  /*24a30*/  LEA R11, R20, UR10, 0x2 ;  /* 0x0000000a140b7c11 */ /* 0x000fe4000f8e10ff */
[----:B------:R-:W-:-:S04]  /*24a40*/  LOP3.LUT R10, R13, 0x3, RZ, 0xc0, !PT ;  /* 0x000000030d0a7812 */ /* 0x000fc800078ec0ff */
[----:B------:R-:W-:Y:S01]  /*24a50*/  ISETP.NE.AND P1, PT, R10, 0x1, PT ;  /* 0x000000010a00780c */ /* 0x000fe20003f25270 */
[----:B--2---:R0:W-:-:S12]  /*24a60*/  STS [R11], R8 ;  /* 0x000000080b007388 */ /* 0x0041d80000000800 */
[----:B------:R-:W-:Y:S05]  /*24a70*/  @!P1 BRA `(.L_x_482) ;  /* 0x0000000000489947 */ /* 0x000fea0003800000 */
[----:B------:R-:W-:-:S05]  /*24a80*/  IMAD.IADD R19, R19, 0x1, R14 ;  /* 0x0000000113137824 */ /* 0x000fca00078e020e */
[----:B------:R-:W-:-:S04]  /*24a90*/  IADD3 R9, P1, PT, R15, R19, RZ ;  /* 0x000000130f097210 */ /* 0x000fc80007f3e0ff */
[----:B------:R-:W-:Y:S02]  /*24aa0*/  LEA.HI.X.SX32 R20, R19, R18, 0x1, P1 ;  /* 0x0000001213147211 */ /* 0x000fe400008f0eff */
[----:B0-----:R-:W-:-:S04]  /*24ab0*/  LEA R8, P1, R9, UR4, 0x2 ;  /* 0x0000000409087c11 */ /* 0x001fc8000f8210ff */
[----:B------:R-:W-:-:S05]  /*24ac0*/  LEA.HI.X R9, R9, UR5, R20, 0x2, P1 ;  /* 0x0000000509097c11 */ /* 0x000fca00088f1414 */
[----:B------:R-:W2:Y:S01]  /*24ad0*/  LDG.E.STRONG.SYS R8, desc[UR6][R8.64] ;  /* 0x0000000608087981 */ /* 0x000ea2000c1f5900 */
[----:B------:R-:W-:Y:S01]  /*24ae0*/  LEA R11, R5, R11, 0x2 ;  /* 0x0000000b050b7211 */ /* 0x000fe200078e10ff */
[----:B------:R-:W-:Y:S01]  /*24af0*/  IMAD.IADD R14, R19, 0x1, R14 ;  /* 0x00000001130e7824 */ /* 0x000fe200078e020e */
[----:B------:R-:W-:-:S03]  /*24b00*/  ISETP.NE.AND P1, PT, R10, 0x2, PT ;  /* 0x000000020a00780c */ /* 0x000fc60003f25270 */
[----:B--2---:R2:W-:Y:S10]  /*24b10*/  STS [R11], R8 ;  /* 0x000000080b007388 */ /* 0x0045f40000000800 */
[----:B------:R-:W-:Y:S05]  /*24b20*/  @!P1 BRA `(.L_x_482) ;  /* 0x00000000001c9947 */ /* 0x000fea0003800000 */
[----:B------:R-:W-:-:S04]  /*24b30*/  IADD3 R15, P1, PT, R15, R14, RZ ;  /* 0x0000000e0f0f7210 */ /* 0x000fc80007f3e0ff */
[----:B------:R-:W-:Y:S02]  /*24b40*/  LEA.HI.X.SX32 R18, R14, R18, 0x1, P1 ;  /* 0x000000120e127211 */ /* 0x000fe400008f0eff */
[----:B--2---:R-:W-:-:S04]  /*24b50*/  LEA R8, P1, R15, UR4, 0x2 ;  /* 0x000000040f087c11 */ /* 0x004fc8000f8210ff */
[----:B------:R-:W-:-:S05]  /*24b60*/  LEA.HI.X R9, R15, UR5, R18, 0x2, P1 ;  /* 0x000000050f097c11 */ /* 0x000fca00088f1412 */
[----:B------:R-:W2:Y:S01]  /*24b70*/  LDG.E.STRONG.SYS R8, desc[UR6][R8.64] ;  /* 0x0000000608087981 */ /* 0x000ea2000c1f5900 */
[----:B------:R-:W-:-:S05]  /*24b80*/  IMAD R11, R5, 0x4, R11 ;  /* 0x00000004050b7824 */ /* 0x000fca00078e020b */
[----:B--2---:R3:W-:Y:S02]  /*24b90*/  STS [R11], R8 ;  /* 0x000000080b007388 */ /* 0x0047e40000000800 */
.L_x_482:
[----:B------:R-:W-:Y:S05]  /*24ba0*/  BSYNC.RECONVERGENT B0 ;  /* 0x0000000000007941 */ /* 0x000fea0003800200 */
.L_x_481:
[----:B0123--:R-:W0:Y:S01]  /*24bb0*/  LDS R8, [UR10+0xbfd8] ;  /* 0x00bfd80aff087984 */ /* 0x00fe220008000800 */
[----:B------:R-:W1:Y:S01]  /*24bc0*/  LDC R11, c[0x0][0x3ac] ;  /* 0x0000eb00ff0b7b82 */ /* 0x000e620000000800 */
[----:B------:R-:W-:Y:S01]  /*24bd0*/  ISETP.GE.AND P1, PT, R7, 0x2, PT ;  /* 0x000000020700780c */ /* 0x000fe20003f26270 */
[----:B------:R-:W-:Y:S01]  /*24be0*/  BSSY.RECONVERGENT B0, `(.L_x_485) ;  /* 0x00000be000007945 */ /* 0x000fe20003800200 */
[----:B------:R-:W-:-:S05]  /*24bf0*/  ISETP.GE.U32.AND P2, PT, R6, R16, PT ;  /* 0x000000100600720c */ /* 0x000fca0003f46070 */
[----:B------:R-:W1:Y:S06]  /*24c00*/  LDC R10, c[0x0][0x398] ;  /* 0x0000e600ff0a7b82 */ /* 0x000e6c0000000800 */
[----:B------:R-:W-:Y:S01]  /*24c10*/  @P1 LEA.HI R9, R13, R13, RZ, 0x1 ;  /* 0x0000000d0d091211 */ /* 0x000fe200078f08ff */
[----:B-1----:R-:W-:-:S03]  /*24c20*/  IMAD R10, R10, R11, R12 ;  /* 0x0000000b0a0a7224 */ /* 0x002fc600078e020c */
[----:B------:R-:W-:Y:S01]  /*24c30*/  @P1 SHF.R.S32.HI R11, RZ, 0x1, R9 ;  /* 0x00000001ff0b1819 */ /* 0x000fe20000011409 */
[----:B------:R-:W-:-:S03]  /*24c40*/  IMAD R9, R13, R10, RZ ;  /* 0x0000000a0d097224 */ /* 0x000fc600078e02ff */
[----:B------:R-:W-:Y:S01]  /*24c50*/  @P1 IADD3 R11, PT, PT, -R11, RZ, RZ ;  /* 0x000000ff0b0b1210 */ /* 0x000fe20007ffe1ff */
[----:B0-----:R-:W-:-:S04]  /*24c60*/  IMAD.IADD R8, R13, 0x1, R8 ;  /* 0x000000010d087824 */ /* 0x001fc800078e0208 */
[----:B------:R-:W-:-:S04]  /*24c70*/  IMAD R9, R9, R8, RZ ;  /* 0x0000000809097224 */ /* 0x000fc800078e02ff */
[----:B------:R-:W-:Y:S01]  /*24c80*/  @P1 IMAD R9, R12, R11, R9 ;  /* 0x0000000b0c091224 */ /* 0x000fe200078e0209 */
[----:B------:R-:W-:Y:S06]  /*24c90*/  @P2 BRA `(.L_x_486) ;  /* 0x0000000800c82947 */ /* 0x000fec0003800000 */
[----:B------:R-:W-:Y:S01]  /*24ca0*/  IMAD.IADD R11, R17, 0x1, R9 ;  /* 0x00000001110b7824 */ /* 0x000fe200078e0209 */
        /* <DEDUP_REMOVED lines=8> */
[----:B------:R-:W-:Y:S02]  /*24d30*/  IMAD.MOV.U32 R26, RZ, RZ, R6 ;  /* 0x000000ffff1a7224 */ /* 0x000fe400078e0006 */
[----:B------:R-:W-:-:S13]  /*24d40*/  ISETP.GT.AND P0, PT, R10, RZ, PT ;  /* 0x000000ff0a00720c */ /* 0x000fda0003f04270 */
[----:B------:R-:W-:Y:S05]  /*24d50*/  @!P0 BRA `(.L_x_488) ;  /* 0x0000000400f88947 */ /* 0x000fea0003800000 */
[----:B------:R-:W-:Y:S02]  /*24d60*/  IADD3 R13, PT, PT, R10, -UR4, RZ ;  /* 0x800000040a0d7c10 */ /* 0x000fe4000fffe0ff */
[----:B------:R-:W-:Y:S02]  /*24d70*/  PLOP3.LUT P0, PT, PT, PT, PT, 0x80, 0x8 ;  /* 0x000000000008781c */ /* 0x000fe40003f0f070 */
[----:B------:R-:W-:-:S13]  /*24d80*/  ISETP.GT.AND P1, PT, R13, 0xc, PT ;  /* 0x0000000c0d00780c */ /* 0x000fda0003f24270 */
[----:B------:R-:W-:Y:S05]  /*24d90*/  @!P1 BRA `(.L_x_489) ;  /* 0x0000000400389947 */ /* 0x000fea0003800000 */
[----:B------:R-:W-:Y:S01]  /*24da0*/  PLOP3.LUT P0, PT, PT, PT, PT, 0x8, 0x80 ;  /* 0x000000000080781c */ /* 0x000fe20003f0e170 */
[----:B------:R-:W-:-:S12]  /*24db0*/  VIADD R13, R10, 0xfffffff4 ;  /* 0xfffffff40a0d7836 */ /* 0x000fd80000000000 */
.L_x_490:
[----:B--2---:R-:W1:Y:S02]  /*24dc0*/  LDC.64 R16, c[0x0][0x3a0] ;  /* 0x0000e800ff107b82 */ /* 0x004e640000000a00 */
[----:B-1----:R-:W-:-:S05]  /*24dd0*/  IMAD.WIDE R24, R11, 0x4, R16 ;  /* 0x000000040b187825 */ /* 0x002fca00078e0210 */
[----:B------:R-:W2:Y:S01]  /*24de0*/  LDG.E.STRONG.SYS R27, desc[UR6][R24.64] ;  /* 0x00000006181b7981 */ /* 0x000ea2000c1f5900 */
[----:B------:R-:W-:Y:S01]  /*24df0*/  LEA R28, R26, UR10, 0x2 ;  /* 0x0000000a1a1c7c11 */ /* 0x000fe2000f8e10ff */
[----:B------:R-:W-:-:S04]  /*24e00*/  IMAD.WIDE R22, R8, 0x4, R24 ;  /* 0x0000000408167825 */ /* 0x000fc800078e0218 */
[----:B--2---:R-:W-:Y:S04]  /*24e10*/  STS [R28], R27 ;  /* 0x0000001b1c007388 */ /* 0x004fe80000000800 */
[----:B------:R-:W2:Y:S01]  /*24e20*/  LDG.E.STRONG.SYS R29, desc[UR6][R22.64] ;  /* 0x00000006161d7981 */ /* 0x000ea2000c1f5900 */
[----:B------:R-:W-:Y:S02]  /*24e30*/  IMAD R24, R5, 0x4, R28 ;  /* 0x0000000405187824 */ /* 0x000fe400078e021c */
[----:B------:R-:W-:-:S03]  /*24e40*/  IMAD.WIDE R20, R8, 0x4, R22 ;  /* 0x0000000408147825 */ /* 0x000fc600078e0216 */
[----:B--2---:R1:W-:Y:S04]  /*24e50*/  STS [R24], R29 ;  /* 0x0000001d18007388 */ /* 0x0043e80000000800 */
[----:B------:R-:W2:Y:S01]  /*24e60*/  LDG.E.STRONG.SYS R25, desc[UR6][R20.64] ;  /* 0x0000000614197981 */ /* 0x000ea2000c1f5900 */
[----:B------:R-:W-:-:S04]  /*24e70*/  IMAD.WIDE R18, R8, 0x4, R20 ;  /* 0x0000000408127825 */ /* 0x000fc800078e0214 */
[----:B-1----:R-:W-:Y:S01]  /*24e80*/  IMAD R29, R5, 0x4, R24 ;  /* 0x00000004051d7824 */ /* 0x002fe200078e0218 */
[----:B------:R-:W-:-:S04]  /*24e90*/  LEA R11, R8, R11, 0x2 ;  /* 0x0000000b080b7211 */ /* 0x000fc800078e10ff */
[----:B--2---:R-:W-:Y:S04]  /*24ea0*/  STS [R29], R25 ;  /* 0x000000191d007388 */ /* 0x004fe80000000800 */
[----:B------:R1:W2:Y:S01]  /*24eb0*/  LDG.E.STRONG.SYS R18, desc[UR6][R18.64] ;  /* 0x0000000612127981 */ /* 0x0002a2000c1f5900 */
[----:B------:R-:W-:-:S04]  /*24ec0*/  IMAD.WIDE R22, R11, 0x4, R16 ;  /* 0x000000040b167825 */ /* 0x000fc800078e0210 */
[----:B-1----:R-:W-:-:S05]  /*24ed0*/  IMAD R19, R5, 0x4, R29 ;  /* 0x0000000405137824 */ /* 0x002fca00078e021d */
[----:B--2---:R1:W-:Y:S04]  /*24ee0*/  STS [R19], R18 ;  /* 0x0000001213007388 */ /* 0x0043e80000000800 */
[----:B-1----:R-:W2:Y:S01]  /*24ef0*/  LDG.E.STRONG.SYS R18, desc[UR6][R22.64] ;  /* 0x0000000616127981 */ /* 0x002ea2000c1f5900 */
[----:B------:R-:W-:Y:S02]  /*24f00*/  IMAD R28, R5, 0x4, R26 ;  /* 0x00000004051c7824 */ /* 0x000fe400078e021a */
[----:B------:R-:W-:-:S03]  /*24f10*/  IMAD.WIDE R26, R8, 0x4, R22 ;  /* 0x00000004081a7825 */ /* 0x000fc600078e0216 */
[----:B------:R-:W-:-:S05]  /*24f20*/  LEA R20, R28, UR10, 0x2 ;  /* 0x0000000a1c147c11 */ /* 0x000fca000f8e10ff */
[----:B--2---:R1:W-:Y:S04]  /*24f30*/  STS [R20], R18 ;  /* 0x0000001214007388 */ /* 0x0043e80000000800 */
[----:B------:R-:W2:Y:S01]  /*24f40*/  LDG.E.STRONG.SYS R29, desc[UR6][R26.64] ;  /* 0x000000061a1d7981 */ /* 0x000ea2000c1f5900 */
[----:B------:R-:W-:Y:S02]  /*24f50*/  IMAD R22, R5, 0x4, R20 ;  /* 0x0000000405167824 */ /* 0x000fe400078e0214 */
[----:B------:R-:W-:-:S03]  /*24f60*/  IMAD.WIDE R24, R8, 0x4, R26 ;  /* 0x0000000408187825 */ /* 0x000fc600078e021a */
[----:B--2---:R-:W-:Y:S04]  /*24f70*/  STS [R22], R29 ;  /* 0x0000001d16007388 */ /* 0x004fe80000000800 */
[----:B------:R-:W2:Y:S01]  /*24f80*/  LDG.E.STRONG.SYS R26, desc[UR6][R24.64] ;  /* 0x00000006181a7981 */ /* 0x000ea2000c1f5900 */
[----:B------:R-:W-:Y:S01]  /*24f90*/  LEA R27, R5, R22, 0x2 ;  /* 0x00000016051b7211 */ /* 0x000fe200078e10ff */
[----:B-1----:R-:W-:-:S04]  /*24fa0*/  IMAD.WIDE R20, R8, 0x4, R24 ;  /* 0x0000000408147825 */ /* 0x002fc800078e0218 */
[----:B------:R-:W-:Y:S01]  /*24fb0*/  IMAD R11, R8, 0x4, R11 ;  /* 0x00000004080b7824 */ /* 0x000fe200078e020b */
[----:B--2---:R1:W-:Y:S04]  /*24fc0*/  STS [R27], R26 ;  /* 0x0000001a1b007388 */ /* 0x0043e80000000800 */
[----:B------:R-:W2:Y:S01]  /*24fd0*/  LDG.E.STRONG.SYS R24, desc[UR6][R20.64] ;  /* 0x0000000614187981 */ /* 0x000ea2000c1f5900 */
[----:B------:R-:W-:Y:S02]  /*24fe0*/  IMAD R25, R5, 0x4, R27 ;  /* 0x0000000405197824 */ /* 0x000fe400078e021b */
[----:B------:R-:W-:-:S04]  /*24ff0*/  IMAD.WIDE R18, R11, 0x4, R16 ;  /* 0x000000040b127825 */ /* 0x000fc800078e0210 */
[----:B------:R-:W-:Y:S01]  /*25000*/  IMAD R28, R5, 0x4, R28 ;  /* 0x00000004051c7824 */ /* 0x000fe200078e021c */
[----:B--2---:R2:W-:Y:S04]  /*25010*/  STS [R25], R24 ;  /* 0x0000001819007388 */ /* 0x0045e80000000800 */
[----:B-1----:R-:W3:Y:S01]  /*25020*/  LDG.E.STRONG.SYS R26, desc[UR6][R18.64] ;  /* 0x00000006121a7981 */ /* 0x002ee2000c1f5900 */
[----:B------:R-:W-:Y:S01]  /*25030*/  LEA R29, R28, UR10, 0x2 ;  /* 0x0000000a1c1d7c11 */ /* 0x000fe2000f8e10ff */
[----:B------:R-:W-:-:S04]  /*25040*/  IMAD.WIDE R22, R8, 0x4, R18 ;  /* 0x0000000408167825 */ /* 0x000fc800078e0212 */
[----:B---3--:R1:W-:Y:S04]  /*25050*/  STS [R29], R26 ;  /* 0x0000001a1d007388 */ /* 0x0083e80000000800 */
[----:B------:R-:W3:Y:S01]  /*25060*/  LDG.E.STRONG.SYS R27, desc[UR6][R22.64] ;  /* 0x00000006161b7981 */ /* 0x000ee2000c1f5900 */
[----:B--2---:R-:W-:Y:S01]  /*25070*/  LEA R24, R5, R29, 0x2 ;  /* 0x0000001d05187211 */ /* 0x004fe200078e10ff */
[----:B------:R-:W-:-:S04]  /*25080*/  IMAD.WIDE R20, R8, 0x4, R22 ;  /* 0x0000000408147825 */ /* 0x000fc800078e0216 */
[----:B---3--:R-:W-:Y:S04]  /*25090*/  STS [R24], R27 ;  /* 0x0000001b18007388 */ /* 0x008fe80000000800 */
[----:B------:R-:W2:Y:S01]  /*250a0*/  LDG.E.STRONG.SYS R22, desc[UR6][R20.64] ;  /* 0x0000000614167981 */ /* 0x000ea2000c1f5900 */
[----:B------:R-:W-:Y:S02]  /*250b0*/  IMAD R25, R5, 0x4, R24 ;  /* 0x0000000405197824 */ /* 0x000fe400078e0218 */
[----:B------:R-:W-:-:S04]  /*250c0*/  IMAD.WIDE R18, R8, 0x4, R20 ;  /* 0x0000000408127825 */ /* 0x000fc800078e0214 */
[----:B------:R-:W-:Y:S01]  /*250d0*/  IMAD R11, R8, 0x4, R11 ;  /* 0x00000004080b7824 */ /* 0x000fe200078e020b */
[----:B--2---:R2:W-:Y:S04]  /*250e0*/  STS [R25], R22 ;  /* 0x0000001619007388 */ /* 0x0045e80000000800 */
[----:B------:R-:W3:Y:S01]  /*250f0*/  LDG.E.STRONG.SYS R23, desc[UR6][R18.64] ;  /* 0x0000000612177981 */ /* 0x000ee2000c1f5900 */
[----:B-1----:R-:W-:Y:S02]  /*25100*/  IMAD R29, R5, 0x4, R25 ;  /* 0x00000004051d7824 */ /* 0x002fe400078e0219 */
[----:B------:R-:W-:Y:S01]  /*25110*/  IMAD.WIDE R16, R11, 0x4, R16 ;  /* 0x000000040b107825 */ /* 0x000fe200078e0210 */
[----:B------:R-:W-:Y:S02]  /*25120*/  LEA R26, R5, R28, 0x2 ;  /* 0x0000001c051a7211 */ /* 0x000fe400078e10ff */
[----:B---3--:R1:W-:Y:S04]  /*25130*/  STS [R29], R23 ;  /* 0x000000171d007388 */ /* 0x0083e80000000800 */
[----:B--2---:R-:W2:Y:S01]  /*25140*/  LDG.E.STRONG.SYS R22, desc[UR6][R16.64] ;  /* 0x0000000610167981 */ /* 0x004ea2000c1f5900 */
[----:B------:R-:W-:Y:S01]  /*25150*/  LEA R24, R26, UR10, 0x2 ;  /* 0x0000000a1a187c11 */ /* 0x000fe2000f8e10ff */
[----:B------:R-:W-:-:S04]  /*25160*/  IMAD.WIDE R20, R8, 0x4, R16 ;  /* 0x0000000408147825 */ /* 0x000fc800078e0210 */
[----:B--2---:R2:W-:Y:S04]  /*25170*/  STS [R24], R22 ;  /* 0x0000001618007388 */ /* 0x0045e80000000800 */
[----:B------:R-:W3:Y:S01]  /*25180*/  LDG.E.STRONG.SYS R25, desc[UR6][R20.64] ;  /* 0x0000000614197981 */ /* 0x000ee2000c1f5900 */
[----:B------:R-:W-:Y:S02]  /*25190*/  IMAD R28, R5, 0x4, R24 ;  /* 0x00000004051c7824 */ /* 0x000fe400078e0218 */
[----:B------:R-:W-:-:S03]  /*251a0*/  IMAD.WIDE R18, R8, 0x4, R20 ;  /* 0x0000000408127825 */ /* 0x000fc600078e0214 */
[----:B---3--:R2:W-:Y:S04]  /*251b0*/  STS [R28], R25 ;  /* 0x000000191c007388 */ /* 0x0085e80000000800 */
[----:B------:R-:W3:Y:S01]  /*251c0*/  LDG.E.STRONG.SYS R27, desc[UR6][R18.64] ;  /* 0x00000006121b7981 */ /* 0x000ee2000c1f5900 */
[----:B-1----:R-:W-:Y:S02]  /*251d0*/  IMAD R23, R5, 0x4, R28 ;  /* 0x0000000405177824 */ /* 0x002fe400078e021c */
[----:B------:R-:W-:-:S03]  /*251e0*/  IMAD.WIDE R16, R8, 0x4, R18 ;  /* 0x0000000408107825 */ /* 0x000fc600078e0212 */
[----:B---3--:R2:W-:Y:S04]  /*251f0*/  STS [R23], R27 ;  /* 0x0000001b17007388 */ /* 0x0085e80000000800 */
[----:B------:R-:W3:Y:S01]  /*25200*/  LDG.E.STRONG.SYS R16, desc[UR6][R16.64] ;  /* 0x0000000610107981 */ /* 0x000ee2000c1f5900 */
[C---:B------:R-:W-:Y:S01]  /*25210*/  IMAD R29, R5.reuse, 0x4, R23 ;  /* 0x00000004051d7824 */ /* 0x040fe200078e0217 */
[----:B------:R-:W-:Y:S01]  /*25220*/  UIADD3 UR4, UPT, UPT, UR4, 0x10, URZ ;  /* 0x0000001004047890 */ /* 0x000fe2000fffe0ff */
[----:B------:R-:W-:Y:S01]  /*25230*/  LEA R26, R5, R26, 0x2 ;  /* 0x0000001a051a7211 */ /* 0x000fe200078e10ff */
[----:B------:R-:W-:-:S04]  /*25240*/  IMAD R11, R8, 0x4, R11 ;  /* 0x00000004080b7824 */ /* 0x000fc800078e020b */
[----:B------:R-:W-:Y:S01]  /*25250*/  ISETP.LE.AND P1, PT, R13, UR4, PT ;  /* 0x000000040d007c0c */ /* 0x000fe2000bf23270 */
[----:B---3--:R2:W-:-:S12]  /*25260*/  STS [R29], R16 ;  /* 0x000000101d007388 */ /* 0x0085d80000000800 */
[----:B------:R-:W-:Y:S05]  /*25270*/  @!P1 BRA `(.L_x_490) ;  /* 0xfffffff800d09947 */ /* 0x000fea000383ffff */
.L_x_489:
[----:B------:R-:W-:-:S05]  /*25280*/  VIADD R13, R10, -UR4 ;  /* 0x800000040a0d7c36 */ /* 0x000fca0008000000 */
[----:B------:R-:W-:-:S13]  /*25290*/  ISETP.GT.AND P1, PT, R13, 0x4, PT ;  /* 0x000000040d00780c */ /* 0x000fda0003f24270 */
[----:B------:R-:W-:Y:S05]  /*252a0*/  @!P1 BRA `(.L_x_491) ;  /* 0x00000000009c9947 */ /* 0x000fea0003800000 */
[----:B--2---:R-:W1:Y:S02]  /*252b0*/  LDC.64 R16, c[0x0][0x3a0] ;  /* 0x0000e800ff107b82 */ /* 0x004e640000000a00 */
[----:B-1----:R-:W-:-:S05]  /*252c0*/  IMAD.WIDE R18, R11, 0x4, R16 ;  /* 0x000000040b127825 */ /* 0x002fca00078e0210 */
[----:B------:R-:W2:Y:S01]  /*252d0*/  LDG.E.STRONG.SYS R13, desc[UR6][R18.64] ;  /* 0x00000006120d7981 */ /* 0x000ea2000c1f5900 */
[----:B------:R-:W-:Y:S01]  /*252e0*/  LEA R28, R26, UR10, 0x2 ;  /* 0x0000000a1a1c7c11 */ /* 0x000fe2000f8e10ff */
[----:B------:R-:W-:-:S04]  /*252f0*/  IMAD.WIDE R20, R8, 0x4, R18 ;  /* 0x0000000408147825 */ /* 0x000fc800078e0212 */
[----:B--2---:R1:W-:Y:S04]  /*25300*/  STS [R28], R13 ;  /* 0x0000000d1c007388 */ /* 0x0043e80000000800 */
[----:B------:R-:W2:Y:S01]  /*25310*/  LDG.E.STRONG.SYS R27, desc[UR6][R20.64] ;  /* 0x00000006141b7981 */ /* 0x000ea2000c1f5900 */
[----:B------:R-:W-:Y:S02]  /*25320*/  IMAD R29, R5, 0x4, R28 ;  /* 0x00000004051d7824 */ /* 0x000fe400078e021c */
[----:B------:R-:W-:-:S03]  /*25330*/  IMAD.WIDE R22, R8, 0x4, R20 ;  /* 0x0000000408167825 */ /* 0x000fc600078e0214 */
[----:B--2---:R-:W-:Y:S04]  /*25340*/  STS [R29], R27 ;  /* 0x0000001b1d007388 */ /* 0x004fe80000000800 */
[----:B------:R-:W2:Y:S01]  /*25350*/  LDG.E.STRONG.SYS R20, desc[UR6][R22.64] ;  /* 0x0000000616147981 */ /* 0x000ea2000c1f5900 */
[----:B------:R-:W-:Y:S01]  /*25360*/  LEA R21, R5, R29, 0x2 ;  /* 0x0000001d05157211 */ /* 0x000fe200078e10ff */
[----:B------:R-:W-:-:S04]  /*25370*/  IMAD.WIDE R24, R8, 0x4, R22 ;  /* 0x0000000408187825 */ /* 0x000fc800078e0216 */
[----:B------:R-:W-:Y:S01]  /*25380*/  IMAD R11, R8, 0x4, R11 ;  /* 0x00000004080b7824 */ /* 0x000fe200078e020b */
[----:B--2---:R2:W-:Y:S04]  /*25390*/  STS [R21], R20 ;  /* 0x0000001415007388 */ /* 0x0045e80000000800 */
[----:B------:R-:W3:Y:S01]  /*253a0*/  LDG.E.STRONG.SYS R24, desc[UR6][R24.64] ;  /* 0x0000000618187981 */ /* 0x000ee2000c1f5900 */
[----:B-1----:R-:W-:Y:S02]  /*253b0*/  IMAD R13, R5, 0x4, R21 ;  /* 0x00000004050d7824 */ /* 0x002fe400078e0215 */
[----:B------:R-:W-:-:S04]  /*253c0*/  IMAD.WIDE R16, R11, 0x4, R16 ;  /* 0x000000040b107825 */ /* 0x000fc800078e0210 */
[----:B------:R-:W-:Y:S01]  /*253d0*/  IMAD R26, R5, 0x4, R26 ;  /* 0x00000004051a7824 */ /* 0x000fe200078e021a */
[----:B---3--:R1:W-:Y:S04]  /*253e0*/  STS [R13], R24 ;  /* 0x000000180d007388 */ /* 0x0083e80000000800 */
[----:B------:R-:W3:Y:S01]  /*253f0*/  LDG.E.STRONG.SYS R28, desc[UR6][R16.64] ;  /* 0x00000006101c7981 */ /* 0x000ee2000c1f5900 */
[----:B------:R-:W-:Y:S01]  /*25400*/  LEA R22, R26, UR10, 0x2 ;  /* 0x0000000a1a167c11 */ /* 0x000fe2000f8e10ff */
[----:B------:R-:W-:-:S04]  /*25410*/  IMAD.WIDE R18, R8, 0x4, R16 ;  /* 0x0000000408127825 */ /* 0x000fc800078e0210 */
[----:B---3--:R3:W-:Y:S04]  /*25420*/  STS [R22], R28 ;  /* 0x0000001c16007388 */ /* 0x0087e80000000800 */
[----:B------:R-:W4:Y:S01]  /*25430*/  LDG.E.STRONG.SYS R23, desc[UR6][R18.64] ;  /* 0x0000000612177981 */ /* 0x000f22000c1f5900 */
[----:B------:R-:W-:Y:S01]  /*25440*/  LEA R25, R5, R22, 0x2 ;  /* 0x0000001605197211 */ /* 0x000fe200078e10ff */
[----:B--2---:R-:W-:-:S04]  /*25450*/  IMAD.WIDE R20, R8, 0x4, R18 ;  /* 0x0000000408147825 */ /* 0x004fc800078e0212 */
[----:B----4-:R3:W-:Y:S04]  /*25460*/  STS [R25], R23 ;  /* 0x0000001719007388 */ /* 0x0107e80000000800 */
[----:B------:R-:W2:Y:S01]  /*25470*/  LDG.E.STRONG.SYS R27, desc[UR6][R20.64] ;  /* 0x00000006141b7981 */ /* 0x000ea2000c1f5900 */
[----:B-1----:R-:W-:Y:S02]  /*25480*/  IMAD R24, R5, 0x4, R25 ;  /* 0x0000000405187824 */ /* 0x002fe400078e0219 */
[----:B------:R-:W-:-:S03]  /*25490*/  IMAD.WIDE R16, R8, 0x4, R20 ;  /* 0x0000000408107825 */ /* 0x000fc600078e0214 */
[----:B--2---:R3:W-:Y:S04]  /*254a0*/  STS [R24], R27 ;  /* 0x0000001b18007388 */ /* 0x0047e80000000800 */
[----:B------:R-:W2:Y:S01]  /*254b0*/  LDG.E.STRONG.SYS R16, desc[UR6][R16.64] ;  /* 0x0000000610107981 */ /* 0x000ea2000c1f5900 */
[C---:B------:R-:W-:Y:S01]  /*254c0*/  IMAD R13, R5.reuse, 0x4, R24 ;  /* 0x00000004050d7824 */ /* 0x040fe200078e0218 */
[----:B------:R-:W-:Y:S01]  /*254d0*/  PLOP3.LUT P0, PT, PT, PT, PT, 0x8, 0x80 ;  /* 0x000000000080781c */ /* 0x000fe20003f0e170 */
[----:B------:R-:W-:Y:S01]  /*254e0*/  IMAD R26, R5, 0x4, R26 ;  /* 0x00000004051a7824 */ /* 0x000fe200078e021a */
[----:B------:R-:W-:Y:S01]  /*254f0*/  LEA R11, R8, R11, 0x2 ;  /* 0x0000000b080b7211 */ /* 0x000fe200078e10ff */
[----:B------:R-:W-:Y:S01]  /*25500*/  UIADD3 UR4, UPT, UPT, UR4, 0x8, URZ ;  /* 0x0000000804047890 */ /* 0x000fe2000fffe0ff */
[----:B--2---:R3:W-:Y:S11]  /*25510*/  STS [R13], R16 ;  /* 0x000000100d007388 */ /* 0x0047f60000000800 */
.L_x_491:
[----:B------:R-:W-:-:S13]  /*25520*/  ISETP.NE.OR P0, PT, R10, UR4, P0 ;  /* 0x000000040a007c0c */ /* 0x000fda0008705670 */
[----:B------:R-:W-:Y:S05]  /*25530*/  @!P0 BRA `(.L_x_487) ;  /* 0x0000000000548947 */ /* 0x000fea0003800000 */
.L_x_488:
[----:B0123--:R-:W-:-:S05]  /*25540*/  IMAD.WIDE R22, R11, 0x4, R14 ;  /* 0x000000040b167825 */ /* 0x00ffca00078e020e */
        /* <DEDUP_REMOVED lines=20> */
.L_x_487:
[----:B------:R-:W-:-:S13]  /*25690*/  ISETP.NE.AND P0, PT, R9, RZ, PT ;  /* 0x000000ff0900720c */ /* 0x000fda0003f05270 */
[----:B------:R-:W-:Y:S05]  /*256a0*/  @!P0 BRA `(.L_x_486) ;  /* 0x0000000000448947 */ /* 0x000fea0003800000 */
[----:B0-----:R-:W0:Y:S02]  /*256b0*/  LDC.64 R14, c[0x0][0x3a0] ;  /* 0x0000e800ff0e7b82 */ /* 0x001e240000000a00 */
[----:B0-----:R-:W-:-:S05]  /*256c0*/  IMAD.WIDE R10, R11, 0x4, R14 ;  /* 0x000000040b0a7825 */ /* 0x001fca00078e020e */
[----:B-1-3--:R-:W3:Y:S01]  /*256d0*/  LDG.E.STRONG.SYS R13, desc[UR6][R10.64] ;  /* 0x000000060a0d7981 */ /* 0x00aee2000c1f5900 */
[----:B------:R-:W-:Y:S02]  /*256e0*/  LEA R14, R26, UR10, 0x2 ;  /* 0x0000000a1a0e7c11 */ /* 0x000fe4000f8e10ff */
[----:B------:R-:W-:-:S03]  /*256f0*/  ISETP.NE.AND P0, PT, R9, 0x1, PT ;  /* 0x000000010900780c */ /* 0x000fc60003f05270 */
[----:B---3--:R4:W-:Y:S10]  /*25700*/  STS [R14], R13 ;  /* 0x0000000d0e007388 */ /* 0x0089f40000000800 */
[----:B------:R-:W-:Y:S05]  /*25710*/  @!P0 BRA `(.L_x_486) ;  /* 0x0000000000288947 */ /* 0x000fea0003800000 */
[----:B------:R-:W-:-:S05]  /*25720*/  IMAD.WIDE R10, R8, 0x4, R10 ;  /* 0x00000004080a7825 */ /* 0x000fca00078e020a */
[----:B----4-:R-:W3:Y:S01]  /*25730*/  LDG.E.STRONG.SYS R13, desc[UR6][R10.64] ;  /* 0x000000060a0d7981 */ /* 0x010ee2000c1f5900 */
[----:B------:R-:W-:Y:S01]  /*25740*/  IMAD R14, R5, 0x4, R14 ;  /* 0x00000004050e7824 */ /* 0x000fe200078e020e */
[----:B------:R-:W-:-:S04]  /*25750*/  ISETP.NE.AND P0, PT, R9, 0x2, PT ;  /* 0x000000020900780c */ /* 0x000fc80003f05270 */
[----:B---3--:R0:W-:Y:S09]  /*25760*/  STS [R14], R13 ;  /* 0x0000000d0e007388 */ /* 0x0081f20000000800 */
[----:B------:R-:W-:Y:S05]  /*25770*/  @!P0 BRA `(.L_x_486) ;  /* 0x0000000000108947 */ /* 0x000fea0003800000 */
[----:B------:R-:W-:-:S06]  /*25780*/  IMAD.WIDE R8, R8, 0x4, R10 ;  /* 0x0000000408087825 */ /* 0x000fcc00078e020a */
[----:B------:R-:W3:Y:S01]  /*25790*/  LDG.E.STRONG.SYS R8, desc[UR6][R8.64] ;  /* 0x0000000608087981 */ /* 0x000ee2000c1f5900 */
[----:B------:R-:W-:-:S05]  /*257a0*/  IMAD R5, R5, 0x4, R14 ;  /* 0x0000000405057824 */ /* 0x000fca00078e020e */
[----:B---3--:R1:W-:Y:S02]  /*257b0*/  STS [R5], R8 ;  /* 0x0000000805007388 */ /* 0x0083e40000000800 */
.L_x_486:
[----:B------:R-:W-:Y:S05]  /*257c0*/  BSYNC.RECONVERGENT B0 ;  /* 0x0000000000007941 */ /* 0x000fea0003800200 */
.L_x_485:
[----:B------:R-:W-:Y:S06]  /*257d0*/  MEMBAR.SC.GPU ;  /* 0x0000000000007992 */ /* 0x000fec0000002000 */
[----:B------:R-:W-:-:S00]  /*257e0*/  ERRBAR ;  /* 0x00000000000079ab */ /* 0x000fc00000000000 */
[----:B------:R-:W-:Y:S06]  /*257f0*/  CGAERRBAR ;  /* 0x00000000000075ab */ /* 0x000fec0000000000 */
[----:B------:R-:W-:Y:S02]  /*25800*/  CCTL.IVALL ;  /* 0x00000000ff00798f */ /* 0x000fe40002000000 */
[----:B------:R-:W-:Y:S01]  /*25810*/  BAR.SYNC.DEFER_BLOCKING 0x0 ;  /* 0x0000000000007b1d */ /* 0x000fe20000010000 */
[----:B-1----:R-:W-:-:S05]  /*25820*/  IADD3 R5, PT, PT, R12, 0x1, RZ ;  /* 0x000000010c057810 */ /* 0x002fca0007ffe0ff */
[----:B------:R-:W-:Y:S01]  /*25830*/  BSSY.RECONVERGENT B0, `(.L_x_492) ;  /* 0x00000c2000007945 */ /* 0x000fe20003800200 */
[----:B------:R-:W0:Y:S02]  /*25840*/  LDS.64 R10, [UR10+0xbfc0] ;  /* 0x00bfc00aff0a7984 */ /* 0x000e240008000a00 */
[----:B0--34-:R-:W-:-:S04]  /*25850*/  IMAD R13, R11, R12, R11 ;  /* 0x0000000c0b0d7224 */ /* 0x019fc800078e020b */
[----:B------:R-:W-:-:S05]  /*25860*/  IMAD R17, R13, R10, RZ ;  /* 0x0000000a0d117224 */ /* 0x000fca00078e02ff */
[----:B------:R-:W-:-:S13]  /*25870*/  ISETP.GE.AND P0, PT, R6, R17, PT ;  /* 0x000000110600720c */ /* 0x000fda0003f06270 */
[----:B------:R-:W-:Y:S05]  /*25880*/  @P0 BRA `(.L_x_493) ;  /* 0x0000000800f00947 */ /* 0x000fea0003800000 */
[----:B------:R-:W0:Y:S01]  /*25890*/  LDS.64 R8, [UR10+0xbfb8] ;  /* 0x00bfb80aff087984 */ /* 0x000e220008000a00 */
[C---:B------:R-:W-:Y:S01]  /*258a0*/  ISETP.GT.AND P0, PT, R11.reuse, -0x1, PT ;  /* 0xffffffff0b00780c */ /* 0x040fe20003f04270 */
[----:B------:R-:W-:Y:S01]  /*258b0*/  UIADD3 UR4, UPT, UPT, UR8, 0x3c00, URZ ;  /* 0x00003c0008047890 */ /* 0x000fe2000fffe0ff */
[----:B--2---:R-:W-:-:S03]  /*258c0*/  IMAD.SHL.U32 R24, R11, 0x2, RZ ;  /* 0x000000020b187824 */ /* 0x004fc600078e00ff */
[----:B------:R-:W-:Y:S01]  /*258d0*/  ULEA UR4, UR9, UR4, 0x18 ;  /* 0x0000000409047291 */ /* 0x000fe2000f8ec0ff */
[----:B0-----:R-:W-:Y:S02]  /*258e0*/  IMAD R10, R3, R9, R4 ;  /* 0x00000009030a7224 */ /* 0x001fe400078e0204 */
[----:B------:R-:W-:-:S03]  /*258f0*/  IMAD.MOV R9, RZ, RZ, -R11 ;  /* 0x000000ffff097224 */ /* 0x000fc600078e0a0b */
[----:B------:R-:W-:Y:S02]  /*25900*/  LEA R10, R10, UR4, 0x2 ;  /* 0x000000040a0a7c11 */ /* 0x000fe4000f8e10ff */
[----:B------:R-:W-:Y:S05]  /*25910*/  @P0 BRA `(.L_x_494) ;  /* 0x0000000000280947 */ /* 0x000fea0003800000 */
[----:B------:R-:W-:Y:S01]  /*25920*/  BSSY.RECONVERGENT B1, `(.L_x_495) ;  /* 0x0000008000017945 */ /* 0x000fe20003800200 */
[----:B------:R-:W-:Y:S01]  /*25930*/  ISETP.GE.AND P1, PT, R13, RZ, PT ;  /* 0x000000ff0d00720c */ /* 0x000fe20003f26270 */
[----:B------:R-:W-:-:S12]  /*25940*/  IMAD.MOV.U32 R8, RZ, RZ, R6 ;  /* 0x000000ffff087224 */ /* 0x000fd800078e0006 */
.L_x_496:
[----:B------:R-:W0:Y:S01]  /*25950*/  LDCU UR4, c[0x0][0x360] ;  /* 0x00006c00ff0477ac */ /* 0x000e220008000800 */
[----:B------:R1:W-:Y:S01]  /*25960*/  @P1 STS [R10], RZ ;  /* 0x000000ff0a001388 */ /* 0x0003e20000000800 */
[----:B0-----:R-:W-:-:S04]  /*25970*/  IADD3 R8, PT, PT, R8, UR4, RZ ;  /* 0x0000000408087c10 */ /* 0x001fc8000fffe0ff */
[----:B------:R-:W-:-:S13]  /*25980*/  ISETP.GE.AND P0, PT, R8, R17, PT ;  /* 0x000000110800720c */ /* 0x000fda0003f06270 */
[----:B-1----:R-:W-:Y:S05]  /*25990*/  @!P0 BRA `(.L_x_496) ;  /* 0xfffffffc00ec8947 */ /* 0x002fea000383ffff */
[----:B------:R-:W-:Y:S05]  /*259a0*/  BSYNC.RECONVERGENT B1 ;  /* 0x0000000000017941 */ /* 0x000fea0003800200 */
.L_x_495:
[----:B------:R-:W-:Y:S05]  /*259b0*/  BRA `(.L_x_493) ;  /* 0x0000000800a47947 */ /* 0x000fea0003800000 */
.L_x_494:
[C---:B------:R-:W-:Y:S01]  /*259c0*/  VIADD R18, R24.reuse, 0x1 ;  /* 0x0000000118127836 */ /* 0x040fe20000000000 */
[C---:B------:R-:W-:Y:S01]  /*259d0*/  LOP3.LUT R14, R24.reuse, 0xe, RZ, 0xc0, !PT ;  /* 0x0000000e180e7812 */ /* 0x040fe200078ec0ff */
[----:B------:R-:W-:Y:S01]  /*259e0*/  IMAD.MOV.U32 R16, RZ, RZ, R6 ;  /* 0x000000ffff107224 */ /* 0x000fe200078e0006 */
[----:B------:R-:W-:Y:S02]  /*259f0*/  LOP3.LUT R15, R24, 0x6, RZ, 0xc0, !PT ;  /* 0x00000006180f7812 */ /* 0x000fe400078ec0ff */
[----:B------:R-:W-:Y:S02]  /*25a00*/  ISETP.GE.U32.AND P0, PT, R14, 0x7, PT ;  /* 0x000000070e00780c */ /* 0x000fe40003f06070 */
[----:B------:R-:W-:Y:S02]  /*25a10*/  ISETP.GE.U32.AND P1, PT, R15, 0x3, PT ;  /* 0x000000030f00780c */ /* 0x000fe40003f26070 */
[----:B------:R-:W-:-:S11]  /*25a20*/  LOP3.LUT R18, R18, 0xfffffff0, RZ, 0xc0, !PT ;  /* 0xfffffff012127812 */ /* 0x000fd600078ec0ff */
.L_x_503:
[----:B------:R-:W-:-:S13]  /*25a30*/  ISETP.GE.AND P2, PT, R13, RZ, PT ;  /* 0x000000ff0d00720c */ /* 0x000fda0003f46270 */
[----:B0-----:R-:W-:Y:S05]  /*25a40*/  @!P2 BRA `(.L_x_497) ;  /* 0x000000080070a947 */ /* 0x001fea0003800000 */
[-C--:B------:R-:W-:Y:S02]  /*25a50*/  IABS R19, R13.reuse ;  /* 0x0000000d00137213 */ /* 0x080fe40000000000 */
[----:B------:R-:W-:Y:S02]  /*25a60*/  IABS R23, R16 ;  /* 0x0000001000177213 */ /* 0x000fe40000000000 */
[----:B------:R-:W0:Y:S01]  /*25a70*/  I2F.RP R20, R19 ;  /* 0x0000001300147306 */ /* 0x000e220000209400 */
[----:B------:R-:W-:-:S07]  /*25a80*/  IABS R25, R13 ;  /* 0x0000000d00197213 */ /* 0x000fce0000000000 */
[----:B0-----:R-:W0:Y:S02]  /*25a90*/  MUFU.RCP R20, R20 ;  /* 0x0000001400147308 */ /* 0x001e240000001000 */
[----:B0-----:R-:W-:Y:S02]  /*25aa0*/  VIADD R14, R20, 0xffffffe ;  /* 0x0ffffffe140e7836 */ /* 0x001fe40000000000 */
[----:B------:R-:W-:-:S04]  /*25ab0*/  IMAD.MOV R20, RZ, RZ, -R25 ;  /* 0x000000ffff147224 */ /* 0x000fc800078e0a19 */
[----:B------:R0:W1:Y:S02]  /*25ac0*/  F2I.FTZ.U32.TRUNC.NTZ R15, R14 ;  /* 0x0000000e000f7305 */ /* 0x000064000021f000 */
[----:B0-----:R-:W-:Y:S01]  /*25ad0*/  IMAD.MOV.U32 R14, RZ, RZ, RZ ;  /* 0x000000ffff0e7224 */ /* 0x001fe200078e00ff */
[----:B-1----:R-:W-:-:S05]  /*25ae0*/  IADD3 R22, PT, PT, RZ, -R15, RZ ;  /* 0x8000000fff167210 */ /* 0x002fca0007ffe0ff */
[----:B------:R-:W-:Y:S02]  /*25af0*/  IMAD R21, R22, R19, RZ ;  /* 0x0000001316157224 */ /* 0x000fe400078e02ff */
[----:B------:R-:W-:Y:S02]  /*25b00*/  IMAD.MOV.U32 R22, RZ, RZ, R23 ;  /* 0x000000ffff167224 */ /* 0x000fe400078e0017 */
[----:B------:R-:W-:-:S06]  /*25b10*/  IMAD.HI.U32 R15, R15, R21, R14 ;  /* 0x000000150f0f7227 */ /* 0x000fcc00078e000e */
[----:B------:R-:W-:-:S04]  /*25b20*/  IMAD.HI.U32 R15, R15, R22, RZ ;  /* 0x000000160f0f7227 */ /* 0x000fc800078e00ff */
[----:B------:R-:W-:-:S05]  /*25b30*/  IMAD R14, R15, R20, R22 ;  /* 0x000000140f0e7224 */ /* 0x000fca00078e0216 */
[----:B------:R-:W-:-:S13]  /*25b40*/  ISETP.GT.U32.AND P3, PT, R19, R14, PT ;  /* 0x0000000e1300720c */ /* 0x000fda0003f64070 */
[-C--:B------:R-:W-:Y:S01]  /*25b50*/  @!P3 IADD3 R14, PT, PT, R14, -R19.reuse, RZ ;  /* 0x800000130e0eb210 */ /* 0x080fe20007ffe0ff */
[----:B------:R-:W-:Y:S01]  /*25b60*/  @!P3 VIADD R15, R15, 0x1 ;  /* 0x000000010f0fb836 */ /* 0x000fe20000000000 */
[----:B------:R-:W-:Y:S02]  /*25b70*/  ISETP.NE.AND P3, PT, R13, RZ, PT ;  /* 0x000000ff0d00720c */ /* 0x000fe40003f65270 */
[----:B------:R-:W-:Y:S01]  /*25b80*/  ISETP.GE.U32.AND P2, PT, R14, R19, PT ;  /* 0x000000130e00720c */ /* 0x000fe20003f46070 */
[----:B------:R-:W-:Y:S01]  /*25b90*/  IMAD.MOV.U32 R19, RZ, RZ, RZ ;  /* 0x000000ffff137224 */ /* 0x000fe200078e00ff */
[----:B------:R-:W-:-:S04]  /*25ba0*/  LOP3.LUT R14, R16, R13, RZ, 0x3c, !PT ;  /* 0x0000000d100e7212 */ /* 0x000fc800078e3cff */
[----:B------:R-:W-:-:S07]  /*25bb0*/  ISETP.GE.AND P4, PT, R14, RZ, PT ;  /* 0x000000ff0e00720c */ /* 0x000fce0003f86270 */
[----:B------:R-:W-:-:S06]  /*25bc0*/  @P2 VIADD R15, R15, 0x1 ;  /* 0x000000010f0f2836 */ /* 0x000fcc0000000000 */
[----:B------:R-:W-:Y:S01]  /*25bd0*/  @!P4 IMAD.MOV R15, RZ, RZ, -R15 ;  /* 0x000000ffff0fc224 */ /* 0x000fe200078e0a0f */
[----:B------:R-:W-:-:S04]  /*25be0*/  @!P3 LOP3.LUT R15, RZ, R13, RZ, 0x33, !PT ;  /* 0x0000000dff0fb212 */ /* 0x000fc800078e33ff */
[----:B------:R-:W-:Y:S01]  /*25bf0*/  IADD3 R14, PT, PT, -R15, RZ, RZ ;  /* 0x000000ff0f0e7210 */ /* 0x000fe20007ffe1ff */
[----:B------:R-:W-:Y:S01]  /*25c00*/  IMAD.IADD R21, R11, 0x1, R15 ;  /* 0x000000010b157824 */ /* 0x000fe200078e020f */
[----:B------:R-:W-:-:S03]  /*25c10*/  MOV R15, R9 ;  /* 0x00000009000f7202 */ /* 0x000fc60000000f00 */
[----:B------:R-:W-:-:S04]  /*25c20*/  IMAD R14, R13, R14, R16 ;  /* 0x0000000e0d0e7224 */ /* 0x000fc800078e0210 */
[----:B------:R-:W-:-:S04]  /*25c30*/  IMAD.IADD R14, R11, 0x1, R14 ;  /* 0x000000010b0e7824 */ /* 0x000fc800078e020e */
[----:B------:R-:W-:-:S07]  /*25c40*/  IMAD R14, R8, R21, R14 ;  /* 0x00000015080e7224 */ /* 0x000fce00078e020e */
.L_x_502:
[----:B------:R-:W-:Y:S01]  /*25c50*/  ISETP.GE.U32.AND P2, PT, R11, 0x8, PT ;  /* 0x000000080b00780c */ /* 0x000fe20003f46070 */
[----:B------:R-:W-:Y:S01]  /*25c60*/  IMAD R20, R8, R15, R14 ;  /* 0x0000000f08147224 */ /* 0x000fe200078e020e */
[----:B------:R-:W-:Y:S01]  /*25c70*/  ISETP.NE.AND P3, PT, R15, R11, PT ;  /* 0x0000000b0f00720c */ /* 0x000fe20003f65270 */
[----:B------:R-:W-:-:S10]  /*25c80*/  IMAD.MOV.U32 R21, RZ, RZ, R9 ;  /* 0x000000ffff157224 */ /* 0x000fd400078e0009 */
[----:B------:R-:W-:Y:S05]  /*25c90*/  @!P2 BRA `(.L_x_498) ;  /* 0x000000000088a947 */ /* 0x000fea0003800000 */
[----:B------:R-:W0:Y:S01]  /*25ca0*/  S2R R23, SR_CgaCtaId ;  /* 0x0000000000177919 */ /* 0x000e220000008800 */
[----:B------:R-:W-:Y:S01]  /*25cb0*/  MOV R22, 0x400 ;  /* 0x0000040000167802 */ /* 0x000fe20000000f00 */
[----:B------:R-:W-:-:S03]  /*25cc0*/  IMAD.MOV.U32 R21, RZ, RZ, R9 ;  /* 0x000000ffff157224 */ /* 0x000fc600078e0009 */
[----:B0-----:R-:W-:-:S07]  /*25cd0*/  LEA R22, R23, R22, 0x18 ;  /* 0x0000001617167211 */ /* 0x001fce00078ec0ff */
.L_x_499:
[----:B------:R-:W-:Y:S02]  /*25ce0*/  IMAD.IADD R23, R20, 0x1, R21 ;  /* 0x0000000114177824 */ /* 0x000fe400078e0215 */
[----:B------:R-:W-:-:S03]  /*25cf0*/  VIADD R21, R21, 0x10 ;  /* 0x0000001015157836 */ /* 0x000fc60000000000 */
[----:B------:R-:W-:Y:S01]  /*25d00*/  LEA R23, R23, R22, 0x2 ;  /* 0x0000001617177211 */ /* 0x000fe200078e10ff */
        /* <DEDUP_REMOVED lines=27> */
.L_x_498:
        /* <DEDUP_REMOVED lines=17> */
[----:B0-----:R-:W-:-:S04]  /*25fd0*/  IADD3 R19, PT, PT, R23, R26, R19 ;  /* 0x0000001a17137210 */ /* 0x001fc80007ffe013 */
[----:B-1----:R-:W-:-:S07]  /*25fe0*/  IADD3 R19, PT, PT, R25, R28, R19 ;  /* 0x0000001c19137210 */ /* 0x002fce0007ffe013 */
.L_x_500:
        /* <DEDUP_REMOVED lines=14> */
.L_x_501:
        /* <DEDUP_REMOVED lines=15> */
[----:B------:R-:W-:-:S03]  /*261c0*/  IMAD.MOV.U32 R14, RZ, RZ, RZ ;  /* 0x000000ffff0e7224 */ /* 0x000fc600078e00ff */
[-C--:B------:R-:W-:Y:S02]  /*261d0*/  IABS R20, R22.reuse ;  /* 0x0000001600147213 */ /* 0x080fe40000000000 */
[-C--:B------:R-:W-:Y:S02]  /*261e0*/  LOP3.LUT R19, R19, R22.reuse, RZ, 0x3c, !PT ;  /* 0x0000001613137212 */ /* 0x080fe400078e3cff */
[----:B------:R-:W0:Y:S02]  /*261f0*/  I2F.RP R21, R20 ;  /* 0x0000001400157306 */ /* 0x000e240000209400 */
[----:B------:R-:W-:Y:S02]  /*26200*/  ISETP.GE.AND P4, PT, R19, RZ, PT ;  /* 0x000000ff1300720c */ /* 0x000fe40003f86270 */
[----:B------:R-:W-:-:S04]  /*26210*/  LOP3.LUT R19, RZ, R22, RZ, 0x33, !PT ;  /* 0x00000016ff137212 */ /* 0x000fc800078e33ff */
[----:B0-----:R-:W0:Y:S02]  /*26220*/  MUFU.RCP R21, R21 ;  /* 0x0000001500157308 */ /* 0x001e240000001000 */
[----:B0-----:R-:W-:-:S06]  /*26230*/  VIADD R23, R21, 0xffffffe ;  /* 0x0ffffffe15177836 */ /* 0x001fcc0000000000 */
[----:B------:R-:W0:Y:S02]  /*26240*/  F2I.FTZ.U32.TRUNC.NTZ R15, R23 ;  /* 0x00000017000f7305 */ /* 0x000e24000021f000 */
[----:B0-----:R-:W-:-:S05]  /*26250*/  IADD3 R25, PT, PT, RZ, -R15, RZ ;  /* 0x8000000fff197210 */ /* 0x001fca0007ffe0ff */
[----:B------:R-:W-:-:S04]  /*26260*/  IMAD R25, R25, R20, RZ ;  /* 0x0000001419197224 */ /* 0x000fc800078e02ff */
[----:B------:R-:W-:Y:S01]  /*26270*/  IMAD.HI.U32 R15, R15, R25, R14 ;  /* 0x000000190f0f7227 */ /* 0x000fe200078e000e */
[----:B------:R-:W-:-:S05]  /*26280*/  IABS R14, R22 ;  /* 0x00000016000e7213 */ /* 0x000fca0000000000 */
[----:B------:R-:W-:Y:S02]  /*26290*/  IMAD.MOV R14, RZ, RZ, -R14 ;  /* 0x000000ffff0e7224 */ /* 0x000fe400078e0a0e */
[----:B------:R-:W-:-:S04]  /*262a0*/  IMAD.HI.U32 R21, R15, R26, RZ ;  /* 0x0000001a0f157227 */ /* 0x000fc800078e00ff */
[----:B------:R-:W-:-:S05]  /*262b0*/  IMAD R23, R21, R14, R26 ;  /* 0x0000000e15177224 */ /* 0x000fca00078e021a */
[----:B------:R-:W-:-:S13]  /*262c0*/  ISETP.GT.U32.AND P3, PT, R20, R23, PT ;  /* 0x000000171400720c */ /* 0x000fda0003f64070 */
[----:B------:R-:W-:Y:S01]  /*262d0*/  @!P3 IMAD.IADD R23, R23, 0x1, -R20 ;  /* 0x000000011717b824 */ /* 0x000fe200078e0a14 */
[----:B------:R-:W-:-:S04]  /*262e0*/  @!P3 IADD3 R21, PT, PT, R21, 0x1, RZ ;  /* 0x000000011515b810 */ /* 0x000fc80007ffe0ff */
        /* <DEDUP_REMOVED lines=16> */
[----:B------:R-:W-:-:S05]  /*263f0*/  SEL R15, R19, R15, !P2 ;  /* 0x0000000f130f7207 */ /* 0x000fca0005000000 */
[----:B------:R0:W-:Y:S02]  /*26400*/  STS [R10], R15 ;  /* 0x0000000f0a007388 */ /* 0x0001e40000000800 */
.L_x_497:
[----:B------:R-:W1:Y:S02]  /*26410*/  LDCU UR4, c[0x0][0x360] ;  /* 0x00006c00ff0477ac */ /* 0x000e640008000800 */
[----:B-1----:R-:W-:-:S05]  /*26420*/  VIADD R16, R16, UR4 ;  /* 0x0000000410107c36 */ /* 0x002fca0008000000 */
[----:B------:R-:W-:-:S13]  /*26430*/  ISETP.GE.AND P2, PT, R16, R17, PT ;  /* 0x000000111000720c */ /* 0x000fda0003f46270 */
[----:B------:R-:W-:Y:S05]  /*26440*/  @!P2 BRA `(.L_x_503) ;  /* 0xfffffff40078a947 */ /* 0x000fea000383ffff */
.L_x_493:
[----:B------:R-:W-:Y:S05]  /*26450*/  BSYNC.RECONVERGENT B0 ;  /* 0x0000000000007941 */ /* 0x000fea0003800200 */
.L_x_492:
        /* <DEDUP_REMOVED lines=12> */
[----:B------:R-:W-:Y:S02]  /*26520*/  IABS R19, R11 ;  /* 0x0000000b00137213 */ /* 0x000fe40000000000 */
[----:B--2---:R-:W0:Y:S01]  /*26530*/  I2F.RP R16, R13 ;  /* 0x0000000d00107306 */ /* 0x004e220000209400 */
[----:B-1----:R-:W-:Y:S02]  /*26540*/  ISETP.GE.AND P2, PT, R8, RZ, PT ;  /* 0x000000ff0800720c */ /* 0x002fe40003f46270 */
[----:B------:R-:W-:-:S05]  /*26550*/  IMAD.MOV R19, RZ, RZ, -R19 ;  /* 0x000000ffff137224 */ /* 0x000fca00078e0a13 */
[----:B0-----:R-:W0:Y:S02]  /*26560*/  MUFU.RCP R16, R16 ;  /* 0x0000001000107308 */ /* 0x001e240000001000 */
[----:B0-----:R-:W-:Y:S02]  /*26570*/  IADD3 R14, PT, PT, R16, 0xffffffe, RZ ;  /* 0x0ffffffe100e7810 */ /* 0x001fe40007ffe0ff */
[----:B------:R-:W-:-:S04]  /*26580*/  IABS R16, R8 ;  /* 0x0000000800107213 */ /* 0x000fc80000000000 */
[----:B------:R0:W1:Y:S01]  /*26590*/  F2I.FTZ.U32.TRUNC.NTZ R15, R14 ;  /* 0x0000000e000f7305 */ /* 0x000062000021f000 */
[----:B------:R-:W-:Y:S01]  /*265a0*/  IADD3 R8, PT, PT, R8, R9, RZ ;  /* 0x0000000908087210 */ /* 0x000fe20007ffe0ff */
[----:B0-----:R-:W-:Y:S02]  /*265b0*/  IMAD.MOV.U32 R14, RZ, RZ, RZ ;  /* 0x000000ffff0e7224 */ /* 0x001fe400078e00ff */
[----:B-1----:R-:W-:-:S04]  /*265c0*/  IMAD.MOV R18, RZ, RZ, -R15 ;  /* 0x000000ffff127224 */ /* 0x002fc800078e0a0f */
[----:B------:R-:W-:Y:S02]  /*265d0*/  IMAD R17, R18, R13, RZ ;  /* 0x0000000d12117224 */ /* 0x000fe400078e02ff */
[----:B------:R-:W0:Y:S02]  /*265e0*/  LDC R18, c[0x0][0x39c] ;  /* 0x0000e700ff127b82 */ /* 0x000e240000000800 */
[----:B------:R-:W-:Y:S01]  /*265f0*/  IMAD.HI.U32 R15, R15, R17, R14 ;  /* 0x000000110f0f7227 */ /* 0x000fe200078e000e */
[----:B------:R-:W-:-:S05]  /*26600*/  MOV R17, R19 ;  /* 0x0000001300117202 */ /* 0x000fca0000000f00 */
        /* <DEDUP_REMOVED lines=9> */
[----:B------:R-:W-:-:S04]  /*266a0*/  IMAD R18, R18, R9, RZ ;  /* 0x0000000912127224 */ /* 0x000fc800078e02ff */
[----:B------:R-:W-:-:S04]  /*266b0*/  IMAD R18, R18, R8, R9 ;  /* 0x0000000812127224 */ /* 0x000fc800078e0209 */
[----:B------:R-:W-:Y:S01]  /*266c0*/  @!P1 IMAD.IADD R16, R16, 0x1, -R13 ;  /* 0x0000000110109824 */ /* 0x000fe200078e0a0d */
[----:B------:R-:W-:Y:S01]  /*266d0*/  ISETP.GT.AND P1, PT, R7, 0x1, PT ;  /* 0x000000010700780c */ /* 0x000fe20003f24270 */
[----:B------:R-:W-:Y:S02]  /*266e0*/  IMAD.IADD R17, R11, 0x1, R18 ;  /* 0x000000010b117824 */ /* 0x000fe400078e0212 */
[----:B------:R-:W-:Y:S01]  /*266f0*/  @!P2 IMAD.MOV R16, RZ, RZ, -R16 ;  /* 0x000000ffff10a224 */ /* 0x000fe200078e0a10 */
[----:B------:R-:W-:-:S05]  /*26700*/  @!P0 LOP3.LUT R16, RZ, R11, RZ, 0x33, !PT ;  /* 0x0000000bff108212 */ /* 0x000fca00078e33ff */
[----:B------:R-:W-:-:S04]  /*26710*/  IMAD.IADD R16, R16, 0x1, R9 ;  /* 0x0000000110107824 */ /* 0x000fc800078e0209 */
[C---:B-1----:R-:W-:Y:S01]  /*26720*/  IMAD R13, R15.reuse, R12, R16 ;  /* 0x0000000c0f0d7224 */ /* 0x042fe200078e0210 */
[----:B------:R-:W-:Y:S01]  /*26730*/  IADD3 R15, PT, PT, -R15, RZ, RZ ;  /* 0x000000ff0f0f7210 */ /* 0x000fe20007ffe1ff */
[----:B------:R-:W-:-:S03]  /*26740*/  VIADD R16, R7, 0xfffffffe ;  /* 0xfffffffe07107836 */ /* 0x000fc60000000000 */
[----:B------:R-:W-:Y:S01]  /*26750*/  ISETP.GE.U32.AND P0, PT, R6, R13, PT ;  /* 0x0000000d0600720c */ /* 0x000fe20003f06070 */
[----:B------:R-:W-:-:S04]  /*26760*/  IMAD R17, R11, R16, R17 ;  /* 0x000000100b117224 */ /* 0x000fc800078e0211 */
[----:B------:R-:W-:-:S08]  /*26770*/  @P1 IMAD R18, R12, R15, R17 ;  /* 0x0000000f0c121224 */ /* 0x000fd000078e0211 */
[----:B------:R-:W-:Y:S05]  /*26780*/  @P0 BRA `(.L_x_505) ;  /* 0x0000000800c80947 */ /* 0x000fea0003800000 */
[----:B------:R-:W-:Y:S01]  /*26790*/  ISETP.GE.AND P0, PT, R9, 0x1, PT ;  /* 0x000000010900780c */ /* 0x000fe20003f06270 */
[----:B------:R-:W-:-:S04]  /*267a0*/  IMAD.IADD R11, R6, 0x1, R9 ;  /* 0x00000001060b7824 */ /* 0x000fc800078e0209 */
[----:B------:R-:W-:-:S08]  /*267b0*/  IMAD R13, R14, R10, R11 ;  /* 0x0000000a0e0d7224 */ /* 0x000fd000078e020b */
[----:B------:R-:W-:Y:S05]  /*267c0*/  @!P0 BRA `(.L_x_505) ;  /* 0x0000000800b88947 */ /* 0x000fea0003800000 */
[C---:B------:R-:W-:Y:S01]  /*267d0*/  ISETP.GE.U32.AND P0, PT, R9.reuse, 0x4, PT ;  /* 0x000000040900780c */ /* 0x040fe20003f06070 */
        /* <DEDUP_REMOVED lines=15> */
.L_x_509:
[----:B------:R-:W-:Y:S01]  /*268d0*/  LEA R27, R13, UR5, 0x2 ;  /* 0x000000050d1b7c11 */ /* 0x000fe2000f8e10ff */
[----:B-1----:R-:W-:Y:S01]  /*268e0*/  IMAD.WIDE R22, R25, 0x4, R16 ;  /* 0x0000000419167825 */ /* 0x002fe200078e0210 */
[----:B------:R-:W-:-:S03]  /*268f0*/  UIADD3 UR4, UPT, UPT, UR4, 0x10, URZ ;  /* 0x0000001004047890 */ /* 0x000fc6000fffe0ff */
[----:B--2---:R1:W2:Y:S01]  /*26900*/  LDS R29, [R27] ;  /* 0x000000001b1d7984 */ /* 0x0042a20000000800 */
[----:B------:R-:W-:Y:S02]  /*26910*/  IMAD R26, R10, 0x4, R27 ;  /* 0x000000040a1a7824 */ /* 0x000fe400078e021b */
[----:B------:R-:W-:Y:S01]  /*26920*/  IMAD.WIDE R18, R8, 0x4, R22 ;  /* 0x0000000408127825 */ /* 0x000fe200078e0216 */
[----:B------:R-:W-:-:S03]  /*26930*/  ISETP.LE.AND P1, PT, R24, UR4, PT ;  /* 0x0000000418007c0c */ /* 0x000fc6000bf23270 */
[----:B------:R-:W-:Y:S01]  /*26940*/  IMAD R25, R8, 0x4, R25 ;  /* 0x0000000408197824 */ /* 0x000fe200078e0219 */
[----:B-1----:R-:W-:Y:S01]  /*26950*/  LEA R27, R10, R13, 0x2 ;  /* 0x0000000d0a1b7211 */ /* 0x002fe200078e10ff */
[----:B------:R-:W-:Y:S01]  /*26960*/  IMAD.WIDE R20, R8, 0x4, R18 ;  /* 0x0000000408147825 */ /* 0x000fe200078e0212 */
[----:B--2---:R-:W-:Y:S04]  /*26970*/  STG.E.STRONG.SYS desc[UR6][R22.64], R29 ;  /* 0x0000001d16007986 */ /* 0x004fe8000c115906 */
[----:B------:R1:W2:Y:S02]  /*26980*/  LDS R28, [R26] ;  /* 0x000000001a1c7984 */ /* 0x0002a40000000800 */
[----:B-1----:R-:W-:Y:S02]  /*26990*/  IMAD R26, R10, 0x4, R26 ;  /* 0x000000040a1a7824 */ /* 0x002fe400078e021a */
[----:B------:R-:W-:-:S04]  /*269a0*/  IMAD.WIDE R22, R25, 0x4, R16 ;  /* 0x0000000419167825 */ /* 0x000fc800078e0210 */
[----:B------:R-:W-:Y:S01]  /*269b0*/  IMAD R12, R10, 0x4, R26 ;  /* 0x000000040a0c7824 */ /* 0x000fe200078e021a */
[----:B--2---:R1:W-:Y:S04]  /*269c0*/  STG.E.STRONG.SYS desc[UR6][R18.64], R28 ;  /* 0x0000001c12007986 */ /* 0x0043e8000c115906 */
[----:B------:R-:W2:Y:S01]  /*269d0*/  LDS R29, [R26] ;  /* 0x000000001a1d7984 */ /* 0x000ea20000000800 */
[----:B-1----:R-:W-:-:S03]  /*269e0*/  IMAD.WIDE R18, R8, 0x4, R22 ;  /* 0x0000000408127825 */ /* 0x002fc600078e0216 */
[----:B--2---:R-:W-:Y:S04]  /*269f0*/  STG.E.STRONG.SYS desc[UR6][R20.64], R29 ;  /* 0x0000001d14007986 */ /* 0x004fe8000c115906 */
[----:B------:R1:W2:Y:S02]  /*26a00*/  LDS R28, [R12] ;  /* 0x000000000c1c7984 */ /* 0x0002a40000000800 */
[----:B-1----:R-:W-:Y:S01]  /*26a10*/  IMAD.WIDE R12, R8, 0x4, R20 ;  /* 0x00000004080c7825 */ /* 0x002fe200078e0214 */
[----:B------:R-:W-:-:S03]  /*26a20*/  LEA R21, R27, UR5, 0x2 ;  /* 0x000000051b157c11 */ /* 0x000fc6000f8e10ff */
[C---:B------:R-:W-:Y:S02]  /*26a30*/  IMAD R27, R10.reuse, 0x4, R27 ;  /* 0x000000040a1b7824 */ /* 0x040fe400078e021b */
[----:B------:R-:W-:Y:S01]  /*26a40*/  IMAD R29, R10, 0x4, R21 ;  /* 0x000000040a1d7824 */ /* 0x000fe200078e0215 */
[----:B--2---:R1:W-:Y:S04]  /*26a50*/  STG.E.STRONG.SYS desc[UR6][R12.64], R28 ;  /* 0x0000001c0c007986 */ /* 0x0043e8000c115906 */
[----:B------:R-:W2:Y:S01]  /*26a60*/  LDS R26, [R21] ;  /* 0x00000000151a7984 */ /* 0x000ea20000000800 */
[----:B-1----:R-:W-:-:S03]  /*26a70*/  IMAD.WIDE R12, R8, 0x4, R18 ;  /* 0x00000004080c7825 */ /* 0x002fc600078e0212 */
[----:B--2---:R-:W-:Y:S04]  /*26a80*/  STG.E.STRONG.SYS desc[UR6][R22.64], R26 ;  /* 0x0000001a16007986 */ /* 0x004fe8000c115906 */
[----:B------:R1:W2:Y:S02]  /*26a90*/  LDS R20, [R29] ;  /* 0x000000001d147984 */ /* 0x0002a40000000800 */
[----:B-1----:R-:W-:Y:S01]  /*26aa0*/  IMAD R29, R10, 0x4, R29 ;  /* 0x000000040a1d7824 */ /* 0x002fe200078e021d */
[----:B------:R-:W-:Y:S01]  /*26ab0*/  LEA R26, R27, UR5, 0x2 ;  /* 0x000000051b1a7c11 */ /* 0x000fe2000f8e10ff */
[----:B------:R-:W-:-:S03]  /*26ac0*/  IMAD R23, R8, 0x4, R25 ;  /* 0x0000000408177824 */ /* 0x000fc600078e0219 */
[C---:B------:R-:W-:Y:S01]  /*26ad0*/  LEA R28, R10.reuse, R29, 0x2 ;  /* 0x0000001d0a1c7211 */ /* 0x040fe200078e10ff */
[----:B------:R-:W-:Y:S01]  /*26ae0*/  IMAD R25, R10, 0x4, R26 ;  /* 0x000000040a197824 */ /* 0x000fe200078e021a */
[----:B--2---:R1:W-:Y:S04]  /*26af0*/  STG.E.STRONG.SYS desc[UR6][R18.64], R20 ;  /* 0x0000001412007986 */ /* 0x0043e8000c115906 */
[----:B------:R-:W2:Y:S01]  /*26b00*/  LDS R22, [R29] ;  /* 0x000000001d167984 */ /* 0x000ea20000000800 */
[----:B-1----:R-:W-:-:S04]  /*26b10*/  IMAD.WIDE R20, R8, 0x4, R12 ;  /* 0x0000000408147825 */ /* 0x002fc800078e020c */
[----:B------:R-:W-:Y:S01]  /*26b20*/  IMAD.WIDE R18, R23, 0x4, R16 ;  /* 0x0000000417127825 */ /* 0x000fe200078e0210 */
[----:B--2---:R1:W-:Y:S04]  /*26b30*/  STG.E.STRONG.SYS desc[UR6][R12.64], R22 ;  /* 0x000000160c007986 */ /* 0x0043e8000c115906 */
[----:B------:R-:W2:Y:S01]  /*26b40*/  LDS R28, [R28] ;  /* 0x000000001c1c7984 */ /* 0x000ea20000000800 */
[----:B-1----:R-:W-:-:S03]  /*26b50*/  IMAD.WIDE R12, R8, 0x4, R18 ;  /* 0x00000004080c7825 */ /* 0x002fc600078e0212 */
[----:B--2---:R-:W-:Y:S04]  /*26b60*/  STG.E.STRONG.SYS desc[UR6][R20.64], R28 ;  /* 0x0000001c14007986 */ /* 0x004fe8000c115906 */
[----:B------:R1:W2:Y:S02]  /*26b70*/  LDS R29, [R26] ;  /* 0x000000001a1d7984 */ /* 0x0002a40000000800 */
[----:B-1----:R-:W-:Y:S01]  /*26b80*/  LEA R26, R10, R25, 0x2 ;  /* 0x000000190a1a7211 */ /* 0x002fe200078e10ff */
[----:B------:R-:W-:-:S04]  /*26b90*/  IMAD.WIDE R20, R8, 0x4, R12 ;  /* 0x0000000408147825 */ /* 0x000fc800078e020c */
[C---:B------:R-:W-:Y:S01]  /*26ba0*/  IMAD R28, R10.reuse, 0x4, R26 ;  /* 0x000000040a1c7824 */ /* 0x040fe200078e021a */
[----:B--2---:R-:W-:Y:S04]  /*26bb0*/  STG.E.STRONG.SYS desc[UR6][R18.64], R29 ;  /* 0x0000001d12007986 */ /* 0x004fe8000c115906 */
[----:B------:R1:W2:Y:S02]  /*26bc0*/  LDS R22, [R25] ;  /* 0x0000000019167984 */ /* 0x0002a40000000800 */
[----:B-1----:R-:W-:Y:S02]  /*26bd0*/  IMAD R25, R10, 0x4, R27 ;  /* 0x000000040a197824 */ /* 0x002fe400078e021b */
[----:B------:R-:W-:-:S04]  /*26be0*/  IMAD.WIDE R18, R8, 0x4, R20 ;  /* 0x0000000408127825 */ /* 0x000fc800078e0214 */
[----:B------:R-:W-:Y:S01]  /*26bf0*/  IMAD R27, R8, 0x4, R23 ;  /* 0x00000004081b7824 */ /* 0x000fe200078e0217 */
[----:B--2---:R-:W-:Y:S04]  /*26c00*/  STG.E.STRONG.SYS desc[UR6][R12.64], R22 ;  /* 0x000000160c007986 */ /* 0x004fe8000c115906 */
[----:B------:R1:W2:Y:S02]  /*26c10*/  LDS R29, [R26] ;  /* 0x000000001a1d7984 */ /* 0x0002a40000000800 */
[----:B-1----:R-:W-:Y:S01]  /*26c20*/  LEA R26, R25, UR5, 0x2 ;  /* 0x00000005191a7c11 */ /* 0x002fe2000f8e10ff */
[----:B------:R-:W-:-:S04]  /*26c30*/  IMAD.WIDE R12, R27, 0x4, R16 ;  /* 0x000000041b0c7825 */ /* 0x000fc800078e0210 */
[----:B------:R-:W-:Y:S01]  /*26c40*/  IMAD.WIDE R22, R8, 0x4, R12 ;  /* 0x0000000408167825 */ /* 0x000fe200078e020c */
[----:B--2---:R-:W-:Y:S04]  /*26c50*/  STG.E.STRONG.SYS desc[UR6][R20.64], R29 ;  /* 0x0000001d14007986 */ /* 0x004fe8000c115906 */
[----:B------:R-:W1:Y:S04]  /*26c60*/  LDS R28, [R28] ;  /* 0x000000001c1c7984 */ /* 0x000e680000000800 */
[----:B-1----:R-:W-:Y:S04]  /*26c70*/  STG.E.STRONG.SYS desc[UR6][R18.64], R28 ;  /* 0x0000001c12007986 */ /* 0x002fe8000c115906 */
[----:B------:R1:W2:Y:S02]  /*26c80*/  LDS R29, [R26] ;  /* 0x000000001a1d7984 */ /* 0x0002a40000000800 */
[----:B-1----:R-:W-:-:S02]  /*26c90*/  LEA R26, R10, R26, 0x2 ;  /* 0x0000001a0a1a7211 */ /* 0x002fc400078e10ff */
[----:B--2---:R1:W-:Y:S04]  /*26ca0*/  STG.E.STRONG.SYS desc[UR6][R12.64], R29 ;  /* 0x0000001d0c007986 */ /* 0x0043e8000c115906 */
[----:B------:R-:W2:Y:S01]  /*26cb0*/  LDS R21, [R26] ;  /* 0x000000001a157984 */ /* 0x000ea20000000800 */
[C---:B-1----:R-:W-:Y:S02]  /*26cc0*/  IMAD R29, R10.reuse, 0x4, R26 ;  /* 0x000000040a1d7824 */ /* 0x042fe400078e021a */
[----:B------:R-:W-:Y:S01]  /*26cd0*/  IMAD R13, R10, 0x4, R25 ;  /* 0x000000040a0d7824 */ /* 0x000fe200078e0219 */
[----:B------:R-:W-:Y:S01]  /*26ce0*/  LEA R25, R8, R27, 0x2 ;  /* 0x0000001b08197211 */ /* 0x000fe200078e10ff */
[----:B------:R-:W-:Y:S01]  /*26cf0*/  IMAD R28, R10, 0x4, R29 ;  /* 0x000000040a1c7824 */ /* 0x000fe200078e021d */
[----:B--2---:R1:W-:Y:S04]  /*26d00*/  STG.E.STRONG.SYS desc[UR6][R22.64], R21 ;  /* 0x0000001516007986 */ /* 0x0043e8000c115906 */
[----:B------:R-:W2:Y:S01]  /*26d10*/  LDS R12, [R29] ;  /* 0x000000001d0c7984 */ /* 0x000ea20000000800 */
[----:B-1----:R-:W-:-:S04]  /*26d20*/  IMAD.WIDE R20, R8, 0x4, R22 ;  /* 0x0000000408147825 */ /* 0x002fc800078e0216 */
[----:B------:R-:W-:Y:S01]  /*26d30*/  IMAD.WIDE R18, R8, 0x4, R20 ;  /* 0x0000000408127825 */ /* 0x000fe200078e0214 */
[----:B--2---:R-:W-:Y:S04]  /*26d40*/  STG.E.STRONG.SYS desc[UR6][R20.64], R12 ;  /* 0x0000000c14007986 */ /* 0x004fe8000c115906 */
[----:B------:R-:W1:Y:S04]  /*26d50*/  LDS R28, [R28] ;  /* 0x000000001c1c7984 */ /* 0x000e680000000800 */
[----:B-1----:R2:W-:Y:S01]  /*26d60*/  STG.E.STRONG.SYS desc[UR6][R18.64], R28 ;  /* 0x0000001c12007986 */ /* 0x0025e2000c115906 */
[----:B------:R-:W-:Y:S05]  /*26d70*/  @!P1 BRA `(.L_x_509) ;  /* 0xfffffff800d49947 */ /* 0x000fea000383ffff */
.L_x_508:
[----:B------:R-:W-:-:S05]  /*26d80*/  VIADD R12, R9, -UR4 ;  /* 0x80000004090c7c36 */ /* 0x000fca0008000000 */
[----:B------:R-:W-:-:S13]  /*26d90*/  ISETP.GT.AND P1, PT, R12, 0x4, PT ;  /* 0x000000040c00780c */ /* 0x000fda0003f24270 */
[----:B------:R-:W-:Y:S05]  /*26da0*/  @!P1 BRA `(.L_x_510) ;  /* 0x00000000009c9947 */ /* 0x000fea0003800000 */
[----:B------:R-:W-:Y:S01]  /*26db0*/  LEA R27, R13, UR5, 0x2 ;  /* 0x000000050d1b7c11 */ /* 0x000fe2000f8e10ff */
[----:B------:R-:W1:Y:S01]  /*26dc0*/  LDC.64 R16, c[0x0][0x3a0] ;  /* 0x0000e800ff107b82 */ /* 0x000e620000000a00 */
[----:B------:R-:W-:Y:S01]  /*26dd0*/  PLOP3.LUT P0, PT, PT, PT, PT, 0x8, 0x80 ;  /* 0x000000000080781c */ /* 0x000fe20003f0e170 */
[----:B------:R-:W-:Y:S02]  /*26de0*/  UIADD3 UR4, UPT, UPT, UR4, 0x8, URZ ;  /* 0x0000000804047890 */ /* 0x000fe4000fffe0ff */
[----:B------:R3:W4:Y:S01]  /*26df0*/  LDS R29, [R27] ;  /* 0x000000001b1d7984 */ /* 0x0007220000000800 */
[----:B------:R-:W-:-:S04]  /*26e00*/  IMAD R24, R10, 0x4, R27 ;  /* 0x000000040a187824 */ /* 0x000fc800078e021b */
[C---:B--2---:R-:W-:Y:S02]  /*26e10*/  IMAD R28, R10.reuse, 0x4, R24 ;  /* 0x000000040a1c7824 */ /* 0x044fe400078e0218 */
[----:B---3--:R-:W-:Y:S02]  /*26e20*/  IMAD R27, R10, 0x4, R13 ;  /* 0x000000040a1b7824 */ /* 0x008fe400078e020d */
[----:B-1----:R-:W-:-:S04]  /*26e30*/  IMAD.WIDE R18, R25, 0x4, R16 ;  /* 0x0000000419127825 */ /* 0x002fc800078e0210 */
[C---:B------:R-:W-:Y:S02]  /*26e40*/  IMAD R25, R8.reuse, 0x4, R25 ;  /* 0x0000000408197824 */ /* 0x040fe400078e0219 */
[----:B------:R-:W-:-:S04]  /*26e50*/  IMAD.WIDE R20, R8, 0x4, R18 ;  /* 0x0000000408147825 */ /* 0x000fc800078e0212 */
[----:B------:R-:W-:-:S04]  /*26e60*/  IMAD.WIDE R16, R25, 0x4, R16 ;  /* 0x0000000419107825 */ /* 0x000fc800078e0210 */
[----:B------:R-:W-:-:S04]  /*26e70*/  IMAD.WIDE R22, R8, 0x4, R20 ;  /* 0x0000000408167825 */ /* 0x000fc800078e0214 */
[C---:B------:R-:W-:Y:S01]  /*26e80*/  IMAD R25, R8.reuse, 0x4, R25 ;  /* 0x0000000408197824 */ /* 0x040fe200078e0219 */
[----:B----4-:R1:W-:Y:S01]  /*26e90*/  STG.E.STRONG.SYS desc[UR6][R18.64], R29 ;  /* 0x0000001d12007986 */ /* 0x0103e2000c115906 */
[----:B------:R-:W-:-:S03]  /*26ea0*/  IMAD.WIDE R12, R8, 0x4, R22 ;  /* 0x00000004080c7825 */ /* 0x000fc600078e0216 */
[----:B------:R-:W2:Y:S01]  /*26eb0*/  LDS R26, [R24] ;  /* 0x00000000181a7984 */ /* 0x000ea20000000800 */
[----:B-1----:R-:W-:-:S03]  /*26ec0*/  LEA R29, R27, UR5, 0x2 ;  /* 0x000000051b1d7c11 */ /* 0x002fc6000f8e10ff */
[----:B--2---:R-:W-:Y:S04]  /*26ed0*/  STG.E.STRONG.SYS desc[UR6][R20.64], R26 ;  /* 0x0000001a14007986 */ /* 0x004fe8000c115906 */
[----:B------:R1:W2:Y:S02]  /*26ee0*/  LDS R19, [R28] ;  /* 0x000000001c137984 */ /* 0x0002a40000000800 */
[C---:B-1----:R-:W-:Y:S01]  /*26ef0*/  LEA R28, R10.reuse, R28, 0x2 ;  /* 0x0000001c0a1c7211 */ /* 0x042fe200078e10ff */
[----:B------:R-:W-:Y:S01]  /*26f00*/  IMAD R26, R10, 0x4, R29 ;  /* 0x000000040a1a7824 */ /* 0x000fe200078e021d */
[----:B--2---:R1:W-:Y:S04]  /*26f10*/  STG.E.STRONG.SYS desc[UR6][R22.64], R19 ;  /* 0x0000001316007986 */ /* 0x0043e8000c115906 */
[----:B------:R-:W2:Y:S01]  /*26f20*/  LDS R28, [R28] ;  /* 0x000000001c1c7984 */ /* 0x000ea20000000800 */
[----:B-1----:R-:W-:Y:S01]  /*26f30*/  IMAD.WIDE R18, R8, 0x4, R16 ;  /* 0x0000000408127825 */ /* 0x002fe200078e0210 */
[----:B------:R-:W-:-:S03]  /*26f40*/  LEA R23, R10, R26, 0x2 ;  /* 0x0000001a0a177211 */ /* 0x000fc600078e10ff */
[----:B------:R-:W-:Y:S01]  /*26f50*/  IMAD.WIDE R20, R8, 0x4, R18 ;  /* 0x0000000408147825 */ /* 0x000fe200078e0212 */
[----:B--2---:R1:W-:Y:S04]  /*26f60*/  STG.E.STRONG.SYS desc[UR6][R12.64], R28 ;  /* 0x0000001c0c007986 */ /* 0x0043e8000c115906 */
[----:B------:R-:W2:Y:S01]  /*26f70*/  LDS R24, [R29] ;  /* 0x000000001d187984 */ /* 0x000ea20000000800 */
[C---:B-1----:R-:W-:Y:S02]  /*26f80*/  IMAD R12, R10.reuse, 0x4, R23 ;  /* 0x000000040a0c7824 */ /* 0x042fe400078e0217 */
[----:B------:R-:W-:Y:S01]  /*26f90*/  IMAD R13, R10, 0x4, R27 ;  /* 0x000000040a0d7824 */ /* 0x000fe200078e021b */
[----:B--2---:R-:W-:Y:S04]  /*26fa0*/  STG.E.STRONG.SYS desc[UR6][R16.64], R24 ;  /* 0x0000001810007986 */ /* 0x004fe8000c115906 */
[----:B------:R-:W1:Y:S04]  /*26fb0*/  LDS R29, [R26] ;  /* 0x000000001a1d7984 */ /* 0x000e680000000800 */
[----:B-1----:R-:W-:Y:S04]  /*26fc0*/  STG.E.STRONG.SYS desc[UR6][R18.64], R29 ;  /* 0x0000001d12007986 */ /* 0x002fe8000c115906 */
[----:B------:R1:W2:Y:S02]  /*26fd0*/  LDS R17, [R23] ;  /* 0x0000000017117984 */ /* 0x0002a40000000800 */
[----:B-1----:R-:W-:-:S02]  /*26fe0*/  IMAD.WIDE R22, R8, 0x4, R20 ;  /* 0x0000000408167825 */ /* 0x002fc400078e0214 */
[----:B--2---:R-:W-:Y:S04]  /*26ff0*/  STG.E.STRONG.SYS desc[UR6][R20.64], R17 ;  /* 0x0000001114007986 */ /* 0x004fe8000c115906 */
[----:B------:R-:W1:Y:S04]  /*27000*/  LDS R12, [R12] ;  /* 0x000000000c0c7984 */ /* 0x000e680000000800 */
[----:B-1----:R1:W-:Y:S02]  /*27010*/  STG.E.STRONG.SYS desc[UR6][R22.64], R12 ;  /* 0x0000000c16007986 */ /* 0x0023e4000c115906 */
.L_x_510:
[----:B------:R-:W-:-:S13]  /*27020*/  ISETP.NE.OR P0, PT, R9, UR4, P0 ;  /* 0x0000000409007c0c */ /* 0x000fda0008705670 */
[----:B------:R-:W-:Y:S05]  /*27030*/  @!P0 BRA `(.L_x_506) ;  /* 0x0000000000548947 */ /* 0x000fea0003800000 */
.L_x_507:
[----:B---3--:R-:W-:Y:S01]  /*27040*/  LEA R17, R13, UR5, 0x2 ;  /* 0x000000050d117c11 */ /* 0x008fe2000f8e10ff */
[----:B01----:R-:W-:Y:S01]  /*27050*/  IMAD.WIDE R22, R25, 0x4, R14 ;  /* 0x0000000419167825 */ /* 0x003fe200078e020e */
[----:B------:R-:W-:Y:S01]  /*27060*/  UIADD3 UR4, UPT, UPT, UR4, 0x4, URZ ;  /* 0x0000000404047890 */ /* 0x000fe2000fffe0ff */
[----:B------:R-:W-:Y:S02]  /*27070*/  LEA R25, R8, R25, 0x2 ;  /* 0x0000001908197211 */ /* 0x000fe400078e10ff */
[----:B------:R0:W1:Y:S01]  /*27080*/  LDS R27, [R17] ;  /* 0x00000000111b7984 */ /* 0x0000620000000800 */
[----:B------:R-:W-:Y:S01]  /*27090*/  LEA R26, R10, R17, 0x2 ;  /* 0x000000110a1a7211 */ /* 0x000fe200078e10ff */
[----:B------:R-:W-:Y:S01]  /*270a0*/  IMAD.WIDE R20, R8, 0x4, R22 ;  /* 0x0000000408147825 */ /* 0x000fe200078e0216 */
[----:B------:R-:W-:-:S03]  /*270b0*/  ISETP.NE.AND P0, PT, R9, UR4, PT ;  /* 0x0000000409007c0c */ /* 0x000fc6000bf05270 */
[----:B--2---:R-:W-:Y:S02]  /*270c0*/  IMAD R28, R10, 0x4, R26 ;  /* 0x000000040a1c7824 */ /* 0x004fe400078e021a */
        /* <DEDUP_REMOVED lines=12> */
.L_x_506:
[----:B------:R-:W-:-:S13]  /*27190*/  ISETP.NE.AND P0, PT, R11, RZ, PT ;  /* 0x000000ff0b00720c */ /* 0x000fda0003f05270 */
[----:B------:R-:W-:Y:S05]  /*271a0*/  @!P0 BRA `(.L_x_505) ;  /* 0x0000000000408947 */ /* 0x000fea0003800000 */
[----:B0-----:R-:W-:Y:S02]  /*271b0*/  LEA R15, R13, UR5, 0x2 ;  /* 0x000000050d0f7c11 */ /* 0x001fe4000f8e10ff */
[----:B-1----:R-:W0:Y:S01]  /*271c0*/  LDC.64 R12, c[0x0][0x3a0] ;  /* 0x0000e800ff0c7b82 */ /* 0x002e220000000a00 */
[----:B------:R-:W-:Y:S02]  /*271d0*/  ISETP.NE.AND P0, PT, R11, 0x1, PT ;  /* 0x000000010b00780c */ /* 0x000fe40003f05270 */
[----:B------:R-:W1:Y:S01]  /*271e0*/  LDS R9, [R15] ;  /* 0x000000000f097984 */ /* 0x000e620000000800 */
[----:B0-----:R-:W-:-:S05]  /*271f0*/  IMAD.WIDE R12, R25, 0x4, R12 ;  /* 0x00000004190c7825 */ /* 0x001fca00078e020c */
[----:B-1----:R4:W-:Y:S05]  /*27200*/  STG.E.STRONG.SYS desc[UR6][R12.64], R9 ;  /* 0x000000090c007986 */ /* 0x0029ea000c115906 */
[----:B------:R-:W-:Y:S05]  /*27210*/  @!P0 BRA `(.L_x_505) ;  /* 0x0000000000248947 */ /* 0x000fea0003800000 */
[----:B---3--:R-:W-:Y:S01]  /*27220*/  IMAD R17, R10, 0x4, R15 ;  /* 0x000000040a117824 */ /* 0x008fe200078e020f */
        /* <DEDUP_REMOVED lines=8> */
.L_x_505:
[----:B------:R-:W-:Y:S05]  /*272b0*/  BSYNC.RECONVERGENT B0 ;  /* 0x0000000000007941 */ /* 0x000fea0003800200 */
.L_x_504:
[----:B------:R-:W-:Y:S06]  /*272c0*/  MEMBAR.SC.GPU ;  /* 0x0000000000007992 */ /* 0x000fec0000002000 */
[----:B------:R-:W-:-:S00]  /*272d0*/  ERRBAR ;  /* 0x00000000000079ab */ /* 0x000fc00000000000 */
[----:B------:R-:W-:Y:S06]  /*272e0*/  CGAERRBAR ;  /* 0x00000000000075ab */ /* 0x000fec0000000000 */
[----:B------:R-:W-:Y:S02]  /*272f0*/  CCTL.IVALL ;  /* 0x00000000ff00798f */ /* 0x000fe40002000000 */
[----:B------:R-:W-:Y:S01]  /*27300*/  BAR.SYNC.DEFER_BLOCKING 0x0 ;  /* 0x0000000000007b1d */ /* 0x000fe20000010000 */
[----:B0-----:R-:W-:-:S05]  /*27310*/  SHF.R.U32.HI R14, RZ, 0x5, R6 ;  /* 0x00000005ff0e7819 */ /* 0x001fca0000011606 */
[----:B------:R-:W-:Y:S01]  /*27320*/  BSSY.RECONVERGENT B0, `(.L_x_511) ;  /* 0x0000024000007945 */ /* 0x000fe20003800200 */
[----:B-1--4-:R-:W0:Y:S02]  /*27330*/  LDS R12, [UR5+0xbfc0] ;  /* 0x00bfc005ff0c7984 */ /* 0x012e240008000800 */
[----:B0-----:R-:W-:-:S13]  /*27340*/  ISETP.GE.AND P0, PT, R14, R12, PT ;  /* 0x0000000c0e00720c */ /* 0x001fda0003f06270 */
[----:B------:R-:W-:Y:S05]  /*27350*/  @P0 BRA `(.L_x_512) ;  /* 0x0000000000800947 */ /* 0x000fea0003800000 */
[----:B------:R-:W0:Y:S04]  /*27360*/  LDS.128 R8, [UR5+0xbfb0] ;  /* 0x00bfb005ff087984 */ /* 0x000e280008000c00 */
[----:B------:R-:W1:Y:S01]  /*27370*/  LDS R13, [UR5+0xbfdc] ;  /* 0x00bfdc05ff0d7984 */ /* 0x000e620008000800 */
[C-C-:B0-----:R-:W-:Y:S02]  /*27380*/  IMAD.IADD R15, R14.reuse, 0x1, R9.reuse ;  /* 0x000000010e0f7824 */ /* 0x141fe400078e0209 */
[-C--:B-1----:R-:W-:Y:S02]  /*27390*/  IMAD R8, R13, R10.reuse, RZ ;  /* 0x0000000a0d087224 */ /* 0x082fe400078e02ff */
[----:B------:R-:W-:Y:S02]  /*273a0*/  IMAD R15, R15, R10, R9 ;  /* 0x0000000a0f0f7224 */ /* 0x000fe400078e0209 */
[----:B------:R-:W-:-:S02]  /*273b0*/  IMAD R10, R14, R11, RZ ;  /* 0x0000000b0e0a7224 */ /* 0x000fc400078e02ff */
[----:B------:R-:W-:-:S07]  /*273c0*/  IMAD R9, R13, R11, RZ ;  /* 0x0000000b0d097224 */ /* 0x000fce00078e02ff */
.L_x_516:
[----:B---3--:R-:W-:Y:S01]  /*273d0*/  LOP3.LUT R16, R6, 0x1f, RZ, 0xc0, !PT ;  /* 0x0000001f06107812 */ /* 0x008fe200078ec0ff */
[----:B------:R-:W-:Y:S01]  /*273e0*/  BSSY.RECONVERGENT B1, `(.L_x_513) ;  /* 0x0000014000017945 */ /* 0x000fe20003800200 */
[----:B------:R-:W-:Y:S02]  /*273f0*/  IADD3 R14, PT, PT, R13, R14, RZ ;  /* 0x0000000e0d0e7210 */ /* 0x000fe40007ffe0ff */
        /* <DEDUP_REMOVED lines=8> */
.L_x_515:
        /* <DEDUP_REMOVED lines=10> */
.L_x_514:
[----:B------:R-:W-:Y:S05]  /*27520*/  BSYNC.RECONVERGENT B1 ;  /* 0x0000000000017941 */ /* 0x000fea0003800200 */
.L_x_513:
[----:B------:R-:W-:Y:S01]  /*27530*/  IMAD.IADD R15, R8, 0x1, R15 ;  /* 0x00000001080f7824 */ /* 0x000fe200078e020f */
[----:B------:R-:W-:Y:S01]  /*27540*/  IADD3 R10, PT, PT, R9, R10, RZ ;  /* 0x0000000a090a7210 */ /* 0x000fe20007ffe0ff */
[----:B------:R-:W-:Y:S06]  /*27550*/  @!P1 BRA `(.L_x_516) ;  /* 0xfffffffc009c9947 */ /* 0x000fec000383ffff */
.L_x_512:
[----:B------:R-:W-:Y:S05]  /*27560*/  BSYNC.RECONVERGENT B0 ;  /* 0x0000000000007941 */ /* 0x000fea0003800200 */
.L_x_511:
[----:B------:R-:W-:Y:S06]  /*27570*/  MEMBAR.SC.GPU ;  /* 0x0000000000007992 */ /* 0x000fec0000002000 */
[----:B------:R-:W-:-:S00]  /*27580*/  ERRBAR ;  /* 0x00000000000079ab */ /* 0x000fc00000000000 */
[----:B------:R-:W-:Y:S06]  /*27590*/  CGAERRBAR ;  /* 0x00000000000075ab */ /* 0x000fec0000000000 */
[----:B------:R-:W-:Y:S01]  /*275a0*/  CCTL.IVALL ;  /* 0x00000000ff00798f */ /* 0x000fe20002000000 */
[----:B------:R-:W3:Y:S01]  /*275b0*/  LDCU UR4, c[0x0][0x3ac] ;  /* 0x00007580ff0477ac */ /* 0x000ee20008000800 */
[----:B------:R-:W-:Y:S02]  /*275c0*/  IMAD.MOV.U32 R12, RZ, RZ, R5 ;  /* 0x000000ffff0c7224 */ /* 0x000fe400078e0005 */
[----:B---3--:R-:W-:Y:S01]  /*275d0*/  IMAD.U32 R16, RZ, RZ, UR4 ;  /* 0x00000004ff107e24 */ /* 0x008fe2000f8e00ff */
[----:B------:R-:W-:Y:S04]  /*275e0*/  BAR.SYNC.DEFER_BLOCKING 0x0 ;  /* 0x0000000000007b1d */ /* 0x000fe80000010000 */
[----:B------:R-:W-:-:S13]  /*275f0*/  ISETP.NE.AND P0, PT, R5, R16, PT ;  /* 0x000000100500720c */ /* 0x000fda0003f05270 */
[----:B------:R-:W-:Y:S05]  /*27600*/  @P0 BRA `(.L_x_517) ;  /* 0xffffffc800ac0947 */ /* 0x000fea000383ffff */
.L_x_476:
[----:B------:R-:W4:Y:S01]  /*27610*/  S2UR UR5, SR_CgaCtaId ;  /* 0x00000000000579c3 */ /* 0x000f220000008800 */
[----:B------:R-:W-:Y:S01]  /*27620*/  UMOV UR4, 0x400 ;  /* 0x0000040000047882 */ /* 0x000fe20000000000 */
[----:B------:R-:W-:Y:S01]  /*27630*/  BSSY.RECONVERGENT B0, `(.L_x_518) ;  /* 0x0000041000007945 */ /* 0x000fe20003800200 */
[----:B----4-:R-:W-:-:S09]  /*27640*/  ULEA UR4, UR5, UR4, 0x18 ;  /* 0x0000000405047291 */ /* 0x010fd2000f8ec0ff */
[----:B------:R-:W-:Y:S04]  /*27650*/  LDS.128 R12, [UR4+0xbfc0] ;  /* 0x00bfc004ff0c7984 */ /* 0x000fe80008000c00 */
[----:B-1----:R-:W1:Y:S02]  /*27660*/  LDS.128 R8, [UR4+0xbfb0] ;  /* 0x00bfb004ff087984 */ /* 0x002e640008000c00 */
[----:B-1----:R-:W-:-:S05]  /*27670*/  IMAD R7, R11, R12, RZ ;  /* 0x0000000c0b077224 */ /* 0x002fca00078e02ff */
[----:B------:R-:W-:-:S13]  /*27680*/  ISETP.GE.AND P0, PT, R6, R7, PT ;  /* 0x000000070600720c */ /* 0x000fda0003f06270 */
[----:B------:R-:W-:Y:S05]  /*27690*/  @P0 BRA `(.L_x_519) ;  /* 0x0000000000e80947 */ /* 0x000fea0003800000 */
[----:B------:R-:W-:Y:S01]  /*276a0*/  IABS R8, R11 ;  /* 0x0000000b00087213 */ /* 0x000fe20000000000 */
[----:B------:R-:W1:Y:S01]  /*276b0*/  LDCU UR4, c[0x0][0x3b4] ;  /* 0x00007680ff0477ac */ /* 0x000e620008000800 */
[-C--:B------:R-:W-:Y:S01]  /*276c0*/  IMAD R14, R15, R13.reuse, R0 ;  /* 0x0000000d0f0e7224 */ /* 0x080fe200078e0200 */
[----:B------:R-:W4:Y:S01]  /*276d0*/  LDC.64 R4, c[0x0][0x380] ;  /* 0x0000e000ff047b82 */ /* 0x000f220000000a00 */
[----:B0-23--:R-:W0:Y:S01]  /*276e0*/  I2F.RP R18, R8 ;  /* 0x0000000800127306 */ /* 0x00de220000209400 */
[----:B------:R-:W-:Y:S01]  /*276f0*/  IMAD R13, R16, R13, RZ ;  /* 0x0000000d100d7224 */ /* 0x000fe200078e02ff */
[----:B------:R-:W-:Y:S01]  /*27700*/  IABS R20, R11 ;  /* 0x0000000b00147213 */ /* 0x000fe20000000000 */
[----:B------:R-:W-:Y:S01]  /*27710*/  IMAD.MOV R14, RZ, RZ, -R14 ;  /* 0x000000ffff0e7224 */ /* 0x000fe200078e0a0e */
[----:B------:R-:W-:-:S03]  /*27720*/  ISETP.NE.AND P1, PT, R11, RZ, PT ;  /* 0x000000ff0b00720c */ /* 0x000fc60003f25270 */
[----:B------:R-:W2:Y:S01]  /*27730*/  LDC R0, c[0x0][0x360] ;  /* 0x0000d800ff007b82 */ /* 0x000ea20000000800 */
[----:B0-----:R-:W0:Y:S01]  /*27740*/  MUFU.RCP R18, R18 ;  /* 0x0000001200127308 */ /* 0x001e220000001000 */
[----:B-1----:R-:W-:Y:S02]  /*27750*/  IADD3 R17, PT, PT, R2, UR4, RZ ;  /* 0x0000000402117c10 */ /* 0x002fe4000fffe0ff */
[----:B------:R-:W-:-:S03]  /*27760*/  IABS R2, R11 ;  /* 0x0000000b00027213 */ /* 0x000fc60000000000 */
[----:B------:R-:W-:Y:S02]  /*27770*/  IMAD R16, R16, R14, R17 ;  /* 0x0000000e10107224 */ /* 0x000fe400078e0211 */
[----:B0-----:R-:W-:Y:S02]  /*27780*/  VIADD R3, R18, 0xffffffe ;  /* 0x0ffffffe12037836 */ /* 0x001fe40000000000 */
[----:B------:R-:W-:-:S04]  /*27790*/  IMAD.MOV.U32 R18, RZ, RZ, R6 ;  /* 0x000000ffff127224 */ /* 0x000fc800078e0006 */
[----:B------:R-:W0:Y:S02]  /*277a0*/  F2I.FTZ.U32.TRUNC.NTZ R3, R3 ;  /* 0x0000000300037305 */ /* 0x000e24000021f000 */
[----:B0-----:R-:W-:-:S04]  /*277b0*/  IMAD.MOV R19, RZ, RZ, -R3 ;  /* 0x000000ffff137224 */ /* 0x001fc800078e0a03 */
[----:B------:R-:W-:Y:S02]  /*277c0*/  IMAD R17, R19, R8, RZ ;  /* 0x0000000813117224 */ /* 0x000fe400078e02ff */
[----:B------:R-:W-:Y:S02]  /*277d0*/  IMAD.MOV R19, RZ, RZ, -R2 ;  /* 0x000000ffff137224 */ /* 0x000fe400078e0a02 */
[----:B------:R-:W-:-:S05]  /*277e0*/  HFMA2 R2, -RZ, RZ, 0, 0 ;  /* 0x00000000ff027431 */ /* 0x000fca00000001ff */
[----:B------:R-:W-:-:S04]  /*277f0*/  IMAD.HI.U32 R14, R3, R17, R2 ;  /* 0x00000011030e7227 */ /* 0x000fc800078e0002 */
[----:B--2-4-:R-:W-:-:S07]  /*27800*/  IMAD.MOV.U32 R17, RZ, RZ, R20 ;  /* 0x000000ffff117224 */ /* 0x014fce00078e0014 */
.L_x_522:
[----:B0-----:R-:W-:Y:S01]  /*27810*/  IABS R3, R18 ;  /* 0x0000001200037213 */ /* 0x001fe20000000000 */
[----:B------:R-:W-:Y:S04]  /*27820*/  BSSY.RECONVERGENT B1, `(.L_x_520) ;  /* 0x0000020000017945 */ /* 0x000fe80003800200 */
[----:B------:R-:W-:-:S04]  /*27830*/  IMAD.HI.U32 R2, R14, R3, RZ ;  /* 0x000000030e027227 */ /* 0x000fc800078e00ff */
[----:B------:R-:W-:-:S05]  /*27840*/  IMAD R3, R2, R19, R3 ;  /* 0x0000001302037224 */ /* 0x000fca00078e0203 */
[----:B------:R-:W-:-:S13]  /*27850*/  ISETP.GT.U32.AND P2, PT, R8, R3, PT ;  /* 0x000000030800720c */ /* 0x000fda0003f44070 */
[----:B------:R-:W-:Y:S01]  /*27860*/  @!P2 IMAD.IADD R3, R3, 0x1, -R17 ;  /* 0x000000010303a824 */ /* 0x000fe200078e0a11 */
[----:B------:R-:W-:-:S04]  /*27870*/  @!P2 IADD3 R2, PT, PT, R2, 0x1, RZ ;  /* 0x000000010202a810 */ /* 0x000fc80007ffe0ff */
[----:B------:R-:W-:Y:S02]  /*27880*/  ISETP.GE.U32.AND P0, PT, R3, R8, PT ;  /* 0x000000080300720c */ /* 0x000fe40003f06070 */
[----:B------:R-:W-:-:S04]  /*27890*/  LOP3.LUT R3, R18, R11, RZ, 0x3c, !PT ;  /* 0x0000000b12037212 */ /* 0x000fc800078e3cff */
[----:B------:R-:W-:-:S07]  /*278a0*/  ISETP.GE.AND P3, PT, R3, RZ, PT ;  /* 0x000000ff0300720c */ /* 0x000fce0003f66270 */
[----:B------:R-:W-:-:S04]  /*278b0*/  @P0 VIADD R2, R2, 0x1 ;  /* 0x0000000102020836 */ /* 0x000fc80000000000 */
[----:B------:R-:W-:-:S04]  /*278c0*/  IMAD.MOV.U32 R22, RZ, RZ, R2 ;  /* 0x000000ffff167224 */ /* 0x000fc800078e0002 */
[----:B------:R-:W-:Y:S01]  /*278d0*/  @!P3 IMAD.MOV R22, RZ, RZ, -R22 ;  /* 0x000000ffff16b224 */ /* 0x000fe200078e0a16 */
[----:B------:R-:W-:-:S04]  /*278e0*/  @!P1 LOP3.LUT R22, RZ, R11, RZ, 0x33, !PT ;  /* 0x0000000bff169212 */ /* 0x000fc800078e33ff */
[C---:B------:R-:W-:Y:S02]  /*278f0*/  IADD3 R2, PT, PT, -R22.reuse, RZ, RZ ;  /* 0x000000ff16027210 */ /* 0x040fe40007ffe1ff */
[----:B------:R-:W-:-:S03]  /*27900*/  ISETP.GE.AND P0, PT, R22, R12, PT ;  /* 0x0000000c1600720c */ /* 0x000fc60003f06270 */
        /* <DEDUP_REMOVED lines=17> */
.L_x_521:
[----:B------:R-:W-:Y:S05]  /*27a20*/  BSYNC.RECONVERGENT B1 ;  /* 0x0000000000017941 */ /* 0x000fea0003800200 */
.L_x_520:
[----:B------:R-:W-:Y:S05]  /*27a30*/  @!P2 BRA `(.L_x_522) ;  /* 0xfffffffc0074a947 */ /* 0x000fea000383ffff */
.L_x_519:
[----:B------:R-:W-:Y:S05]  /*27a40*/  BSYNC.RECONVERGENT B0 ;  /* 0x0000000000007941 */ /* 0x000fea0003800200 */
.L_x_518:
[----:B------:R-:W-:-:S13]  /*27a50*/  ISETP.NE.AND P0, PT, R6, RZ, PT ;  /* 0x000000ff0600720c */ /* 0x000fda0003f05270 */
[----:B0-----:R-:W0:Y:S01]  /*27a60*/  @!P0 S2R R3, SR_CgaCtaId ;  /* 0x0000000000038919 */ /* 0x001e220000008800 */
        /* <DEDUP_REMOVED lines=12> */
[----:B------:R-:W4:Y:S01]  /*27b30*/  LDC.64 R2, c[0x0][0x3b8] ;  /* 0x0000ee00ff027b82 */ /* 0x000f220000000a00 */
[----:B0-----:R-:W-:-:S09]  /*27b40*/  ULEA UR4, UR5, UR4, 0x18 ;  /* 0x0000000405047291 */ /* 0x001fd2000f8ec0ff */
[----:B------:R-:W1:Y:S02]  /*27b50*/  LDS R0, [UR4+0xbfd4] ;  /* 0x00bfd404ff007984 */ /* 0x000e640008000800 */
[----:B------:R-:W1:Y:S02]  /*27b60*/  LDCU UR4, c[0x0][0x3b0] ;  /* 0x00007600ff0477ac */ /* 0x000e640008000800 */
[----:B-1----:R-:W-:-:S04]  /*27b70*/  IMAD R0, R0, UR4, R5 ;  /* 0x0000000400007c24 */ /* 0x002fc8000f8e0205 */
[----:B------:R-:W-:-:S04]  /*27b80*/  VIADD R5, R0, 0x1 ;  /* 0x0000000100057836 */ /* 0x000fc80000000000 */
[----:B----4-:R-:W-:-:S05]  /*27b90*/  IMAD.WIDE R2, R5, 0x4, R2 ;  /* 0x0000000405027825 */ /* 0x010fca00078e0202 */
[----:B------:R-:W4:Y:S02]  /*27ba0*/  LDG.E.STRONG.SYS R0, desc[UR6][R2.64] ;  /* 0x0000000602007981 */ /* 0x000f24000c1f5900 */
[----:B----4-:R-:W-:-:S05]  /*27bb0*/  VIADD R5, R0, 0x1 ;  /* 0x0000000100057836 */ /* 0x010fca0000000000 */
[----:B------:R0:W-:Y:S02]  /*27bc0*/  STG.E.STRONG.SYS desc[UR6][R2.64], R5 ;  /* 0x0000000502007986 */ /* 0x0001e4000c115906 */
.L_x_524:
[----:B------:R-:W-:Y:S05]  /*27bd0*/  BSYNC.RECONVERGENT B0 ;  /* 0x0000000000007941 */ /* 0x000fea0003800200 */
.L_x_523:
        /* <DEDUP_REMOVED lines=16> */
.L_x_525:
[----:B------:R-:W-:-:S00]  /*27ce0*/  BRA `(.L_x_525) ;  /* 0xfffffffc00fc7947 */ /* 0x000fc0000383ffff */
[----:B------:R-:W-:-:S00]  /*27cf0*/  NOP ;  /* 0x0000000000007918 */ /* 0x000fc00000000000 */
        /* <DEDUP_REMOVED lines=8> */
.L_x_526:


//--------------------- .nv.shared._Z8GPU_TilePViiPiiiS0_iiiiS0_S0_i --------------------------
	.section	.nv.shared._Z8GPU_TilePViiPiiiS0_iiiiS0_S0_i,"aw",@nobits
	.sectionflags	@""
	.align	4
.nv.shared._Z8GPU_TilePViiPiiiS0_iiiiS0_S0_i:
	.zero		50144


//--------------------- .nv.shared.reserved.0     --------------------------
	.section	.nv.shared.reserved.0,"aw",@nobits
	.weak		__nv_reservedSMEM_offset_0_alias
	.size		__nv_reservedSMEM_offset_0_alias, 0, 64
	.other		__nv_reservedSMEM_offset_0_alias,@"STO_CUDA_RESERVED_SHARED STV_DEFAULT"
__nv_reservedSMEM_offset_0_alias:
	.zero		0
	.zero		64


//--------------------- .nv.global                --------------------------
	.section	.nv.global,"aw",@nobits
	.align	4
.nv.global:
	.type		row,@object
	.size		row,(.L_0 - row)
row:
	.zero		4
.L_0:


//--------------------- .nv.constant0._Z8GPU_TilePViiPiiiS0_iiiiS0_S0_i --------------------------
	.section	.nv.constant0._Z8GPU_TilePViiPiiiS0_iiiiS0_S0_i,"a",@progbits
	.sectionflags	@""
	.align	4
.nv.constant0._Z8GPU_TilePViiPiiiS0_iiiiS0_S0_i:
	.zero		972


//--------------------- SYMBOLS --------------------------

	.type		.nv.reservedSmem.offset0,@object
	.size		.nv.reservedSmem.offset0,0x4
	.type		.nv.reservedSmem.cap,@object
	.size		.nv.reservedSmem.cap,0x4
